	.target	sm_100a

	.elftype	@"ET_EXEC"


//--------------------- .note.nv.tkinfo           --------------------------
	.section	.note.nv.tkinfo,"",@"SHT_NOTE"
	.sectionflags	@"SHF_NOTE_NV_TKINFO"
	.tkinfo
        /*0018*/ 	.word	0x00000002
        /*0030*/ 	.string	""
        /*0030*/ 	.string	"ptxas"
        /*0030*/ 	.string	"Cuda compilation tools, release 13.0, V13.0.88"
        /*0030*/ 	.string	"Build cuda_13.0.r13.0/compiler.36424714_0"
        /*0030*/ 	.string	"-arch sm_100a -m 64 "



//--------------------- .note.nv.cuinfo           --------------------------
	.section	.note.nv.cuinfo,"",@"SHT_NOTE"
	.sectionflags	@"SHF_NOTE_NV_CUINFO"
        /*0018*/ 	.short	0x0002
        /*001a*/ 	.short	0x0064
        /*001c*/ 	.short	0x0082
	.zero		2


//--------------------- .nv.info                  --------------------------
	.section	.nv.info,"",@"SHT_CUDA_INFO"
	.align	4


	//----- nvinfo : EIATTR_REGCOUNT
	.align		4
        /*0000*/ 	.byte	0x04, 0x2f
        /*0002*/ 	.short	(.L_19 - .L_18)
	.align		4
.L_18:
        /*0004*/ 	.word	index@(_ZN7cutlass13device_kernelINS_4gemm6kernel13GemmUniversalINS1_17GroupProblemShapeIN4cute5tupleIJiiiEEEEENS1_10collective13CollectiveMmaINS1_40MainloopSm100ArrayTmaUmmaWarpSpecializedILi4ELi8ELi2ENS6_IJNS5_1CILi2EEENSC_ILi1EEESE_EEEEENS6_IJNSC_ILi256EEESH_NSC_ILi128EEEEEENS_12float_e4m3_tEPNS6_IJlSE_NSC_ILi0EEEEEESK_SN_NS5_8TiledMMAINS5_8MMA_AtomIJNS5_10MMA_TraitsINS5_25SM100_MMA_F8F6F4_2x1SM_SSEJSK_SK_fSH_SH_NS5_17integral_constantINS5_4UMMA5MajorELSU_0EEESV_NSS_INST_7ScaleInELSW_0EEESX_EEEEEENS5_6LayoutINS6_IJSE_SE_SE_EEENS6_IJSL_SL_SL_EEEEENS6_IJNS5_10UnderscoreES14_S14_EEEEENS5_18SM100_TMA_2SM_LOADENS5_14ComposedLayoutINS5_7SwizzleILi3ELi4ELi3EEENS5_18smem_ptr_flag_bitsILi8EEENS10_INS6_IJNSC_ILi8EEESI_EEENS6_IJSI_SE_EEEEEEEvNS5_8identityES17_S1H_vS1I_EENS_8epilogue10collective18CollectiveEpilogueINS1K_31Sm100PtrArrayTmaWarpSpecializedILi4ELi2ELi64ELb1ELb0EEEJNS6_IJSI_SH_SI_EEENS6_IJNS10_ISI_SE_EENS10_INSC_ILi64EEESE_EEEEENS_6half_tEPNS6_IJSE_lSL_EEES1U_S1W_NS1K_6fusion15FusionCallbacksIS1O_NS1X_17LinearCombinationIS1U_fS1U_fLNS_15FloatRoundStyleE2EEES1P_S1T_JEEENS5_5SM1004TMEM4LOAD26SM100_TMEM_LOAD_16dp256b8xENS5_13SM90_TMA_LOADENS18_IS1A_NS1B_ILi16EEENS10_INS6_IJS1R_S1D_EEENS6_IJSE_S1R_EEEEEEENS5_17SM75_U16x8_LDSM_TENS5_14SM90_TMA_STOREES2C_NS5_17SM90_U16x8_STSM_TENS5_39AutoVectorizingCopyWithAssumedAlignmentILi128EEEEEEvvEEEEvNT_6ParamsE)
        /*0008*/ 	.word	0x000000a8


	//----- nvinfo : EIATTR_FRAME_SIZE
	.align		4
.L_19:
        /*000c*/ 	.byte	0x04, 0x11
        /*000e*/ 	.short	(.L_21 - .L_20)
	.align		4
.L_20:
        /*0010*/ 	.word	index@($__internal_3_$__cuda_sm20_div_u64)
        /*0014*/ 	.word	0x00000000


	//----- nvinfo : EIATTR_FRAME_SIZE
	.align		4
.L_21:
        /*0018*/ 	.byte	0x04, 0x11
        /*001a*/ 	.short	(.L_23 - .L_22)
	.align		4
.L_22:
        /*001c*/ 	.word	index@($__internal_2_$__cuda_sm10x_tcgen05_guardrail_trap_unallocated_columns_being_dealloced)
        /*0020*/ 	.word	0x00000000


	//----- nvinfo : EIATTR_FRAME_SIZE
	.align		4
.L_23:
        /*0024*/ 	.byte	0x04, 0x11
        /*0026*/ 	.short	(.L_25 - .L_24)
	.align		4
.L_24:
        /*0028*/ 	.word	index@($__internal_1_$__cuda_sm10x_tcgen05_guardrail_trap_phase_invalid_during_alloc)
        /*002c*/ 	.word	0x00000000


	//----- nvinfo : EIATTR_FRAME_SIZE
	.align		4
.L_25:
        /*0030*/ 	.byte	0x04, 0x11
        /*0032*/ 	.short	(.L_27 - .L_26)
	.align		4
.L_26:
        /*0034*/ 	.word	index@($__internal_0_$__cuda_sm10x_tcgen05_guardrail_trap_col_being_dealloced_not_returned_by_alloc)
        /*0038*/ 	.word	0x00000000


	//----- nvinfo : EIATTR_FRAME_SIZE
	.align		4
.L_27:
        /*003c*/ 	.byte	0x04, 0x11
        /*003e*/ 	.short	(.L_29 - .L_28)
	.align		4
.L_28:
        /*0040*/ 	.word	index@(_ZN7cutlass13device_kernelINS_4gemm6kernel13GemmUniversalINS1_17GroupProblemShapeIN4cute5tupleIJiiiEEEEENS1_10collective13CollectiveMmaINS1_40MainloopSm100ArrayTmaUmmaWarpSpecializedILi4ELi8ELi2ENS6_IJNS5_1CILi2EEENSC_ILi1EEESE_EEEEENS6_IJNSC_ILi256EEESH_NSC_ILi128EEEEEENS_12float_e4m3_tEPNS6_IJlSE_NSC_ILi0EEEEEESK_SN_NS5_8TiledMMAINS5_8MMA_AtomIJNS5_10MMA_TraitsINS5_25SM100_MMA_F8F6F4_2x1SM_SSEJSK_SK_fSH_SH_NS5_17integral_constantINS5_4UMMA5MajorELSU_0EEESV_NSS_INST_7ScaleInELSW_0EEESX_EEEEEENS5_6LayoutINS6_IJSE_SE_SE_EEENS6_IJSL_SL_SL_EEEEENS6_IJNS5_10UnderscoreES14_S14_EEEEENS5_18SM100_TMA_2SM_LOADENS5_14ComposedLayoutINS5_7SwizzleILi3ELi4ELi3EEENS5_18smem_ptr_flag_bitsILi8EEENS10_INS6_IJNSC_ILi8EEESI_EEENS6_IJSI_SE_EEEEEEEvNS5_8identityES17_S1H_vS1I_EENS_8epilogue10collective18CollectiveEpilogueINS1K_31Sm100PtrArrayTmaWarpSpecializedILi4ELi2ELi64ELb1ELb0EEEJNS6_IJSI_SH_SI_EEENS6_IJNS10_ISI_SE_EENS10_INSC_ILi64EEESE_EEEEENS_6half_tEPNS6_IJSE_lSL_EEES1U_S1W_NS1K_6fusion15FusionCallbacksIS1O_NS1X_17LinearCombinationIS1U_fS1U_fLNS_15FloatRoundStyleE2EEES1P_S1T_JEEENS5_5SM1004TMEM4LOAD26SM100_TMEM_LOAD_16dp256b8xENS5_13SM90_TMA_LOADENS18_IS1A_NS1B_ILi16EEENS10_INS6_IJS1R_S1D_EEENS6_IJSE_S1R_EEEEEEENS5_17SM75_U16x8_LDSM_TENS5_14SM90_TMA_STOREES2C_NS5_17SM90_U16x8_STSM_TENS5_39AutoVectorizingCopyWithAssumedAlignmentILi128EEEEEEvvEEEEvNT_6ParamsE)
        /*0044*/ 	.word	0x00000000


	//----- nvinfo : EIATTR_MIN_STACK_SIZE
	.align		4
.L_29:
        /*0048*/ 	.byte	0x04, 0x12
        /*004a*/ 	.short	(.L_31 - .L_30)
	.align		4
.L_30:
        /*004c*/ 	.word	index@(_ZN7cutlass13device_kernelINS_4gemm6kernel13GemmUniversalINS1_17GroupProblemShapeIN4cute5tupleIJiiiEEEEENS1_10collective13CollectiveMmaINS1_40MainloopSm100ArrayTmaUmmaWarpSpecializedILi4ELi8ELi2ENS6_IJNS5_1CILi2EEENSC_ILi1EEESE_EEEEENS6_IJNSC_ILi256EEESH_NSC_ILi128EEEEEENS_12float_e4m3_tEPNS6_IJlSE_NSC_ILi0EEEEEESK_SN_NS5_8TiledMMAINS5_8MMA_AtomIJNS5_10MMA_TraitsINS5_25SM100_MMA_F8F6F4_2x1SM_SSEJSK_SK_fSH_SH_NS5_17integral_constantINS5_4UMMA5MajorELSU_0EEESV_NSS_INST_7ScaleInELSW_0EEESX_EEEEEENS5_6LayoutINS6_IJSE_SE_SE_EEENS6_IJSL_SL_SL_EEEEENS6_IJNS5_10UnderscoreES14_S14_EEEEENS5_18SM100_TMA_2SM_LOADENS5_14ComposedLayoutINS5_7SwizzleILi3ELi4ELi3EEENS5_18smem_ptr_flag_bitsILi8EEENS10_INS6_IJNSC_ILi8EEESI_EEENS6_IJSI_SE_EEEEEEEvNS5_8identityES17_S1H_vS1I_EENS_8epilogue10collective18CollectiveEpilogueINS1K_31Sm100PtrArrayTmaWarpSpecializedILi4ELi2ELi64ELb1ELb0EEEJNS6_IJSI_SH_SI_EEENS6_IJNS10_ISI_SE_EENS10_INSC_ILi64EEESE_EEEEENS_6half_tEPNS6_IJSE_lSL_EEES1U_S1W_NS1K_6fusion15FusionCallbacksIS1O_NS1X_17LinearCombinationIS1U_fS1U_fLNS_15FloatRoundStyleE2EEES1P_S1T_JEEENS5_5SM1004TMEM4LOAD26SM100_TMEM_LOAD_16dp256b8xENS5_13SM90_TMA_LOADENS18_IS1A_NS1B_ILi16EEENS10_INS6_IJS1R_S1D_EEENS6_IJSE_S1R_EEEEEEENS5_17SM75_U16x8_LDSM_TENS5_14SM90_TMA_STOREES2C_NS5_17SM90_U16x8_STSM_TENS5_39AutoVectorizingCopyWithAssumedAlignmentILi128EEEEEEvvEEEEvNT_6ParamsE)
        /*0050*/ 	.word	0x00000000
.L_31:


//--------------------- .nv.compat                --------------------------
	.section	.nv.compat,"",@"SHT_CUDA_COMPAT_INFO"
	.align	4
        /*0000*/ 	.byte	0x02, 0x09, 0x01, 0x00, 0x02, 0x02, 0x02, 0x00, 0x02, 0x05, 0x05, 0x00, 0x03, 0x07, 0x01, 0x01
        /*0010*/ 	.byte	0x02, 0x03, 0x03, 0x00, 0x02, 0x06, 0x01, 0x00, 0x04, 0x0b, 0x08, 0x00, 0x09, 0x00, 0x00, 0x00
        /*0020*/ 	.byte	0x00, 0x00, 0x00, 0x00


//--------------------- .nv.info._ZN7cutlass13device_kernelINS_4gemm6kernel13GemmUniversalINS1_17GroupProblemShapeIN4cute5tupleIJiiiEEEEENS1_10collective13CollectiveMmaINS1_40MainloopSm100ArrayTmaUmmaWarpSpecializedILi4ELi8ELi2ENS6_IJNS5_1CILi2EEENSC_ILi1EEESE_EEEEENS6_IJNSC_ILi256EEESH_NSC_ILi128EEEEEENS_12float_e4m3_tEPNS6_IJlSE_NSC_ILi0EEEEEESK_SN_NS5_8TiledMMAINS5_8MMA_AtomIJNS5_10MMA_TraitsINS5_25SM100_MMA_F8F6F4_2x1SM_SSEJSK_SK_fSH_SH_NS5_17integral_constantINS5_4UMMA5MajorELSU_0EEESV_NSS_INST_7ScaleInELSW_0EEESX_EEEEEENS5_6LayoutINS6_IJSE_SE_SE_EEENS6_IJSL_SL_SL_EEEEENS6_IJNS5_10UnderscoreES14_S14_EEEEENS5_18SM100_TMA_2SM_LOADENS5_14ComposedLayoutINS5_7SwizzleILi3ELi4ELi3EEENS5_18smem_ptr_flag_bitsILi8EEENS10_INS6_IJNSC_ILi8EEESI_EEENS6_IJSI_SE_EEEEEEEvNS5_8identityES17_S1H_vS1I_EENS_8epilogue10collective18CollectiveEpilogueINS1K_31Sm100PtrArrayTmaWarpSpecializedILi4ELi2ELi64ELb1ELb0EEEJNS6_IJSI_SH_SI_EEENS6_IJNS10_ISI_SE_EENS10_INSC_ILi64EEESE_EEEEENS_6half_tEPNS6_IJSE_lSL_EEES1U_S1W_NS1K_6fusion15FusionCallbacksIS1O_NS1X_17LinearCombinationIS1U_fS1U_fLNS_15FloatRoundStyleE2EEES1P_S1T_JEEENS5_5SM1004TMEM4LOAD26SM100_TMEM_LOAD_16dp256b8xENS5_13SM90_TMA_LOADENS18_IS1A_NS1B_ILi16EEENS10_INS6_IJS1R_S1D_EEENS6_IJSE_S1R_EEEEEEENS5_17SM75_U16x8_LDSM_TENS5_14SM90_TMA_STOREES2C_NS5_17SM90_U16x8_STSM_TENS5_39AutoVectorizingCopyWithAssumedAlignmentILi128EEEEEEvvEEEEvNT_6ParamsE --------------------------
	.section	.nv.info._ZN7cutlass13device_kernelINS_4gemm6kernel13GemmUniversalINS1_17GroupProblemShapeIN4cute5tupleIJiiiEEEEENS1_10collective13CollectiveMmaINS1_40MainloopSm100ArrayTmaUmmaWarpSpecializedILi4ELi8ELi2ENS6_IJNS5_1CILi2EEENSC_ILi1EEESE_EEEEENS6_IJNSC_ILi256EEESH_NSC_ILi128EEEEEENS_12float_e4m3_tEPNS6_IJlSE_NSC_ILi0EEEEEESK_SN_NS5_8TiledMMAINS5_8MMA_AtomIJNS5_10MMA_TraitsINS5_25SM100_MMA_F8F6F4_2x1SM_SSEJSK_SK_fSH_SH_NS5_17integral_constantINS5_4UMMA5MajorELSU_0EEESV_NSS_INST_7ScaleInELSW_0EEESX_EEEEEENS5_6LayoutINS6_IJSE_SE_SE_EEENS6_IJSL_SL_SL_EEEEENS6_IJNS5_10UnderscoreES14_S14_EEEEENS5_18SM100_TMA_2SM_LOADENS5_14ComposedLayoutINS5_7SwizzleILi3ELi4ELi3EEENS5_18smem_ptr_flag_bitsILi8EEENS10_INS6_IJNSC_ILi8EEESI_EEENS6_IJSI_SE_EEEEEEEvNS5_8identityES17_S1H_vS1I_EENS_8epilogue10collective18CollectiveEpilogueINS1K_31Sm100PtrArrayTmaWarpSpecializedILi4ELi2ELi64ELb1ELb0EEEJNS6_IJSI_SH_SI_EEENS6_IJNS10_ISI_SE_EENS10_INSC_ILi64EEESE_EEEEENS_6half_tEPNS6_IJSE_lSL_EEES1U_S1W_NS1K_6fusion15FusionCallbacksIS1O_NS1X_17LinearCombinationIS1U_fS1U_fLNS_15FloatRoundStyleE2EEES1P_S1T_JEEENS5_5SM1004TMEM4LOAD26SM100_TMEM_LOAD_16dp256b8xENS5_13SM90_TMA_LOADENS18_IS1A_NS1B_ILi16EEENS10_INS6_IJS1R_S1D_EEENS6_IJSE_S1R_EEEEEEENS5_17SM75_U16x8_LDSM_TENS5_14SM90_TMA_STOREES2C_NS5_17SM90_U16x8_STSM_TENS5_39AutoVectorizingCopyWithAssumedAlignmentILi128EEEEEEvvEEEEvNT_6ParamsE,"",@"SHT_CUDA_INFO"
	.sectionflags	@""
	.align	4


	//----- nvinfo : EIATTR_CUDA_API_VERSION
	.align		4
        /*0000*/ 	.byte	0x04, 0x37
        /*0002*/ 	.short	(.L_33 - .L_32)
.L_32:
        /*0004*/ 	.word	0x00000082


	//----- nvinfo : EIATTR_KPARAM_INFO
	.align		4
.L_33:
        /*0008*/ 	.byte	0x04, 0x17
        /*000a*/ 	.short	(.L_35 - .L_34)
.L_34:
        /*000c*/ 	.word	0x00000000
        /*0010*/ 	.short	0x0000
        /*0012*/ 	.short	0x0000
        /*0014*/ 	.byte	0x00, 0xf0, 0x01, 0x24


	//----- nvinfo : EIATTR_AT_ENTRY_FRAGMENTS
	.align		4
.L_35:
        /*0018*/ 	.byte	0x04, 0x4f
        /*001a*/ 	.short	(.L_37 - .L_36)


	//   ....[0]....
.L_36:
        /*001c*/ 	.word	0x00000007


	//----- nvinfo : EIATTR_RESERVED_SMEM_USED
	.align		4
.L_37:
        /*0020*/ 	.byte	0x01, 0x41
	.zero		2


	//----- nvinfo : EIATTR_SPARSE_MMA_MASK
	.align		4
        /*0024*/ 	.byte	0x03, 0x50
        /*0026*/ 	.short	0x0000


	//----- nvinfo : EIATTR_TCGEN05_2CTA_USED
	.align		4
        /*0028*/ 	.byte	0x01, 0x52
	.zero		2


	//----- nvinfo : EIATTR_MAXREG_COUNT
	.align		4
        /*002c*/ 	.byte	0x03, 0x1b
        /*002e*/ 	.short	0x00a8


	//----- nvinfo : EIATTR_NUM_BARRIERS
	.align		4
        /*0030*/ 	.byte	0x02, 0x4c
        /*0032*/ 	.byte	0x07
	.zero		1


	//----- nvinfo : EIATTR_EXTERNS
	.align		4
        /*0034*/ 	.byte	0x04, 0x0f
        /*0036*/ 	.short	(.L_39 - .L_38)


	//   ....[0]....
	.align		4
.L_38:
        /*0038*/ 	.word	index@(__assertfail)


	//----- nvinfo : EIATTR_MERCURY_ISA_VERSION
	.align		4
.L_39:
        /*003c*/ 	.byte	0x03, 0x5f
        /*003e*/ 	.short	0x0101


	//----- nvinfo : EIATTR_INT_WARP_WIDE_INSTR_OFFSETS
	.align		4
        /*0040*/ 	.byte	0x04, 0x31
        /*0042*/ 	.short	(.L_41 - .L_40)


	//   ....[0]....
.L_40:
        /*0044*/ 	.word	0x00001080


	//   ....[1]....
        /*0048*/ 	.word	0x00001120


	//   ....[2]....
        /*004c*/ 	.word	0x00013750


	//   ....[3]....
        /*0050*/ 	.word	0x00013770


	//   ....[4]....
        /*0054*/ 	.word	0x000137a0


	//----- nvinfo : EIATTR_COOP_GROUP_MASK_REGIDS
	.align		4
.L_41:
        /*0058*/ 	.byte	0x04, 0x29
        /*005a*/ 	.short	(.L_43 - .L_42)


	//   ....[0]....
.L_42:
        /*005c*/ 	.word	0xffffffff


	//   ....[1]....
        /*0060*/ 	.word	0xffffffff


	//   ....[2]....
        /*0064*/ 	.word	0xffffffff


	//   ....[3]....
        /*0068*/ 	.word	0xffffffff


	//   ....[4]....
        /*006c*/ 	.word	0xffffffff


	//   ....[5]....
        /*0070*/ 	.word	0xffffffff


	//   ....[6]....
        /*0074*/ 	.word	0xffffffff


	//   ....[7]....
        /*0078*/ 	.word	0xffffffff


	//   ....[8]....
        /*007c*/ 	.word	0xffffffff


	//   ....[9]....
        /*0080*/ 	.word	0xffffffff


	//   ....[10]....
        /*0084*/ 	.word	0xffffffff


	//   ....[11]....
        /*0088*/ 	.word	0xffffffff


	//   ....[12]....
        /*008c*/ 	.word	0xffffffff


	//   ....[13]....
        /*0090*/ 	.word	0xffffffff


	//   ....[14]....
        /*0094*/ 	.word	0xffffffff


	//   ....[15]....
        /*0098*/ 	.word	0xffffffff


	//   ....[16]....
        /*009c*/ 	.word	0xffffffff


	//   ....[17]....
        /*00a0*/ 	.word	0xffffffff


	//   ....[18]....
        /*00a4*/ 	.word	0xffffffff


	//   ....[19]....
        /*00a8*/ 	.word	0xffffffff


	//   ....[20]....
        /*00ac*/ 	.word	0xffffffff


	//   ....[21]....
        /*00b0*/ 	.word	0xffffffff


	//   ....[22]....
        /*00b4*/ 	.word	0xffffffff


	//   ....[23]....
        /*00b8*/ 	.word	0xffffffff


	//   ....[24]....
        /*00bc*/ 	.word	0xffffffff


	//   ....[25]....
        /*00c0*/ 	.word	0xffffffff


	//   ....[26]....
        /*00c4*/ 	.word	0xffffffff


	//   ....[27]....
        /*00c8*/ 	.word	0xffffffff


	//   ....[28]....
        /*00cc*/ 	.word	0xffffffff


	//   ....[29]....
        /*00d0*/ 	.word	0xffffffff


	//   ....[30]....
        /*00d4*/ 	.word	0xffffffff


	//   ....[31]....
        /*00d8*/ 	.word	0xffffffff


	//   ....[32]....
        /*00dc*/ 	.word	0xffffffff


	//   ....[33]....
        /*00e0*/ 	.word	0xffffffff


	//   ....[34]....
        /*00e4*/ 	.word	0xffffffff


	//   ....[35]....
        /*00e8*/ 	.word	0xffffffff


	//   ....[36]....
        /*00ec*/ 	.word	0xffffffff


	//   ....[37]....
        /*00f0*/ 	.word	0xffffffff


	//   ....[38]....
        /*00f4*/ 	.word	0xffffffff


	//   ....[39]....
        /*00f8*/ 	.word	0xffffffff


	//   ....[40]....
        /*00fc*/ 	.word	0xffffffff


	//   ....[41]....
        /*0100*/ 	.word	0xffffffff


	//   ....[42]....
        /*0104*/ 	.word	0xffffffff


	//   ....[43]....
        /*0108*/ 	.word	0xffffffff


	//   ....[44]....
        /*010c*/ 	.word	0xffffffff


	//   ....[45]....
        /*0110*/ 	.word	0xffffffff


	//   ....[46]....
        /*0114*/ 	.word	0xffffffff


	//   ....[47]....
        /*0118*/ 	.word	0xffffffff


	//   ....[48]....
        /*011c*/ 	.word	0xffffffff


	//   ....[49]....
        /*0120*/ 	.word	0xffffffff


	//   ....[50]....
        /*0124*/ 	.word	0xffffffff


	//   ....[51]....
        /*0128*/ 	.word	0xffffffff


	//   ....[52]....
        /*012c*/ 	.word	0xffffffff


	//   ....[53]....
        /*0130*/ 	.word	0xffffffff


	//   ....[54]....
        /*0134*/ 	.word	0xffffffff


	//   ....[55]....
        /*0138*/ 	.word	0xffffffff


	//   ....[56]....
        /*013c*/ 	.word	0xffffffff


	//   ....[57]....
        /*0140*/ 	.word	0xffffffff


	//   ....[58]....
        /*0144*/ 	.word	0xffffffff


	//   ....[59]....
        /*0148*/ 	.word	0xffffffff


	//   ....[60]....
        /*014c*/ 	.word	0xffffffff


	//   ....[61]....
        /*0150*/ 	.word	0xffffffff


	//   ....[62]....
        /*0154*/ 	.word	0xffffffff


	//   ....[63]....
        /*0158*/ 	.word	0xffffffff


	//   ....[64]....
        /*015c*/ 	.word	0xffffffff


	//   ....[65]....
        /*0160*/ 	.word	0xffffffff


	//   ....[66]....
        /*0164*/ 	.word	0xffffffff


	//   ....[67]....
        /*0168*/ 	.word	0xffffffff


	//   ....[68]....
        /*016c*/ 	.word	0xffffffff


	//   ....[69]....
        /*0170*/ 	.word	0xffffffff


	//   ....[70]....
        /*0174*/ 	.word	0xffffffff


	//   ....[71]....
        /*0178*/ 	.word	0xffffffff


	//   ....[72]....
        /*017c*/ 	.word	0xffffffff


	//   ....[73]....
        /*0180*/ 	.word	0xffffffff


	//   ....[74]....
        /*0184*/ 	.word	0xffffffff


	//   ....[75]....
        /*0188*/ 	.word	0xffffffff


	//   ....[76]....
        /*018c*/ 	.word	0xffffffff


	//   ....[77]....
        /*0190*/ 	.word	0xffffffff


	//   ....[78]....
        /*0194*/ 	.word	0xffffffff


	//   ....[79]....
        /*0198*/ 	.word	0xffffffff


	//   ....[80]....
        /*019c*/ 	.word	0xffffffff


	//   ....[81]....
        /*01a0*/ 	.word	0xffffffff


	//   ....[82]....
        /*01a4*/ 	.word	0xffffffff


	//   ....[83]....
        /*01a8*/ 	.word	0xffffffff


	//   ....[84]....
        /*01ac*/ 	.word	0xffffffff


	//   ....[85]....
        /*01b0*/ 	.word	0xffffffff


	//   ....[86]....
        /*01b4*/ 	.word	0xffffffff


	//   ....[87]....
        /*01b8*/ 	.word	0xffffffff


	//   ....[88]....
        /*01bc*/ 	.word	0xffffffff


	//   ....[89]....
        /*01c0*/ 	.word	0xffffffff


	//   ....[90]....
        /*01c4*/ 	.word	0xffffffff


	//   ....[91]....
        /*01c8*/ 	.word	0xffffffff


	//   ....[92]....
        /*01cc*/ 	.word	0xffffffff


	//   ....[93]....
        /*01d0*/ 	.word	0xffffffff


	//   ....[94]....
        /*01d4*/ 	.word	0xffffffff


	//   ....[95]....
        /*01d8*/ 	.word	0xffffffff


	//   ....[96]....
        /*01dc*/ 	.word	0xffffffff


	//   ....[97]....
        /*01e0*/ 	.word	0xffffffff


	//   ....[98]....
        /*01e4*/ 	.word	0xffffffff


	//   ....[99]....
        /*01e8*/ 	.word	0xffffffff


	//   ....[100]....
        /*01ec*/ 	.word	0xffffffff


	//   ....[101]....
        /*01f0*/ 	.word	0xffffffff


	//   ....[102]....
        /*01f4*/ 	.word	0xffffffff


	//   ....[103]....
        /*01f8*/ 	.word	0xffffffff


	//   ....[104]....
        /*01fc*/ 	.word	0xffffffff


	//   ....[105]....
        /*0200*/ 	.word	0xffffffff


	//   ....[106]....
        /*0204*/ 	.word	0xffffffff


	//   ....[107]....
        /*0208*/ 	.word	0xffffffff


	//   ....[108]....
        /*020c*/ 	.word	0xffffffff


	//   ....[109]....
        /*0210*/ 	.word	0xffffffff


	//   ....[110]....
        /*0214*/ 	.word	0xffffffff


	//   ....[111]....
        /*0218*/ 	.word	0xffffffff


	//   ....[112]....
        /*021c*/ 	.word	0xffffffff


	//   ....[113]....
        /*0220*/ 	.word	0xffffffff


	//   ....[114]....
        /*0224*/ 	.word	0xffffffff


	//   ....[115]....
        /*0228*/ 	.word	0xffffffff


	//   ....[116]....
        /*022c*/ 	.word	0xffffffff


	//   ....[117]....
        /*0230*/ 	.word	0xffffffff


	//   ....[118]....
        /*0234*/ 	.word	0xffffffff


	//   ....[119]....
        /*0238*/ 	.word	0xffffffff


	//   ....[120]....
        /*023c*/ 	.word	0xffffffff


	//----- nvinfo : EIATTR_COOP_GROUP_INSTR_OFFSETS
	.align		4
.L_43:
        /*0240*/ 	.byte	0x04, 0x28
        /*0242*/ 	.short	(.L_45 - .L_44)


	//   ....[0]....
.L_44:
        /*0244*/ 	.word	0x000000b0


	//   ....[1]....
        /*0248*/ 	.word	0x00000520


	//   ....[2]....
        /*024c*/ 	.word	0x00000730


	//   ....[3]....
        /*0250*/ 	.word	0x00000740


	//   ....[4]....
        /*0254*/ 	.word	0x00000880


	//   ....[5]....
        /*0258*/ 	.word	0x00000a10


	//   ....[6]....
        /*025c*/ 	.word	0x00000b00


	//   ....[7]....
        /*0260*/ 	.word	0x00000d10


	//   ....[8]....
        /*0264*/ 	.word	0x00000f20


	//   ....[9]....
        /*0268*/ 	.word	0x000011e0


	//   ....[10]....
        /*026c*/ 	.word	0x00002590


	//   ....[11]....
        /*0270*/ 	.word	0x000025c0


	//   ....[12]....
        /*0274*/ 	.word	0x00002640


	//   ....[13]....
        /*0278*/ 	.word	0x00002650


	//   ....[14]....
        /*027c*/ 	.word	0x00002690


	//   ....[15]....
        /*0280*/ 	.word	0x000026b0


	//   ....[16]....
        /*0284*/ 	.word	0x000026f0


	//   ....[17]....
        /*0288*/ 	.word	0x00002710


	//   ....[18]....
        /*028c*/ 	.word	0x00002760


	//   ....[19]....
        /*0290*/ 	.word	0x00002780


	//   ....[20]....
        /*0294*/ 	.word	0x00002820


	//   ....[21]....
        /*0298*/ 	.word	0x00002930


	//   ....[22]....
        /*029c*/ 	.word	0x00002960


	//   ....[23]....
        /*02a0*/ 	.word	0x00002f30


	//   ....[24]....
        /*02a4*/ 	.word	0x00002f40


	//   ....[25]....
        /*02a8*/ 	.word	0x00002f90


	//   ....[26]....
        /*02ac*/ 	.word	0x00002fa0


	//   ....[27]....
        /*02b0*/ 	.word	0x00002ff0


	//   ....[28]....
        /*02b4*/ 	.word	0x00003000


	//   ....[29]....
        /*02b8*/ 	.word	0x00003050


	//   ....[30]....
        /*02bc*/ 	.word	0x00003060


	//   ....[31]....
        /*02c0*/ 	.word	0x000030c0


	//   ....[32]....
        /*02c4*/ 	.word	0x000030d0


	//   ....[33]....
        /*02c8*/ 	.word	0x00003160


	//   ....[34]....
        /*02cc*/ 	.word	0x000031b0


	//   ....[35]....
        /*02d0*/ 	.word	0x00003230


	//   ....[36]....
        /*02d4*/ 	.word	0x00003250


	//   ....[37]....
        /*02d8*/ 	.word	0x00003260


	//   ....[38]....
        /*02dc*/ 	.word	0x00003270


	//   ....[39]....
        /*02e0*/ 	.word	0x00003280


	//   ....[40]....
        /*02e4*/ 	.word	0x00003290


	//   ....[41]....
        /*02e8*/ 	.word	0x00003e50


	//   ....[42]....
        /*02ec*/ 	.word	0x00004820


	//   ....[43]....
        /*02f0*/ 	.word	0x000055f0


	//   ....[44]....
        /*02f4*/ 	.word	0x00005620


	//   ....[45]....
        /*02f8*/ 	.word	0x000056a0


	//   ....[46]....
        /*02fc*/ 	.word	0x000056b0


	//   ....[47]....
        /*0300*/ 	.word	0x00005700


	//   ....[48]....
        /*0304*/ 	.word	0x00005710


	//   ....[49]....
        /*0308*/ 	.word	0x00005750


	//   ....[50]....
        /*030c*/ 	.word	0x00005780


	//   ....[51]....
        /*0310*/ 	.word	0x000057c0


	//   ....[52]....
        /*0314*/ 	.word	0x000057e0


	//   ....[53]....
        /*0318*/ 	.word	0x00005870


	//   ....[54]....
        /*031c*/ 	.word	0x00005960


	//   ....[55]....
        /*0320*/ 	.word	0x00005990


	//   ....[56]....
        /*0324*/ 	.word	0x00005f50


	//   ....[57]....
        /*0328*/ 	.word	0x00005f80


	//   ....[58]....
        /*032c*/ 	.word	0x00005fd0


	//   ....[59]....
        /*0330*/ 	.word	0x00005fe0


	//   ....[60]....
        /*0334*/ 	.word	0x00006030


	//   ....[61]....
        /*0338*/ 	.word	0x00006040


	//   ....[62]....
        /*033c*/ 	.word	0x00006090


	//   ....[63]....
        /*0340*/ 	.word	0x000060a0


	//   ....[64]....
        /*0344*/ 	.word	0x000060f0


	//   ....[65]....
        /*0348*/ 	.word	0x00006100


	//   ....[66]....
        /*034c*/ 	.word	0x000061a0


	//   ....[67]....
        /*0350*/ 	.word	0x000061f0


	//   ....[68]....
        /*0354*/ 	.word	0x00006270


	//   ....[69]....
        /*0358*/ 	.word	0x00006290


	//   ....[70]....
        /*035c*/ 	.word	0x000062a0


	//   ....[71]....
        /*0360*/ 	.word	0x000062b0


	//   ....[72]....
        /*0364*/ 	.word	0x000062c0


	//   ....[73]....
        /*0368*/ 	.word	0x000062d0


	//   ....[74]....
        /*036c*/ 	.word	0x000071d0


	//   ....[75]....
        /*0370*/ 	.word	0x00007200


	//   ....[76]....
        /*0374*/ 	.word	0x00007280


	//   ....[77]....
        /*0378*/ 	.word	0x00007290


	//   ....[78]....
        /*037c*/ 	.word	0x000072d0


	//   ....[79]....
        /*0380*/ 	.word	0x000072f0


	//   ....[80]....
        /*0384*/ 	.word	0x00007340


	//   ....[81]....
        /*0388*/ 	.word	0x00007360


	//   ....[82]....
        /*038c*/ 	.word	0x000073a0


	//   ....[83]....
        /*0390*/ 	.word	0x000073c0


	//   ....[84]....
        /*0394*/ 	.word	0x00007450


	//   ....[85]....
        /*0398*/ 	.word	0x00007540


	//   ....[86]....
        /*039c*/ 	.word	0x00007570


	//   ....[87]....
        /*03a0*/ 	.word	0x00007b30


	//   ....[88]....
        /*03a4*/ 	.word	0x00007b60


	//   ....[89]....
        /*03a8*/ 	.word	0x00007bb0


	//   ....[90]....
        /*03ac*/ 	.word	0x00007bc0


	//   ....[91]....
        /*03b0*/ 	.word	0x00007c10


	//   ....[92]....
        /*03b4*/ 	.word	0x00007c20


	//   ....[93]....
        /*03b8*/ 	.word	0x00007c70


	//   ....[94]....
        /*03bc*/ 	.word	0x00007c80


	//   ....[95]....
        /*03c0*/ 	.word	0x00007cd0


	//   ....[96]....
        /*03c4*/ 	.word	0x00007cf0


	//   ....[97]....
        /*03c8*/ 	.word	0x00007d80


	//   ....[98]....
        /*03cc*/ 	.word	0x00007dd0


	//   ....[99]....
        /*03d0*/ 	.word	0x00007e50


	//   ....[100]....
        /*03d4*/ 	.word	0x00007e70


	//   ....[101]....
        /*03d8*/ 	.word	0x00007e80


	//   ....[102]....
        /*03dc*/ 	.word	0x00007e90


	//   ....[103]....
        /*03e0*/ 	.word	0x00007ea0


	//   ....[104]....
        /*03e4*/ 	.word	0x00007eb0


	//   ....[105]....
        /*03e8*/ 	.word	0x00008c00


	//   ....[106]....
        /*03ec*/ 	.word	0x00009a20


	//   ....[107]....
        /*03f0*/ 	.word	0x00009dc0


	//   ....[108]....
        /*03f4*/ 	.word	0x0000a2d0


	//   ....[109]....
        /*03f8*/ 	.word	0x00010970


	//   ....[110]....
        /*03fc*/ 	.word	0x00010da0


	//   ....[111]....
        /*0400*/ 	.word	0x00010ff0


	//   ....[112]....
        /*0404*/ 	.word	0x00011190


	//   ....[113]....
        /*0408*/ 	.word	0x00011a20


	//   ....[114]....
        /*040c*/ 	.word	0x00011da0


	//   ....[115]....
        /*0410*/ 	.word	0x00012130


	//   ....[116]....
        /*0414*/ 	.word	0x000124e0


	//   ....[117]....
        /*0418*/ 	.word	0x000129e0


	//   ....[118]....
        /*041c*/ 	.word	0x00012a10


	//   ....[119]....
        /*0420*/ 	.word	0x00013640


	//   ....[120]....
        /*0424*/ 	.word	0x00013860


	//----- nvinfo : EIATTR_REG_RECONFIG
	.align		4
.L_45:
        /*0428*/ 	.byte	0x01, 0x54
	.zero		2


	//----- nvinfo : EIATTR_VRC_CTA_INIT_COUNT
	.align		4
        /*042c*/ 	.byte	0x02, 0x4a
        /*042e*/ 	.byte	0x80
	.zero		1


	//----- nvinfo : EIATTR_SYSCALL_OFFSETS
	.align		4
        /*0430*/ 	.byte	0x04, 0x46
        /*0432*/ 	.short	(.L_47 - .L_46)


	//   ....[0]....
.L_46:
        /*0434*/ 	.word	0x0000a690


	//   ....[1]....
        /*0438*/ 	.word	0x0000a780


	//   ....[2]....
        /*043c*/ 	.word	0x0000b0b0


	//   ....[3]....
        /*0440*/ 	.word	0x0000b220


	//   ....[4]....
        /*0444*/ 	.word	0x0000c7a0


	//   ....[5]....
        /*0448*/ 	.word	0x0000c910


	//   ....[6]....
        /*044c*/ 	.word	0x0000de20


	//   ....[7]....
        /*0450*/ 	.word	0x0000df90


	//   ....[8]....
        /*0454*/ 	.word	0x0000f4e0


	//   ....[9]....
        /*0458*/ 	.word	0x0000f650


	//----- nvinfo : EIATTR_MBARRIER_INSTR_OFFSETS
	.align		4
.L_47:
        /*045c*/ 	.byte	0x04, 0x39
        /*045e*/ 	.short	(.L_49 - .L_48)


	//   ....[0]....
.L_48:
        /*0460*/ 	.word	0x000007f0
        /*0464*/ 	.word	0x000000ff
        /*0468*/ 	.word	0x00000000
        /*046c*/ 	.short	0x0100
        /*046e*/ 	.byte	0x05
	.zero		1


	//   ....[1]....
        /*0470*/ 	.word	0x00000800
        /*0474*/ 	.word	0x000000ff
        /*0478*/ 	.word	0x00000020
        /*047c*/ 	.short	0x0100
        /*047e*/ 	.byte	0x05
	.zero		1


	//   ....[2]....
        /*0480*/ 	.word	0x00000810
        /*0484*/ 	.word	0x000000ff
        /*0488*/ 	.word	0x00000008
        /*048c*/ 	.short	0x0100
        /*048e*/ 	.byte	0x05
	.zero		1


	//   ....[3]....
        /*0490*/ 	.word	0x00000820
        /*0494*/ 	.word	0x000000ff
        /*0498*/ 	.word	0x00000028
        /*049c*/ 	.short	0x0100
        /*049e*/ 	.byte	0x05
	.zero		1


	//   ....[4]....
        /*04a0*/ 	.word	0x00000830
        /*04a4*/ 	.word	0x000000ff
        /*04a8*/ 	.word	0x00000010
        /*04ac*/ 	.short	0x0100
        /*04ae*/ 	.byte	0x05
	.zero		1


	//   ....[5]....
        /*04b0*/ 	.word	0x00000840
        /*04b4*/ 	.word	0x000000ff
        /*04b8*/ 	.word	0x00000030
        /*04bc*/ 	.short	0x0100
        /*04be*/ 	.byte	0x05
	.zero		1


	//   ....[6]....
        /*04c0*/ 	.word	0x00000850
        /*04c4*/ 	.word	0x000000ff
        /*04c8*/ 	.word	0x00000018
        /*04cc*/ 	.short	0x0100
        /*04ce*/ 	.byte	0x05
	.zero		1


	//   ....[7]....
        /*04d0*/ 	.word	0x00000860
        /*04d4*/ 	.word	0x000000ff
        /*04d8*/ 	.word	0x00000038
        /*04dc*/ 	.short	0x0100
        /*04de*/ 	.byte	0x05
	.zero		1


	//   ....[8]....
        /*04e0*/ 	.word	0x00000980
        /*04e4*/ 	.word	0x000000ff
        /*04e8*/ 	.word	0x00000040
        /*04ec*/ 	.short	0x0100
        /*04ee*/ 	.byte	0x06
	.zero		1


	//   ....[9]....
        /*04f0*/ 	.word	0x00000990
        /*04f4*/ 	.word	0x000000ff
        /*04f8*/ 	.word	0x00000060
        /*04fc*/ 	.short	0x0100
        /*04fe*/ 	.byte	0x06
	.zero		1


	//   ....[10]....
        /*0500*/ 	.word	0x000009a0
        /*0504*/ 	.word	0x000000ff
        /*0508*/ 	.word	0x00000048
        /*050c*/ 	.short	0x0100
        /*050e*/ 	.byte	0x06
	.zero		1


	//   ....[11]....
        /*0510*/ 	.word	0x000009b0
        /*0514*/ 	.word	0x000000ff
        /*0518*/ 	.word	0x00000068
        /*051c*/ 	.short	0x0100
        /*051e*/ 	.byte	0x06
	.zero		1


	//   ....[12]....
        /*0520*/ 	.word	0x000009c0
        /*0524*/ 	.word	0x000000ff
        /*0528*/ 	.word	0x00000050
        /*052c*/ 	.short	0x0100
        /*052e*/ 	.byte	0x06
	.zero		1


	//   ....[13]....
        /*0530*/ 	.word	0x000009d0
        /*0534*/ 	.word	0x000000ff
        /*0538*/ 	.word	0x00000070
        /*053c*/ 	.short	0x0100
        /*053e*/ 	.byte	0x06
	.zero		1


	//   ....[14]....
        /*0540*/ 	.word	0x000009e0
        /*0544*/ 	.word	0x000000ff
        /*0548*/ 	.word	0x00000058
        /*054c*/ 	.short	0x0100
        /*054e*/ 	.byte	0x06
	.zero		1


	//   ....[15]....
        /*0550*/ 	.word	0x000009f0
        /*0554*/ 	.word	0x000000ff
        /*0558*/ 	.word	0x00000078
        /*055c*/ 	.short	0x0100
        /*055e*/ 	.byte	0x06
	.zero		1


	//   ....[16]....
        /*0560*/ 	.word	0x00000ad0
        /*0564*/ 	.word	0x000000ff
        /*0568*/ 	.word	0x00000080
        /*056c*/ 	.short	0x0100
        /*056e*/ 	.byte	0x05
	.zero		1


	//   ....[17]....
        /*0570*/ 	.word	0x00000ae0
        /*0574*/ 	.word	0x000000ff
        /*0578*/ 	.word	0x00000088
        /*057c*/ 	.short	0x0100
        /*057e*/ 	.byte	0x05
	.zero		1


	//   ....[18]....
        /*0580*/ 	.word	0x00000c00
        /*0584*/ 	.word	0x000000ff
        /*0588*/ 	.word	0x00000090
        /*058c*/ 	.short	0x0100
        /*058e*/ 	.byte	0x06
	.zero		1


	//   ....[19]....
        /*0590*/ 	.word	0x00000c10
        /*0594*/ 	.word	0x000000ff
        /*0598*/ 	.word	0x000000d0
        /*059c*/ 	.short	0x0100
        /*059e*/ 	.byte	0x06
	.zero		1


	//   ....[20]....
        /*05a0*/ 	.word	0x00000c20
        /*05a4*/ 	.word	0x000000ff
        /*05a8*/ 	.word	0x00000098
        /*05ac*/ 	.short	0x0100
        /*05ae*/ 	.byte	0x06
	.zero		1


	//   ....[21]....
        /*05b0*/ 	.word	0x00000c30
        /*05b4*/ 	.word	0x000000ff
        /*05b8*/ 	.word	0x000000d8
        /*05bc*/ 	.short	0x0100
        /*05be*/ 	.byte	0x06
	.zero		1


	//   ....[22]....
        /*05c0*/ 	.word	0x00000c40
        /*05c4*/ 	.word	0x000000ff
        /*05c8*/ 	.word	0x000000a0
        /*05cc*/ 	.short	0x0100
        /*05ce*/ 	.byte	0x06
	.zero		1


	//   ....[23]....
        /*05d0*/ 	.word	0x00000c50
        /*05d4*/ 	.word	0x000000ff
        /*05d8*/ 	.word	0x000000e0
        /*05dc*/ 	.short	0x0100
        /*05de*/ 	.byte	0x06
	.zero		1


	//   ....[24]....
        /*05e0*/ 	.word	0x00000c60
        /*05e4*/ 	.word	0x000000ff
        /*05e8*/ 	.word	0x000000a8
        /*05ec*/ 	.short	0x0100
        /*05ee*/ 	.byte	0x06
	.zero		1


	//   ....[25]....
        /*05f0*/ 	.word	0x00000c70
        /*05f4*/ 	.word	0x000000ff
        /*05f8*/ 	.word	0x000000e8
        /*05fc*/ 	.short	0x0100
        /*05fe*/ 	.byte	0x06
	.zero		1


	//   ....[26]....
        /*0600*/ 	.word	0x00000c80
        /*0604*/ 	.word	0x000000ff
        /*0608*/ 	.word	0x000000b0
        /*060c*/ 	.short	0x0100
        /*060e*/ 	.byte	0x06
	.zero		1


	//   ....[27]....
        /*0610*/ 	.word	0x00000c90
        /*0614*/ 	.word	0x000000ff
        /*0618*/ 	.word	0x000000f0
        /*061c*/ 	.short	0x0100
        /*061e*/ 	.byte	0x06
	.zero		1


	//   ....[28]....
        /*0620*/ 	.word	0x00000ca0
        /*0624*/ 	.word	0x000000ff
        /*0628*/ 	.word	0x000000b8
        /*062c*/ 	.short	0x0100
        /*062e*/ 	.byte	0x06
	.zero		1


	//   ....[29]....
        /*0630*/ 	.word	0x00000cb0
        /*0634*/ 	.word	0x000000ff
        /*0638*/ 	.word	0x000000f8
        /*063c*/ 	.short	0x0100
        /*063e*/ 	.byte	0x06
	.zero		1


	//   ....[30]....
        /*0640*/ 	.word	0x00000cc0
        /*0644*/ 	.word	0x000000ff
        /*0648*/ 	.word	0x000000c0
        /*064c*/ 	.short	0x0100
        /*064e*/ 	.byte	0x06
	.zero		1


	//   ....[31]....
        /*0650*/ 	.word	0x00000cd0
        /*0654*/ 	.word	0x000000ff
        /*0658*/ 	.word	0x00000100
        /*065c*/ 	.short	0x0100
        /*065e*/ 	.byte	0x06
	.zero		1


	//   ....[32]....
        /*0660*/ 	.word	0x00000ce0
        /*0664*/ 	.word	0x000000ff
        /*0668*/ 	.word	0x000000c8
        /*066c*/ 	.short	0x0100
        /*066e*/ 	.byte	0x06
	.zero		1


	//   ....[33]....
        /*0670*/ 	.word	0x00000cf0
        /*0674*/ 	.word	0x000000ff
        /*0678*/ 	.word	0x00000108
        /*067c*/ 	.short	0x0100
        /*067e*/ 	.byte	0x06
	.zero		1


	//   ....[34]....
        /*0680*/ 	.word	0x00000e10
        /*0684*/ 	.word	0x000000ff
        /*0688*/ 	.word	0x00000150
        /*068c*/ 	.short	0x0100
        /*068e*/ 	.byte	0x06
	.zero		1


	//   ....[35]....
        /*0690*/ 	.word	0x00000e20
        /*0694*/ 	.word	0x000000ff
        /*0698*/ 	.word	0x00000190
        /*069c*/ 	.short	0x0100
        /*069e*/ 	.byte	0x06
	.zero		1


	//   ....[36]....
        /*06a0*/ 	.word	0x00000e30
        /*06a4*/ 	.word	0x000000ff
        /*06a8*/ 	.word	0x00000158
        /*06ac*/ 	.short	0x0100
        /*06ae*/ 	.byte	0x06
	.zero		1


	//   ....[37]....
        /*06b0*/ 	.word	0x00000e40
        /*06b4*/ 	.word	0x000000ff
        /*06b8*/ 	.word	0x00000198
        /*06bc*/ 	.short	0x0100
        /*06be*/ 	.byte	0x06
	.zero		1


	//   ....[38]....
        /*06c0*/ 	.word	0x00000e50
        /*06c4*/ 	.word	0x000000ff
        /*06c8*/ 	.word	0x00000160
        /*06cc*/ 	.short	0x0100
        /*06ce*/ 	.byte	0x06
	.zero		1


	//   ....[39]....
        /*06d0*/ 	.word	0x00000e60
        /*06d4*/ 	.word	0x000000ff
        /*06d8*/ 	.word	0x000001a0
        /*06dc*/ 	.short	0x0100
        /*06de*/ 	.byte	0x06
	.zero		1


	//   ....[40]....
        /*06e0*/ 	.word	0x00000e70
        /*06e4*/ 	.word	0x000000ff
        /*06e8*/ 	.word	0x00000168
        /*06ec*/ 	.short	0x0100
        /*06ee*/ 	.byte	0x06
	.zero		1


	//   ....[41]....
        /*06f0*/ 	.word	0x00000e80
        /*06f4*/ 	.word	0x000000ff
        /*06f8*/ 	.word	0x000001a8
        /*06fc*/ 	.short	0x0100
        /*06fe*/ 	.byte	0x06
	.zero		1


	//   ....[42]....
        /*0700*/ 	.word	0x00000e90
        /*0704*/ 	.word	0x000000ff
        /*0708*/ 	.word	0x00000170
        /*070c*/ 	.short	0x0100
        /*070e*/ 	.byte	0x06
	.zero		1


	//   ....[43]....
        /*0710*/ 	.word	0x00000ea0
        /*0714*/ 	.word	0x000000ff
        /*0718*/ 	.word	0x000001b0
        /*071c*/ 	.short	0x0100
        /*071e*/ 	.byte	0x06
	.zero		1


	//   ....[44]....
        /*0720*/ 	.word	0x00000eb0
        /*0724*/ 	.word	0x000000ff
        /*0728*/ 	.word	0x00000178
        /*072c*/ 	.short	0x0100
        /*072e*/ 	.byte	0x06
	.zero		1


	//   ....[45]....
        /*0730*/ 	.word	0x00000ec0
        /*0734*/ 	.word	0x000000ff
        /*0738*/ 	.word	0x000001b8
        /*073c*/ 	.short	0x0100
        /*073e*/ 	.byte	0x06
	.zero		1


	//   ....[46]....
        /*0740*/ 	.word	0x00000ed0
        /*0744*/ 	.word	0x000000ff
        /*0748*/ 	.word	0x00000180
        /*074c*/ 	.short	0x0100
        /*074e*/ 	.byte	0x06
	.zero		1


	//   ....[47]....
        /*0750*/ 	.word	0x00000ee0
        /*0754*/ 	.word	0x000000ff
        /*0758*/ 	.word	0x000001c0
        /*075c*/ 	.short	0x0100
        /*075e*/ 	.byte	0x06
	.zero		1


	//   ....[48]....
        /*0760*/ 	.word	0x00000ef0
        /*0764*/ 	.word	0x000000ff
        /*0768*/ 	.word	0x00000188
        /*076c*/ 	.short	0x0100
        /*076e*/ 	.byte	0x06
	.zero		1


	//   ....[49]....
        /*0770*/ 	.word	0x00000f00
        /*0774*/ 	.word	0x000000ff
        /*0778*/ 	.word	0x000001c8
        /*077c*/ 	.short	0x0100
        /*077e*/ 	.byte	0x06
	.zero		1


	//   ....[50]....
        /*0780*/ 	.word	0x00001030
        /*0784*/ 	.word	0x000000ff
        /*0788*/ 	.word	0x00000110
        /*078c*/ 	.short	0x0100
        /*078e*/ 	.byte	0x06
	.zero		1


	//   ....[51]....
        /*0790*/ 	.word	0x00001040
        /*0794*/ 	.word	0x000000ff
        /*0798*/ 	.word	0x00000120
        /*079c*/ 	.short	0x0100
        /*079e*/ 	.byte	0x06
	.zero		1


	//   ....[52]....
        /*07a0*/ 	.word	0x00001050
        /*07a4*/ 	.word	0x000000ff
        /*07a8*/ 	.word	0x00000118
        /*07ac*/ 	.short	0x0100
        /*07ae*/ 	.byte	0x06
	.zero		1


	//   ....[53]....
        /*07b0*/ 	.word	0x00001060
        /*07b4*/ 	.word	0x000000ff
        /*07b8*/ 	.word	0x00000128
        /*07bc*/ 	.short	0x0100
        /*07be*/ 	.byte	0x06
	.zero		1


	//   ....[54]....
        /*07c0*/ 	.word	0x00001160
        /*07c4*/ 	.word	0x000000ff
        /*07c8*/ 	.word	0x00000140
        /*07cc*/ 	.short	0x0100
        /*07ce*/ 	.byte	0x05
	.zero		1


	//   ....[55]....
        /*07d0*/ 	.word	0x000041b0
        /*07d4*/ 	.word	0x000000ff
        /*07d8*/ 	.word	0x00000020
        /*07dc*/ 	.short	0x010a
        /*07de*/ 	.byte	0x05
	.zero		1


	//   ....[56]....
        /*07e0*/ 	.word	0x00004320
        /*07e4*/ 	.word	0x000000ff
        /*07e8*/ 	.word	0x00000020
        /*07ec*/ 	.short	0x010a
        /*07ee*/ 	.byte	0x09
	.zero		1


	//   ....[57]....
        /*07f0*/ 	.word	0x000044a0
        /*07f4*/ 	.word	0x000000ff
        /*07f8*/ 	.word	0x00000020
        /*07fc*/ 	.short	0x010a
        /*07fe*/ 	.byte	0x04
	.zero		1


	//   ....[58]....
        /*0800*/ 	.word	0x00004550
        /*0804*/ 	.word	0x000000ff
        /*0808*/ 	.word	0x00000088
        /*080c*/ 	.short	0x0101
        /*080e*/ 	.byte	0x0c
	.zero		1


	//   ....[59]....
        /*0810*/ 	.word	0x00004570
        /*0814*/ 	.word	0x000000ff
        /*0818*/ 	.word	0x00000020
        /*081c*/ 	.short	0x010a
        /*081e*/ 	.byte	0x04
	.zero		1


	//   ....[60]....
        /*0820*/ 	.word	0x000045f0
        /*0824*/ 	.word	0x000000ff
        /*0828*/ 	.word	0x00000020
        /*082c*/ 	.short	0x010a
        /*082e*/ 	.byte	0x09
	.zero		1


	//   ....[61]....
        /*0830*/ 	.word	0x00004790
        /*0834*/ 	.word	0x000000ff
        /*0838*/ 	.word	0x00000020
        /*083c*/ 	.short	0x010a
        /*083e*/ 	.byte	0x04
	.zero		1


	//   ....[62]....
        /*0840*/ 	.word	0x00004870
        /*0844*/ 	.word	0x000000ff
        /*0848*/ 	.word	0x00000150
        /*084c*/ 	.short	0x010a
        /*084e*/ 	.byte	0x04
	.zero		1


	//   ....[63]....
        /*0850*/ 	.word	0x00004a00
        /*0854*/ 	.word	0x000000ff
        /*0858*/ 	.word	0x00000000
        /*085c*/ 	.short	0x0101
        /*085e*/ 	.byte	0x04
	.zero		1


	//   ....[64]....
        /*0860*/ 	.word	0x00004a70
        /*0864*/ 	.word	0x000000ff
        /*0868*/ 	.word	0x00000000
        /*086c*/ 	.short	0x010a
        /*086e*/ 	.byte	0x04
	.zero		1


	//   ....[65]....
        /*0870*/ 	.word	0x00004b00
        /*0874*/ 	.word	0x000000ff
        /*0878*/ 	.word	0x00000000
        /*087c*/ 	.short	0x010a
        /*087e*/ 	.byte	0x04
	.zero		1


	//   ....[66]....
        /*0880*/ 	.word	0x00004b90
        /*0884*/ 	.word	0x000000ff
        /*0888*/ 	.word	0x00000000
        /*088c*/ 	.short	0x010a
        /*088e*/ 	.byte	0x04
	.zero		1


	//   ....[67]....
        /*0890*/ 	.word	0x00004c30
        /*0894*/ 	.word	0x00000000
        /*0898*/ 	.word	0x00000000
        /*089c*/ 	.short	0x010a
        /*089e*/ 	.byte	0xff
	.zero		1


	//   ....[68]....
        /*08a0*/ 	.word	0x000067b0
        /*08a4*/ 	.word	0x000000ff
        /*08a8*/ 	.word	0x000000d0
        /*08ac*/ 	.short	0x010a
        /*08ae*/ 	.byte	0x04
	.zero		1


	//   ....[69]....
        /*08b0*/ 	.word	0x00006950
        /*08b4*/ 	.word	0x000000ff
        /*08b8*/ 	.word	0x00000090
        /*08bc*/ 	.short	0x0101
        /*08be*/ 	.byte	0x04
	.zero		1


	//   ....[70]....
        /*08c0*/ 	.word	0x000083d0
        /*08c4*/ 	.word	0x000000ff
        /*08c8*/ 	.word	0x000000d0
        /*08cc*/ 	.short	0x010a
        /*08ce*/ 	.byte	0x04
	.zero		1


	//   ....[71]....
        /*08d0*/ 	.word	0x00008550
        /*08d4*/ 	.word	0x000000ff
        /*08d8*/ 	.word	0x00000090
        /*08dc*/ 	.short	0x0101
        /*08de*/ 	.byte	0x04
	.zero		1


	//   ....[72]....
        /*08e0*/ 	.word	0x00008c70
        /*08e4*/ 	.word	0x0000000f
        /*08e8*/ 	.word	0x00000088
        /*08ec*/ 	.short	0x010a
        /*08ee*/ 	.byte	0xff
	.zero		1


	//   ....[73]....
        /*08f0*/ 	.word	0x00008ee0
        /*08f4*/ 	.word	0x000000ff
        /*08f8*/ 	.word	0x00000060
        /*08fc*/ 	.short	0x010a
        /*08fe*/ 	.byte	0x18
	.zero		1


	//   ....[74]....
        /*0900*/ 	.word	0x00008ff0
        /*0904*/ 	.word	0x000000ff
        /*0908*/ 	.word	0x00000040
        /*090c*/ 	.short	0x010b
        /*090e*/ 	.byte	0x18
	.zero		1


	//   ....[75]....
        /*0910*/ 	.word	0x00009050
        /*0914*/ 	.word	0x000000ff
        /*0918*/ 	.word	0x00000000
        /*091c*/ 	.short	0x0101
        /*091e*/ 	.byte	0x04
	.zero		1


	//   ....[76]....
        /*0920*/ 	.word	0x00009080
        /*0924*/ 	.word	0x000000ff
        /*0928*/ 	.word	0x00000068
        /*092c*/ 	.short	0x010a
        /*092e*/ 	.byte	0x18
	.zero		1


	//   ....[77]....
        /*0930*/ 	.word	0x000091b0
        /*0934*/ 	.word	0x000000ff
        /*0938*/ 	.word	0x00000048
        /*093c*/ 	.short	0x010b
        /*093e*/ 	.byte	0x18
	.zero		1


	//   ....[78]....
        /*0940*/ 	.word	0x00009210
        /*0944*/ 	.word	0x000000ff
        /*0948*/ 	.word	0x00000000
        /*094c*/ 	.short	0x0101
        /*094e*/ 	.byte	0x04
	.zero		1


	//   ....[79]....
        /*0950*/ 	.word	0x00009240
        /*0954*/ 	.word	0x000000ff
        /*0958*/ 	.word	0x00000070
        /*095c*/ 	.short	0x010a
        /*095e*/ 	.byte	0x18
	.zero		1


	//   ....[80]....
        /*0960*/ 	.word	0x00009370
        /*0964*/ 	.word	0x000000ff
        /*0968*/ 	.word	0x00000050
        /*096c*/ 	.short	0x010b
        /*096e*/ 	.byte	0x18
	.zero		1


	//   ....[81]....
        /*0970*/ 	.word	0x000093d0
        /*0974*/ 	.word	0x000000ff
        /*0978*/ 	.word	0x00000000
        /*097c*/ 	.short	0x0101
        /*097e*/ 	.byte	0x04
	.zero		1


	//   ....[82]....
        /*0980*/ 	.word	0x00009400
        /*0984*/ 	.word	0x000000ff
        /*0988*/ 	.word	0x00000078
        /*098c*/ 	.short	0x010a
        /*098e*/ 	.byte	0x18
	.zero		1


	//   ....[83]....
        /*0990*/ 	.word	0x00009530
        /*0994*/ 	.word	0x000000ff
        /*0998*/ 	.word	0x00000058
        /*099c*/ 	.short	0x010b
        /*099e*/ 	.byte	0x18
	.zero		1


	//   ....[84]....
        /*09a0*/ 	.word	0x000095b0
        /*09a4*/ 	.word	0x000000ff
        /*09a8*/ 	.word	0x00000000
        /*09ac*/ 	.short	0x0101
        /*09ae*/ 	.byte	0x04
	.zero		1


	//   ....[85]....
        /*09b0*/ 	.word	0x00009600
        /*09b4*/ 	.word	0x000000ff
        /*09b8*/ 	.word	0x00000150
        /*09bc*/ 	.short	0x010a
        /*09be*/ 	.byte	0x08
	.zero		1


	//   ....[86]....
        /*09c0*/ 	.word	0x00009760
        /*09c4*/ 	.word	0x000000ff
        /*09c8*/ 	.word	0x00000000
        /*09cc*/ 	.short	0x0101
        /*09ce*/ 	.byte	0x08
	.zero		1


	//   ....[87]....
        /*09d0*/ 	.word	0x00009810
        /*09d4*/ 	.word	0x000000ff
        /*09d8*/ 	.word	0x00000060
        /*09dc*/ 	.short	0x010a
        /*09de*/ 	.byte	0x18
	.zero		1


	//   ....[88]....
        /*09e0*/ 	.word	0x00009850
        /*09e4*/ 	.word	0x000000ff
        /*09e8*/ 	.word	0x00000068
        /*09ec*/ 	.short	0x010a
        /*09ee*/ 	.byte	0x18
	.zero		1


	//   ....[89]....
        /*09f0*/ 	.word	0x00009890
        /*09f4*/ 	.word	0x000000ff
        /*09f8*/ 	.word	0x00000070
        /*09fc*/ 	.short	0x010a
        /*09fe*/ 	.byte	0x18
	.zero		1


	//   ....[90]....
        /*0a00*/ 	.word	0x000098f0
        /*0a04*/ 	.word	0x00000000
        /*0a08*/ 	.word	0x00000078
        /*0a0c*/ 	.short	0x010a
        /*0a0e*/ 	.byte	0xff
	.zero		1


	//   ....[91]....
        /*0a10*/ 	.word	0x0000a370
        /*0a14*/ 	.word	0x000000ff
        /*0a18*/ 	.word	0x00000150
        /*0a1c*/ 	.short	0x010a
        /*0a1e*/ 	.byte	0x06
	.zero		1


	//   ....[92]....
        /*0a20*/ 	.word	0x0000a500
        /*0a24*/ 	.word	0x000000ff
        /*0a28*/ 	.word	0x00000000
        /*0a2c*/ 	.short	0x0101
        /*0a2e*/ 	.byte	0x04
	.zero		1


	//   ....[93]....
        /*0a30*/ 	.word	0x0000aa90
        /*0a34*/ 	.word	0x000000ff
        /*0a38*/ 	.word	0x00000040
        /*0a3c*/ 	.short	0x010a
        /*0a3e*/ 	.byte	0x2b
	.zero		1


	//   ....[94]....
        /*0a40*/ 	.word	0x0000aaf0
        /*0a44*/ 	.word	0x00000091
        /*0a48*/ 	.word	0x00000110
        /*0a4c*/ 	.short	0x010a
        /*0a4e*/ 	.byte	0xff
	.zero		1


	//   ....[95]....
        /*0a50*/ 	.word	0x0000ab10
        /*0a54*/ 	.word	0x000000ff
        /*0a58*/ 	.word	0x00000040
        /*0a5c*/ 	.short	0x010a
        /*0a5e*/ 	.byte	0x2b
	.zero		1


	//   ....[96]....
        /*0a60*/ 	.word	0x0000af80
        /*0a64*/ 	.word	0x00000091
        /*0a68*/ 	.word	0x00000110
        /*0a6c*/ 	.short	0x010a
        /*0a6e*/ 	.byte	0xff
	.zero		1


	//   ....[97]....
        /*0a70*/ 	.word	0x0000c300
        /*0a74*/ 	.word	0x000000ff
        /*0a78*/ 	.word	0x00000000
        /*0a7c*/ 	.short	0x0101
        /*0a7e*/ 	.byte	0x04
	.zero		1


	//   ....[98]....
        /*0a80*/ 	.word	0x0000c350
        /*0a84*/ 	.word	0x000000ff
        /*0a88*/ 	.word	0x00000048
        /*0a8c*/ 	.short	0x010a
        /*0a8e*/ 	.byte	0x2b
	.zero		1


	//   ....[99]....
        /*0a90*/ 	.word	0x0000c380
        /*0a94*/ 	.word	0x000000ff
        /*0a98*/ 	.word	0x00000048
        /*0a9c*/ 	.short	0x010a
        /*0a9e*/ 	.byte	0x2b
	.zero		1


	//   ....[100]....
        /*0aa0*/ 	.word	0x0000d9d0
        /*0aa4*/ 	.word	0x000000ff
        /*0aa8*/ 	.word	0x00000000
        /*0aac*/ 	.short	0x0101
        /*0aae*/ 	.byte	0x04
	.zero		1


	//   ....[101]....
        /*0ab0*/ 	.word	0x0000d9f0
        /*0ab4*/ 	.word	0x000000ff
        /*0ab8*/ 	.word	0x00000050
        /*0abc*/ 	.short	0x010a
        /*0abe*/ 	.byte	0x2b
	.zero		1


	//   ....[102]....
        /*0ac0*/ 	.word	0x0000da10
        /*0ac4*/ 	.word	0x000000ff
        /*0ac8*/ 	.word	0x00000050
        /*0acc*/ 	.short	0x010a
        /*0ace*/ 	.byte	0x2b
	.zero		1


	//   ....[103]....
        /*0ad0*/ 	.word	0x0000f090
        /*0ad4*/ 	.word	0x000000ff
        /*0ad8*/ 	.word	0x00000000
        /*0adc*/ 	.short	0x0101
        /*0ade*/ 	.byte	0x04
	.zero		1


	//   ....[104]....
        /*0ae0*/ 	.word	0x0000f0b0
        /*0ae4*/ 	.word	0x000000ff
        /*0ae8*/ 	.word	0x00000058
        /*0aec*/ 	.short	0x010a
        /*0aee*/ 	.byte	0x2b
	.zero		1


	//   ....[105]....
        /*0af0*/ 	.word	0x0000f0d0
        /*0af4*/ 	.word	0x000000ff
        /*0af8*/ 	.word	0x00000058
        /*0afc*/ 	.short	0x010a
        /*0afe*/ 	.byte	0x2b
	.zero		1


	//   ....[106]....
        /*0b00*/ 	.word	0x0000f840
        /*0b04*/ 	.word	0x00000091
        /*0b08*/ 	.word	0x00000000
        /*0b0c*/ 	.short	0x0101
        /*0b0e*/ 	.byte	0xff
	.zero		1


	//   ....[107]....
        /*0b10*/ 	.word	0x00010860
        /*0b14*/ 	.word	0x000000ff
        /*0b18*/ 	.word	0x00000000
        /*0b1c*/ 	.short	0x0101
        /*0b1e*/ 	.byte	0x04
	.zero		1


	//   ....[108]....
        /*0b20*/ 	.word	0x00010900
        /*0b24*/ 	.word	0x000000ff
        /*0b28*/ 	.word	0x00000000
        /*0b2c*/ 	.short	0x0101
        /*0b2e*/ 	.byte	0x04
	.zero		1


	//   ....[109]....
        /*0b30*/ 	.word	0x000111f0
        /*0b34*/ 	.word	0x000000ff
        /*0b38*/ 	.word	0x00000090
        /*0b3c*/ 	.short	0x010a
        /*0b3e*/ 	.byte	0x17
	.zero		1


	//   ....[110]....
        /*0b40*/ 	.word	0x00011330
        /*0b44*/ 	.word	0x000000ff
        /*0b48*/ 	.word	0x00000000
        /*0b4c*/ 	.short	0x0101
        /*0b4e*/ 	.byte	0x06
	.zero		1


	//   ....[111]....
        /*0b50*/ 	.word	0x000113a0
        /*0b54*/ 	.word	0x000000ff
        /*0b58*/ 	.word	0x00000190
        /*0b5c*/ 	.short	0x010a
        /*0b5e*/ 	.byte	0x17
	.zero		1


	//   ....[112]....
        /*0b60*/ 	.word	0x000123e0
        /*0b64*/ 	.word	0x000000ff
        /*0b68*/ 	.word	0x00000150
        /*0b6c*/ 	.short	0x0101
        /*0b6e*/ 	.byte	0x17
	.zero		1


	//   ....[113]....
        /*0b70*/ 	.word	0x000126e0
        /*0b74*/ 	.word	0x000000ff
        /*0b78*/ 	.word	0x00000008
        /*0b7c*/ 	.short	0x010a
        /*0b7e*/ 	.byte	0x06
	.zero		1


	//   ....[114]....
        /*0b80*/ 	.word	0x00012700
        /*0b84*/ 	.word	0x000000ff
        /*0b88*/ 	.word	0x00000008
        /*0b8c*/ 	.short	0x010a
        /*0b8e*/ 	.byte	0x06
	.zero		1


	//   ....[115]....
        /*0b90*/ 	.word	0x00012890
        /*0b94*/ 	.word	0x000000ff
        /*0b98*/ 	.word	0x00000008
        /*0b9c*/ 	.short	0x010a
        /*0b9e*/ 	.byte	0x06
	.zero		1


	//   ....[116]....
        /*0ba0*/ 	.word	0x000128b0
        /*0ba4*/ 	.word	0x000000ff
        /*0ba8*/ 	.word	0x00000008
        /*0bac*/ 	.short	0x010a
        /*0bae*/ 	.byte	0x06
	.zero		1


	//   ....[117]....
        /*0bb0*/ 	.word	0x00012970
        /*0bb4*/ 	.word	0x000000ff
        /*0bb8*/ 	.word	0x00000000
        /*0bbc*/ 	.short	0x0101
        /*0bbe*/ 	.byte	0x05
	.zero		1


	//   ....[118]....
        /*0bc0*/ 	.word	0x00012c50
        /*0bc4*/ 	.word	0x000000ff
        /*0bc8*/ 	.word	0x00000000
        /*0bcc*/ 	.short	0x010a
        /*0bce*/ 	.byte	0x09
	.zero		1


	//   ....[119]....
        /*0bd0*/ 	.word	0x00012cb0
        /*0bd4*/ 	.word	0x000000ff
        /*0bd8*/ 	.word	0x00000120
        /*0bdc*/ 	.short	0x010a
        /*0bde*/ 	.byte	0x0c
	.zero		1


	//   ....[120]....
        /*0be0*/ 	.word	0x00012e10
        /*0be4*/ 	.word	0x000000ff
        /*0be8*/ 	.word	0x00000000
        /*0bec*/ 	.short	0x010a
        /*0bee*/ 	.byte	0x09
	.zero		1


	//   ....[121]....
        /*0bf0*/ 	.word	0x00012f40
        /*0bf4*/ 	.word	0x000000ff
        /*0bf8*/ 	.word	0x00000000
        /*0bfc*/ 	.short	0x010a
        /*0bfe*/ 	.byte	0x1e
	.zero		1


	//   ....[122]....
        /*0c00*/ 	.word	0x000131e0
        /*0c04*/ 	.word	0x000000ff
        /*0c08*/ 	.word	0x00000150
        /*0c0c*/ 	.short	0x010a
        /*0c0e*/ 	.byte	0x09
	.zero		1


	//   ....[123]....
        /*0c10*/ 	.word	0x00013310
        /*0c14*/ 	.word	0x000000ff
        /*0c18*/ 	.word	0x00000000
        /*0c1c*/ 	.short	0x0101
        /*0c1e*/ 	.byte	0x09
	.zero		1


	//   ....[124]....
        /*0c20*/ 	.word	0x00013440
        /*0c24*/ 	.word	0x000000ff
        /*0c28*/ 	.word	0x00000120
        /*0c2c*/ 	.short	0x010a
        /*0c2e*/ 	.byte	0x06
	.zero		1


	//   ....[125]....
        /*0c30*/ 	.word	0x00013500
        /*0c34*/ 	.word	0x00000000
        /*0c38*/ 	.word	0x00000120
        /*0c3c*/ 	.short	0x010a
        /*0c3e*/ 	.byte	0xff
	.zero		1


	//   ....[126]....
        /*0c40*/ 	.word	0x00013540
        /*0c44*/ 	.word	0x00000000
        /*0c48*/ 	.word	0x00000120
        /*0c4c*/ 	.short	0x010a
        /*0c4e*/ 	.byte	0xff
	.zero		1


	//   ....[127]....
        /*0c50*/ 	.word	0x000135b0
        /*0c54*/ 	.word	0x000000ff
        /*0c58*/ 	.word	0x00000000
        /*0c5c*/ 	.short	0x0101
        /*0c5e*/ 	.byte	0x06
	.zero		1


	//   ....[128]....
        /*0c60*/ 	.word	0x000135f0
        /*0c64*/ 	.word	0x000000ff
        /*0c68*/ 	.word	0x00000140
        /*0c6c*/ 	.short	0x010a
        /*0c6e*/ 	.byte	0x04
	.zero		1


	//   ....[129]....
        /*0c70*/ 	.word	0x00013630
        /*0c74*/ 	.word	0x000000ff
        /*0c78*/ 	.word	0x00000000
        /*0c7c*/ 	.short	0x0101
        /*0c7e*/ 	.byte	0x06
	.zero		1


	//   ....[130]....
        /*0c80*/ 	.word	0x00013890
        /*0c84*/ 	.word	0x00000000
        /*0c88*/ 	.word	0x00000020
        /*0c8c*/ 	.short	0x010a
        /*0c8e*/ 	.byte	0xff
	.zero		1


	//   ....[131]....
        /*0c90*/ 	.word	0x000138f0
        /*0c94*/ 	.word	0x00000000
        /*0c98*/ 	.word	0x00000020
        /*0c9c*/ 	.short	0x010a
        /*0c9e*/ 	.byte	0xff
	.zero		1


	//   ....[132]....
        /*0ca0*/ 	.word	0x00013950
        /*0ca4*/ 	.word	0x00000000
        /*0ca8*/ 	.word	0x00000150
        /*0cac*/ 	.short	0x010a
        /*0cae*/ 	.byte	0xff
	.zero		1


	//   ....[133]....
        /*0cb0*/ 	.word	0x000139b0
        /*0cb4*/ 	.word	0x00000000
        /*0cb8*/ 	.word	0x00000000
        /*0cbc*/ 	.short	0x010a
        /*0cbe*/ 	.byte	0xff
	.zero		1


	//   ....[134]....
        /*0cc0*/ 	.word	0x00013a10
        /*0cc4*/ 	.word	0x00000000
        /*0cc8*/ 	.word	0x00000000
        /*0ccc*/ 	.short	0x010a
        /*0cce*/ 	.byte	0xff
	.zero		1


	//   ....[135]....
        /*0cd0*/ 	.word	0x00013a70
        /*0cd4*/ 	.word	0x00000000
        /*0cd8*/ 	.word	0x00000000
        /*0cdc*/ 	.short	0x010a
        /*0cde*/ 	.byte	0xff
	.zero		1


	//   ....[136]....
        /*0ce0*/ 	.word	0x00013ad0
        /*0ce4*/ 	.word	0x00000010
        /*0ce8*/ 	.word	0x000000d0
        /*0cec*/ 	.short	0x010a
        /*0cee*/ 	.byte	0xff
	.zero		1


	//   ....[137]....
        /*0cf0*/ 	.word	0x00013b30
        /*0cf4*/ 	.word	0x0000000b
        /*0cf8*/ 	.word	0x000000d0
        /*0cfc*/ 	.short	0x010a
        /*0cfe*/ 	.byte	0xff
	.zero		1


	//   ....[138]....
        /*0d00*/ 	.word	0x00013b80
        /*0d04*/ 	.word	0x0000000f
        /*0d08*/ 	.word	0x00000088
        /*0d0c*/ 	.short	0x010a
        /*0d0e*/ 	.byte	0xff
	.zero		1


	//   ....[139]....
        /*0d10*/ 	.word	0x00013be0
        /*0d14*/ 	.word	0x00000000
        /*0d18*/ 	.word	0x00000060
        /*0d1c*/ 	.short	0x010a
        /*0d1e*/ 	.byte	0xff
	.zero		1


	//   ....[140]....
        /*0d20*/ 	.word	0x00013c40
        /*0d24*/ 	.word	0x00000000
        /*0d28*/ 	.word	0x00000068
        /*0d2c*/ 	.short	0x010a
        /*0d2e*/ 	.byte	0xff
	.zero		1


	//   ....[141]....
        /*0d30*/ 	.word	0x00013ca0
        /*0d34*/ 	.word	0x00000000
        /*0d38*/ 	.word	0x00000070
        /*0d3c*/ 	.short	0x010a
        /*0d3e*/ 	.byte	0xff
	.zero		1


	//   ....[142]....
        /*0d40*/ 	.word	0x00013d00
        /*0d44*/ 	.word	0x00000000
        /*0d48*/ 	.word	0x00000078
        /*0d4c*/ 	.short	0x010a
        /*0d4e*/ 	.byte	0xff
	.zero		1


	//   ....[143]....
        /*0d50*/ 	.word	0x00013d60
        /*0d54*/ 	.word	0x00000000
        /*0d58*/ 	.word	0x00000150
        /*0d5c*/ 	.short	0x010a
        /*0d5e*/ 	.byte	0xff
	.zero		1


	//   ....[144]....
        /*0d60*/ 	.word	0x00013dc0
        /*0d64*/ 	.word	0x00000000
        /*0d68*/ 	.word	0x00000060
        /*0d6c*/ 	.short	0x010a
        /*0d6e*/ 	.byte	0xff
	.zero		1


	//   ....[145]....
        /*0d70*/ 	.word	0x00013e20
        /*0d74*/ 	.word	0x00000000
        /*0d78*/ 	.word	0x00000068
        /*0d7c*/ 	.short	0x010a
        /*0d7e*/ 	.byte	0xff
	.zero		1


	//   ....[146]....
        /*0d80*/ 	.word	0x00013e80
        /*0d84*/ 	.word	0x00000000
        /*0d88*/ 	.word	0x00000070
        /*0d8c*/ 	.short	0x010a
        /*0d8e*/ 	.byte	0xff
	.zero		1


	//   ....[147]....
        /*0d90*/ 	.word	0x00013ee0
        /*0d94*/ 	.word	0x00000000
        /*0d98*/ 	.word	0x00000150
        /*0d9c*/ 	.short	0x010a
        /*0d9e*/ 	.byte	0xff
	.zero		1


	//   ....[148]....
        /*0da0*/ 	.word	0x00013fa0
        /*0da4*/ 	.word	0x00000003
        /*0da8*/ 	.word	0x00000040
        /*0dac*/ 	.short	0x010a
        /*0dae*/ 	.byte	0xff
	.zero		1


	//   ....[149]....
        /*0db0*/ 	.word	0x00013ff0
        /*0db4*/ 	.word	0x00000091
        /*0db8*/ 	.word	0x00000110
        /*0dbc*/ 	.short	0x010a
        /*0dbe*/ 	.byte	0xff
	.zero		1


	//   ....[150]....
        /*0dc0*/ 	.word	0x00014050
        /*0dc4*/ 	.word	0x00000003
        /*0dc8*/ 	.word	0x00000048
        /*0dcc*/ 	.short	0x010a
        /*0dce*/ 	.byte	0xff
	.zero		1


	//   ....[151]....
        /*0dd0*/ 	.word	0x000140b0
        /*0dd4*/ 	.word	0x00000000
        /*0dd8*/ 	.word	0x00000050
        /*0ddc*/ 	.short	0x010a
        /*0dde*/ 	.byte	0xff
	.zero		1


	//   ....[152]....
        /*0de0*/ 	.word	0x00014110
        /*0de4*/ 	.word	0x00000000
        /*0de8*/ 	.word	0x00000058
        /*0dec*/ 	.short	0x010a
        /*0dee*/ 	.byte	0xff
	.zero		1


	//   ....[153]....
        /*0df0*/ 	.word	0x00014170
        /*0df4*/ 	.word	0x00000004
        /*0df8*/ 	.word	0x00000090
        /*0dfc*/ 	.short	0x010a
        /*0dfe*/ 	.byte	0xff
	.zero		1


	//   ....[154]....
        /*0e00*/ 	.word	0x000141d0
        /*0e04*/ 	.word	0x00000004
        /*0e08*/ 	.word	0x00000190
        /*0e0c*/ 	.short	0x010a
        /*0e0e*/ 	.byte	0xff
	.zero		1


	//   ....[155]....
        /*0e10*/ 	.word	0x00014230
        /*0e14*/ 	.word	0x00000000
        /*0e18*/ 	.word	0x00000008
        /*0e1c*/ 	.short	0x010a
        /*0e1e*/ 	.byte	0xff
	.zero		1


	//   ....[156]....
        /*0e20*/ 	.word	0x00014310
        /*0e24*/ 	.word	0x00000000
        /*0e28*/ 	.word	0x00000008
        /*0e2c*/ 	.short	0x010a
        /*0e2e*/ 	.byte	0xff
	.zero		1


	//   ....[157]....
        /*0e30*/ 	.word	0x00014370
        /*0e34*/ 	.word	0x00000003
        /*0e38*/ 	.word	0x00000120
        /*0e3c*/ 	.short	0x010a
        /*0e3e*/ 	.byte	0xff
	.zero		1


	//   ....[158]....
        /*0e40*/ 	.word	0x000143d0
        /*0e44*/ 	.word	0x00000003
        /*0e48*/ 	.word	0x00000000
        /*0e4c*/ 	.short	0x010a
        /*0e4e*/ 	.byte	0xff
	.zero		1


	//   ....[159]....
        /*0e50*/ 	.word	0x00014430
        /*0e54*/ 	.word	0x00000003
        /*0e58*/ 	.word	0x00000150
        /*0e5c*/ 	.short	0x010a
        /*0e5e*/ 	.byte	0xff
	.zero		1


	//   ....[160]....
        /*0e60*/ 	.word	0x00014490
        /*0e64*/ 	.word	0x00000000
        /*0e68*/ 	.word	0x00000120
        /*0e6c*/ 	.short	0x010a
        /*0e6e*/ 	.byte	0xff
	.zero		1


	//   ....[161]....
        /*0e70*/ 	.word	0x000144f0
        /*0e74*/ 	.word	0x00000000
        /*0e78*/ 	.word	0x00000140
        /*0e7c*/ 	.short	0x010a
        /*0e7e*/ 	.byte	0xff
	.zero		1


	//----- nvinfo : EIATTR_NUM_MBARRIERS
	.align		4
.L_49:
        /*0e80*/ 	.byte	0x03, 0x38
        /*0e82*/ 	.short	0x0037


	//----- nvinfo : EIATTR_EXIT_INSTR_OFFSETS
	.align		4
        /*0e84*/ 	.byte	0x04, 0x1c
        /*0e86*/ 	.short	(.L_51 - .L_50)


	//   ....[0]....
.L_50:
        /*0e88*/ 	.word	0x000037d0


	//   ....[1]....
        /*0e8c*/ 	.word	0x00004c60


	//   ....[2]....
        /*0e90*/ 	.word	0x000085f0


	//   ....[3]....
        /*0e94*/ 	.word	0x00009920


	//   ....[4]....
        /*0e98*/ 	.word	0x00010910


	//   ....[5]....
        /*0e9c*/ 	.word	0x00010940


	//   ....[6]....
        /*0ea0*/ 	.word	0x000124b0


	//   ....[7]....
        /*0ea4*/ 	.word	0x00013870


	//----- nvinfo : EIATTR_INDIRECT_BRANCH_TARGETS
	.align		4
.L_51:
        /*0ea8*/ 	.byte	0x04, 0x34
        /*0eaa*/ 	.short	(.L_53 - .L_52)


	//   ....[0]....
.L_52:
        /*0eac*/ 	.word	.L_x_286@srel
        /*0eb0*/ 	.short	0x0
        /*0eb2*/ 	.short	0x0
        /*0eb4*/ 	.word	0xa
        /*0eb8*/ 	.word	.L_x_287@srel
        /* <DEDUP_REMOVED lines=9> */


	//----- nvinfo : EIATTR_MAX_THREADS
	.align		4
.L_53:
        /*0ee0*/ 	.byte	0x04, 0x05
        /*0ee2*/ 	.short	(.L_55 - .L_54)
.L_54:
        /*0ee4*/ 	.word	0x00000180
        /*0ee8*/ 	.word	0x00000001
        /*0eec*/ 	.word	0x00000001


	//----- nvinfo : EIATTR_CRS_STACK_SIZE
	.align		4
.L_55:
        /*0ef0*/ 	.byte	0x04, 0x1e
        /*0ef2*/ 	.short	(.L_57 - .L_56)
.L_56:
        /*0ef4*/ 	.word	0x00000000


	//----- nvinfo : EIATTR_CBANK_PARAM_SIZE
	.align		4
.L_57:
        /*0ef8*/ 	.byte	0x03, 0x19
        /*0efa*/ 	.short	0x0900


	//----- nvinfo : EIATTR_PARAM_CBANK
	.align		4
        /*0efc*/ 	.byte	0x04, 0x0a
        /*0efe*/ 	.short	(.L_59 - .L_58)
	.align		4
.L_58:
        /*0f00*/ 	.word	index@(.nv.constant0._ZN7cutlass13device_kernelINS_4gemm6kernel13GemmUniversalINS1_17GroupProblemShapeIN4cute5tupleIJiiiEEEEENS1_10collective13CollectiveMmaINS1_40MainloopSm100ArrayTmaUmmaWarpSpecializedILi4ELi8ELi2ENS6_IJNS5_1CILi2EEENSC_ILi1EEESE_EEEEENS6_IJNSC_ILi256EEESH_NSC_ILi128EEEEEENS_12float_e4m3_tEPNS6_IJlSE_NSC_ILi0EEEEEESK_SN_NS5_8TiledMMAINS5_8MMA_AtomIJNS5_10MMA_TraitsINS5_25SM100_MMA_F8F6F4_2x1SM_SSEJSK_SK_fSH_SH_NS5_17integral_constantINS5_4UMMA5MajorELSU_0EEESV_NSS_INST_7ScaleInELSW_0EEESX_EEEEEENS5_6LayoutINS6_IJSE_SE_SE_EEENS6_IJSL_SL_SL_EEEEENS6_IJNS5_10UnderscoreES14_S14_EEEEENS5_18SM100_TMA_2SM_LOADENS5_14ComposedLayoutINS5_7SwizzleILi3ELi4ELi3EEENS5_18smem_ptr_flag_bitsILi8EEENS10_INS6_IJNSC_ILi8EEESI_EEENS6_IJSI_SE_EEEEEEEvNS5_8identityES17_S1H_vS1I_EENS_8epilogue10collective18CollectiveEpilogueINS1K_31Sm100PtrArrayTmaWarpSpecializedILi4ELi2ELi64ELb1ELb0EEEJNS6_IJSI_SH_SI_EEENS6_IJNS10_ISI_SE_EENS10_INSC_ILi64EEESE_EEEEENS_6half_tEPNS6_IJSE_lSL_EEES1U_S1W_NS1K_6fusion15FusionCallbacksIS1O_NS1X_17LinearCombinationIS1U_fS1U_fLNS_15FloatRoundStyleE2EEES1P_S1T_JEEENS5_5SM1004TMEM4LOAD26SM100_TMEM_LOAD_16dp256b8xENS5_13SM90_TMA_LOADENS18_IS1A_NS1B_ILi16EEENS10_INS6_IJS1R_S1D_EEENS6_IJSE_S1R_EEEEEEENS5_17SM75_U16x8_LDSM_TENS5_14SM90_TMA_STOREES2C_NS5_17SM90_U16x8_STSM_TENS5_39AutoVectorizingCopyWithAssumedAlignmentILi128EEEEEEvvEEEEvNT_6ParamsE)
        /*0f04*/ 	.short	0x0380
        /*0f06*/ 	.short	0x0900


	//----- nvinfo : EIATTR_SW_WAR
	.align		4
.L_59:
        /*0f08*/ 	.byte	0x04, 0x36
        /*0f0a*/ 	.short	(.L_61 - .L_60)
.L_60:
        /*0f0c*/ 	.word	0x00000008
.L_61:


//--------------------- .nv.callgraph             --------------------------
	.section	.nv.callgraph,"",@"SHT_CUDA_CALLGRAPH"
	.align	4
	.sectionentsize	8
	.align		4
        /*0000*/ 	.word	0x00000000
	.align		4
        /*0004*/ 	.word	0xffffffff
	.align		4
        /*0008*/ 	.word	index@(_ZN7cutlass13device_kernelINS_4gemm6kernel13GemmUniversalINS1_17GroupProblemShapeIN4cute5tupleIJiiiEEEEENS1_10collective13CollectiveMmaINS1_40MainloopSm100ArrayTmaUmmaWarpSpecializedILi4ELi8ELi2ENS6_IJNS5_1CILi2EEENSC_ILi1EEESE_EEEEENS6_IJNSC_ILi256EEESH_NSC_ILi128EEEEEENS_12float_e4m3_tEPNS6_IJlSE_NSC_ILi0EEEEEESK_SN_NS5_8TiledMMAINS5_8MMA_AtomIJNS5_10MMA_TraitsINS5_25SM100_MMA_F8F6F4_2x1SM_SSEJSK_SK_fSH_SH_NS5_17integral_constantINS5_4UMMA5MajorELSU_0EEESV_NSS_INST_7ScaleInELSW_0EEESX_EEEEEENS5_6LayoutINS6_IJSE_SE_SE_EEENS6_IJSL_SL_SL_EEEEENS6_IJNS5_10UnderscoreES14_S14_EEEEENS5_18SM100_TMA_2SM_LOADENS5_14ComposedLayoutINS5_7SwizzleILi3ELi4ELi3EEENS5_18smem_ptr_flag_bitsILi8EEENS10_INS6_IJNSC_ILi8EEESI_EEENS6_IJSI_SE_EEEEEEEvNS5_8identityES17_S1H_vS1I_EENS_8epilogue10collective18CollectiveEpilogueINS1K_31Sm100PtrArrayTmaWarpSpecializedILi4ELi2ELi64ELb1ELb0EEEJNS6_IJSI_SH_SI_EEENS6_IJNS10_ISI_SE_EENS10_INSC_ILi64EEESE_EEEEENS_6half_tEPNS6_IJSE_lSL_EEES1U_S1W_NS1K_6fusion15FusionCallbacksIS1O_NS1X_17LinearCombinationIS1U_fS1U_fLNS_15FloatRoundStyleE2EEES1P_S1T_JEEENS5_5SM1004TMEM4LOAD26SM100_TMEM_LOAD_16dp256b8xENS5_13SM90_TMA_LOADENS18_IS1A_NS1B_ILi16EEENS10_INS6_IJS1R_S1D_EEENS6_IJSE_S1R_EEEEEEENS5_17SM75_U16x8_LDSM_TENS5_14SM90_TMA_STOREES2C_NS5_17SM90_U16x8_STSM_TENS5_39AutoVectorizingCopyWithAssumedAlignmentILi128EEEEEEvvEEEEvNT_6ParamsE)
	.align		4
        /*000c*/ 	.word	index@(__assertfail)
	.align		4
        /*0010*/ 	.word	0x00000000
	.align		4
        /*0014*/ 	.word	0xfffffffe
	.align		4
        /*0018*/ 	.word	0x00000000
	.align		4
        /*001c*/ 	.word	0xfffffffd
	.align		4
        /*0020*/ 	.word	0x00000000
	.align		4
        /*0024*/ 	.word	0xfffffffc


//--------------------- .nv.constant4             --------------------------
	.section	.nv.constant4,"a",@progbits
	.align	8
	.align		8
.nv.constant4:
        /*0000*/ 	.dword	__assertfail
	.align		8
        /*0008*/ 	.dword	__unnamed_1
	.align		8
        /*0010*/ 	.dword	__unnamed_2
	.align		8
        /*0018*/ 	.dword	_ZN39_INTERNAL_dc19371e_4_k_cu_27d9792a_41004cuda3std3__45__cpo5beginE
	.align		8
        /*0020*/ 	.dword	_ZN39_INTERNAL_dc19371e_4_k_cu_27d9792a_41004cuda3std3__45__cpo3endE
	.align		8
        /*0028*/ 	.dword	_ZN39_INTERNAL_dc19371e_4_k_cu_27d9792a_41004cuda3std3__45__cpo6cbeginE
	.align		8
        /*0030*/ 	.dword	_ZN39_INTERNAL_dc19371e_4_k_cu_27d9792a_41004cuda3std3__45__cpo4cendE
	.align		8
        /*0038*/ 	.dword	_ZN39_INTERNAL_dc19371e_4_k_cu_27d9792a_41004cuda3std3__441_GLOBAL__N__dc19371e_4_k_cu_27d9792a_41006ignoreE
	.align		8
        /*0040*/ 	.dword	_ZN39_INTERNAL_dc19371e_4_k_cu_27d9792a_41004cuda3std3__419piecewise_constructE
	.align		8
        /*0048*/ 	.dword	_ZN39_INTERNAL_dc19371e_4_k_cu_27d9792a_41004cuda3std3__48in_placeE
	.align		8
        /*0050*/ 	.dword	_ZN39_INTERNAL_dc19371e_4_k_cu_27d9792a_41004cuda3std6ranges3__45__cpo4swapE
	.align		8
        /*0058*/ 	.dword	_ZN39_INTERNAL_dc19371e_4_k_cu_27d9792a_41004cuda3std6ranges3__45__cpo9iter_moveE
	.align		8
        /*0060*/ 	.dword	_ZN39_INTERNAL_dc19371e_4_k_cu_27d9792a_41004cute7productE
	.align		8
        /*0068*/ 	.dword	_ZN39_INTERNAL_dc19371e_4_k_cu_27d9792a_41004cute1_E
	.align		8
        /*0070*/ 	.dword	$str$24
	.align		8
        /*0078*/ 	.dword	$str$25
	.align		8
        /*0080*/ 	.dword	$str$26
	.align		8
        /*0088*/ 	.dword	$str$27


//--------------------- .nv.constant2._ZN7cutlass13device_kernelINS_4gemm6kernel13GemmUniversalINS1_17GroupProblemShapeIN4cute5tupleIJiiiEEEEENS1_10collective13CollectiveMmaINS1_40MainloopSm100ArrayTmaUmmaWarpSpecializedILi4ELi8ELi2ENS6_IJNS5_1CILi2EEENSC_ILi1EEESE_EEEEENS6_IJNSC_ILi256EEESH_NSC_ILi128EEEEEENS_12float_e4m3_tEPNS6_IJlSE_NSC_ILi0EEEEEESK_SN_NS5_8TiledMMAINS5_8MMA_AtomIJNS5_10MMA_TraitsINS5_25SM100_MMA_F8F6F4_2x1SM_SSEJSK_SK_fSH_SH_NS5_17integral_constantINS5_4UMMA5MajorELSU_0EEESV_NSS_INST_7ScaleInELSW_0EEESX_EEEEEENS5_6LayoutINS6_IJSE_SE_SE_EEENS6_IJSL_SL_SL_EEEEENS6_IJNS5_10UnderscoreES14_S14_EEEEENS5_18SM100_TMA_2SM_LOADENS5_14ComposedLayoutINS5_7SwizzleILi3ELi4ELi3EEENS5_18smem_ptr_flag_bitsILi8EEENS10_INS6_IJNSC_ILi8EEESI_EEENS6_IJSI_SE_EEEEEEEvNS5_8identityES17_S1H_vS1I_EENS_8epilogue10collective18CollectiveEpilogueINS1K_31Sm100PtrArrayTmaWarpSpecializedILi4ELi2ELi64ELb1ELb0EEEJNS6_IJSI_SH_SI_EEENS6_IJNS10_ISI_SE_EENS10_INSC_ILi64EEESE_EEEEENS_6half_tEPNS6_IJSE_lSL_EEES1U_S1W_NS1K_6fusion15FusionCallbacksIS1O_NS1X_17LinearCombinationIS1U_fS1U_fLNS_15FloatRoundStyleE2EEES1P_S1T_JEEENS5_5SM1004TMEM4LOAD26SM100_TMEM_LOAD_16dp256b8xENS5_13SM90_TMA_LOADENS18_IS1A_NS1B_ILi16EEENS10_INS6_IJS1R_S1D_EEENS6_IJSE_S1R_EEEEEEENS5_17SM75_U16x8_LDSM_TENS5_14SM90_TMA_STOREES2C_NS5_17SM90_U16x8_STSM_TENS5_39AutoVectorizingCopyWithAssumedAlignmentILi128EEEEEEvvEEEEvNT_6ParamsE --------------------------
	.section	.nv.constant2._ZN7cutlass13device_kernelINS_4gemm6kernel13GemmUniversalINS1_17GroupProblemShapeIN4cute5tupleIJiiiEEEEENS1_10collective13CollectiveMmaINS1_40MainloopSm100ArrayTmaUmmaWarpSpecializedILi4ELi8ELi2ENS6_IJNS5_1CILi2EEENSC_ILi1EEESE_EEEEENS6_IJNSC_ILi256EEESH_NSC_ILi128EEEEEENS_12float_e4m3_tEPNS6_IJlSE_NSC_ILi0EEEEEESK_SN_NS5_8TiledMMAINS5_8MMA_AtomIJNS5_10MMA_TraitsINS5_25SM100_MMA_F8F6F4_2x1SM_SSEJSK_SK_fSH_SH_NS5_17integral_constantINS5_4UMMA5MajorELSU_0EEESV_NSS_INST_7ScaleInELSW_0EEESX_EEEEEENS5_6LayoutINS6_IJSE_SE_SE_EEENS6_IJSL_SL_SL_EEEEENS6_IJNS5_10UnderscoreES14_S14_EEEEENS5_18SM100_TMA_2SM_LOADENS5_14ComposedLayoutINS5_7SwizzleILi3ELi4ELi3EEENS5_18smem_ptr_flag_bitsILi8EEENS10_INS6_IJNSC_ILi8EEESI_EEENS6_IJSI_SE_EEEEEEEvNS5_8identityES17_S1H_vS1I_EENS_8epilogue10collective18CollectiveEpilogueINS1K_31Sm100PtrArrayTmaWarpSpecializedILi4ELi2ELi64ELb1ELb0EEEJNS6_IJSI_SH_SI_EEENS6_IJNS10_ISI_SE_EENS10_INSC_ILi64EEESE_EEEEENS_6half_tEPNS6_IJSE_lSL_EEES1U_S1W_NS1K_6fusion15FusionCallbacksIS1O_NS1X_17LinearCombinationIS1U_fS1U_fLNS_15FloatRoundStyleE2EEES1P_S1T_JEEENS5_5SM1004TMEM4LOAD26SM100_TMEM_LOAD_16dp256b8xENS5_13SM90_TMA_LOADENS18_IS1A_NS1B_ILi16EEENS10_INS6_IJS1R_S1D_EEENS6_IJSE_S1R_EEEEEEENS5_17SM75_U16x8_LDSM_TENS5_14SM90_TMA_STOREES2C_NS5_17SM90_U16x8_STSM_TENS5_39AutoVectorizingCopyWithAssumedAlignmentILi128EEEEEEvvEEEEvNT_6ParamsE,"a",@progbits
	.sectionflags	@""
	.align	4
.nv.constant2._ZN7cutlass13device_kernelINS_4gemm6kernel13GemmUniversalINS1_17GroupProblemShapeIN4cute5tupleIJiiiEEEEENS1_10collective13CollectiveMmaINS1_40MainloopSm100ArrayTmaUmmaWarpSpecializedILi4ELi8ELi2ENS6_IJNS5_1CILi2EEENSC_ILi1EEESE_EEEEENS6_IJNSC_ILi256EEESH_NSC_ILi128EEEEEENS_12float_e4m3_tEPNS6_IJlSE_NSC_ILi0EEEEEESK_SN_NS5_8TiledMMAINS5_8MMA_AtomIJNS5_10MMA_TraitsINS5_25SM100_MMA_F8F6F4_2x1SM_SSEJSK_SK_fSH_SH_NS5_17integral_constantINS5_4UMMA5MajorELSU_0EEESV_NSS_INST_7ScaleInELSW_0EEESX_EEEEEENS5_6LayoutINS6_IJSE_SE_SE_EEENS6_IJSL_SL_SL_EEEEENS6_IJNS5_10UnderscoreES14_S14_EEEEENS5_18SM100_TMA_2SM_LOADENS5_14ComposedLayoutINS5_7SwizzleILi3ELi4ELi3EEENS5_18smem_ptr_flag_bitsILi8EEENS10_INS6_IJNSC_ILi8EEESI_EEENS6_IJSI_SE_EEEEEEEvNS5_8identityES17_S1H_vS1I_EENS_8epilogue10collective18CollectiveEpilogueINS1K_31Sm100PtrArrayTmaWarpSpecializedILi4ELi2ELi64ELb1ELb0EEEJNS6_IJSI_SH_SI_EEENS6_IJNS10_ISI_SE_EENS10_INSC_ILi64EEESE_EEEEENS_6half_tEPNS6_IJSE_lSL_EEES1U_S1W_NS1K_6fusion15FusionCallbacksIS1O_NS1X_17LinearCombinationIS1U_fS1U_fLNS_15FloatRoundStyleE2EEES1P_S1T_JEEENS5_5SM1004TMEM4LOAD26SM100_TMEM_LOAD_16dp256b8xENS5_13SM90_TMA_LOADENS18_IS1A_NS1B_ILi16EEENS10_INS6_IJS1R_S1D_EEENS6_IJSE_S1R_EEEEEEENS5_17SM75_U16x8_LDSM_TENS5_14SM90_TMA_STOREES2C_NS5_17SM90_U16x8_STSM_TENS5_39AutoVectorizingCopyWithAssumedAlignmentILi128EEEEEEvvEEEEvNT_6ParamsE:
        /*0000*/ 	.byte	0xd0, 0x24, 0x01, 0x00, 0xe0, 0x4c, 0x00, 0x00, 0xe0, 0x4c, 0x00, 0x00, 0xe0, 0x4c, 0x00, 0x00
        /*0010*/ 	.byte	0xe0, 0x4c, 0x00, 0x00, 0xe0, 0x4c, 0x00, 0x00, 0xe0, 0x4c, 0x00, 0x00, 0xe0, 0x4c, 0x00, 0x00
        /*0020*/ 	.byte	0x50, 0x09, 0x01, 0x00, 0xe0, 0x4c, 0x00, 0x00


//--------------------- .text._ZN7cutlass13device_kernelINS_4gemm6kernel13GemmUniversalINS1_17GroupProblemShapeIN4cute5tupleIJiiiEEEEENS1_10collective13CollectiveMmaINS1_40MainloopSm100ArrayTmaUmmaWarpSpecializedILi4ELi8ELi2ENS6_IJNS5_1CILi2EEENSC_ILi1EEESE_EEEEENS6_IJNSC_ILi256EEESH_NSC_ILi128EEEEEENS_12float_e4m3_tEPNS6_IJlSE_NSC_ILi0EEEEEESK_SN_NS5_8TiledMMAINS5_8MMA_AtomIJNS5_10MMA_TraitsINS5_25SM100_MMA_F8F6F4_2x1SM_SSEJSK_SK_fSH_SH_NS5_17integral_constantINS5_4UMMA5MajorELSU_0EEESV_NSS_INST_7ScaleInELSW_0EEESX_EEEEEENS5_6LayoutINS6_IJSE_SE_SE_EEENS6_IJSL_SL_SL_EEEEENS6_IJNS5_10UnderscoreES14_S14_EEEEENS5_18SM100_TMA_2SM_LOADENS5_14ComposedLayoutINS5_7SwizzleILi3ELi4ELi3EEENS5_18smem_ptr_flag_bitsILi8EEENS10_INS6_IJNSC_ILi8EEESI_EEENS6_IJSI_SE_EEEEEEEvNS5_8identityES17_S1H_vS1I_EENS_8epilogue10collective18CollectiveEpilogueINS1K_31Sm100PtrArrayTmaWarpSpecializedILi4ELi2ELi64ELb1ELb0EEEJNS6_IJSI_SH_SI_EEENS6_IJNS10_ISI_SE_EENS10_INSC_ILi64EEESE_EEEEENS_6half_tEPNS6_IJSE_lSL_EEES1U_S1W_NS1K_6fusion15FusionCallbacksIS1O_NS1X_17LinearCombinationIS1U_fS1U_fLNS_15FloatRoundStyleE2EEES1P_S1T_JEEENS5_5SM1004TMEM4LOAD26SM100_TMEM_LOAD_16dp256b8xENS5_13SM90_TMA_LOADENS18_IS1A_NS1B_ILi16EEENS10_INS6_IJS1R_S1D_EEENS6_IJSE_S1R_EEEEEEENS5_17SM75_U16x8_LDSM_TENS5_14SM90_TMA_STOREES2C_NS5_17SM90_U16x8_STSM_TENS5_39AutoVectorizingCopyWithAssumedAlignmentILi128EEEEEEvvEEEEvNT_6ParamsE --------------------------
	.section	.text._ZN7cutlass13device_kernelINS_4gemm6kernel13GemmUniversalINS1_17GroupProblemShapeIN4cute5tupleIJiiiEEEEENS1_10collective13CollectiveMmaINS1_40MainloopSm100ArrayTmaUmmaWarpSpecializedILi4ELi8ELi2ENS6_IJNS5_1CILi2EEENSC_ILi1EEESE_EEEEENS6_IJNSC_ILi256EEESH_NSC_ILi128EEEEEENS_12float_e4m3_tEPNS6_IJlSE_NSC_ILi0EEEEEESK_SN_NS5_8TiledMMAINS5_8MMA_AtomIJNS5_10MMA_TraitsINS5_25SM100_MMA_F8F6F4_2x1SM_SSEJSK_SK_fSH_SH_NS5_17integral_constantINS5_4UMMA5MajorELSU_0EEESV_NSS_INST_7ScaleInELSW_0EEESX_EEEEEENS5_6LayoutINS6_IJSE_SE_SE_EEENS6_IJSL_SL_SL_EEEEENS6_IJNS5_10UnderscoreES14_S14_EEEEENS5_18SM100_TMA_2SM_LOADENS5_14ComposedLayoutINS5_7SwizzleILi3ELi4ELi3EEENS5_18smem_ptr_flag_bitsILi8EEENS10_INS6_IJNSC_ILi8EEESI_EEENS6_IJSI_SE_EEEEEEEvNS5_8identityES17_S1H_vS1I_EENS_8epilogue10collective18CollectiveEpilogueINS1K_31Sm100PtrArrayTmaWarpSpecializedILi4ELi2ELi64ELb1ELb0EEEJNS6_IJSI_SH_SI_EEENS6_IJNS10_ISI_SE_EENS10_INSC_ILi64EEESE_EEEEENS_6half_tEPNS6_IJSE_lSL_EEES1U_S1W_NS1K_6fusion15FusionCallbacksIS1O_NS1X_17LinearCombinationIS1U_fS1U_fLNS_15FloatRoundStyleE2EEES1P_S1T_JEEENS5_5SM1004TMEM4LOAD26SM100_TMEM_LOAD_16dp256b8xENS5_13SM90_TMA_LOADENS18_IS1A_NS1B_ILi16EEENS10_INS6_IJS1R_S1D_EEENS6_IJSE_S1R_EEEEEEENS5_17SM75_U16x8_LDSM_TENS5_14SM90_TMA_STOREES2C_NS5_17SM90_U16x8_STSM_TENS5_39AutoVectorizingCopyWithAssumedAlignmentILi128EEEEEEvvEEEEvNT_6ParamsE,"ax",@progbits
	.align	128
.text._ZN7cutlass13device_kernelINS_4gemm6kernel13GemmUniversalINS1_17GroupProblemShapeIN4cute5tupleIJiiiEEEEENS1_10collective13CollectiveMmaINS1_40MainloopSm100ArrayTmaUmmaWarpSpecializedILi4ELi8ELi2ENS6_IJNS5_1CILi2EEENSC_ILi1EEESE_EEEEENS6_IJNSC_ILi256EEESH_NSC_ILi128EEEEEENS_12float_e4m3_tEPNS6_IJlSE_NSC_ILi0EEEEEESK_SN_NS5_8TiledMMAINS5_8MMA_AtomIJNS5_10MMA_TraitsINS5_25SM100_MMA_F8F6F4_2x1SM_SSEJSK_SK_fSH_SH_NS5_17integral_constantINS5_4UMMA5MajorELSU_0EEESV_NSS_INST_7ScaleInELSW_0EEESX_EEEEEENS5_6LayoutINS6_IJSE_SE_SE_EEENS6_IJSL_SL_SL_EEEEENS6_IJNS5_10UnderscoreES14_S14_EEEEENS5_18SM100_TMA_2SM_LOADENS5_14ComposedLayoutINS5_7SwizzleILi3ELi4ELi3EEENS5_18smem_ptr_flag_bitsILi8EEENS10_INS6_IJNSC_ILi8EEESI_EEENS6_IJSI_SE_EEEEEEEvNS5_8identityES17_S1H_vS1I_EENS_8epilogue10collective18CollectiveEpilogueINS1K_31Sm100PtrArrayTmaWarpSpecializedILi4ELi2ELi64ELb1ELb0EEEJNS6_IJSI_SH_SI_EEENS6_IJNS10_ISI_SE_EENS10_INSC_ILi64EEESE_EEEEENS_6half_tEPNS6_IJSE_lSL_EEES1U_S1W_NS1K_6fusion15FusionCallbacksIS1O_NS1X_17LinearCombinationIS1U_fS1U_fLNS_15FloatRoundStyleE2EEES1P_S1T_JEEENS5_5SM1004TMEM4LOAD26SM100_TMEM_LOAD_16dp256b8xENS5_13SM90_TMA_LOADENS18_IS1A_NS1B_ILi16EEENS10_INS6_IJS1R_S1D_EEENS6_IJSE_S1R_EEEEEEENS5_17SM75_U16x8_LDSM_TENS5_14SM90_TMA_STOREES2C_NS5_17SM90_U16x8_STSM_TENS5_39AutoVectorizingCopyWithAssumedAlignmentILi128EEEEEEvvEEEEvNT_6ParamsE:
        .type           _ZN7cutlass13device_kernelINS_4gemm6kernel13GemmUniversalINS1_17GroupProblemShapeIN4cute5tupleIJiiiEEEEENS1_10collective13CollectiveMmaINS1_40MainloopSm100ArrayTmaUmmaWarpSpecializedILi4ELi8ELi2ENS6_IJNS5_1CILi2EEENSC_ILi1EEESE_EEEEENS6_IJNSC_ILi256EEESH_NSC_ILi128EEEEEENS_12float_e4m3_tEPNS6_IJlSE_NSC_ILi0EEEEEESK_SN_NS5_8TiledMMAINS5_8MMA_AtomIJNS5_10MMA_TraitsINS5_25SM100_MMA_F8F6F4_2x1SM_SSEJSK_SK_fSH_SH_NS5_17integral_constantINS5_4UMMA5MajorELSU_0EEESV_NSS_INST_7ScaleInELSW_0EEESX_EEEEEENS5_6LayoutINS6_IJSE_SE_SE_EEENS6_IJSL_SL_SL_EEEEENS6_IJNS5_10UnderscoreES14_S14_EEEEENS5_18SM100_TMA_2SM_LOADENS5_14ComposedLayoutINS5_7SwizzleILi3ELi4ELi3EEENS5_18smem_ptr_flag_bitsILi8EEENS10_INS6_IJNSC_ILi8EEESI_EEENS6_IJSI_SE_EEEEEEEvNS5_8identityES17_S1H_vS1I_EENS_8epilogue10collective18CollectiveEpilogueINS1K_31Sm100PtrArrayTmaWarpSpecializedILi4ELi2ELi64ELb1ELb0EEEJNS6_IJSI_SH_SI_EEENS6_IJNS10_ISI_SE_EENS10_INSC_ILi64EEESE_EEEEENS_6half_tEPNS6_IJSE_lSL_EEES1U_S1W_NS1K_6fusion15FusionCallbacksIS1O_NS1X_17LinearCombinationIS1U_fS1U_fLNS_15FloatRoundStyleE2EEES1P_S1T_JEEENS5_5SM1004TMEM4LOAD26SM100_TMEM_LOAD_16dp256b8xENS5_13SM90_TMA_LOADENS18_IS1A_NS1B_ILi16EEENS10_INS6_IJS1R_S1D_EEENS6_IJSE_S1R_EEEEEEENS5_17SM75_U16x8_LDSM_TENS5_14SM90_TMA_STOREES2C_NS5_17SM90_U16x8_STSM_TENS5_39AutoVectorizingCopyWithAssumedAlignmentILi128EEEEEEvvEEEEvNT_6ParamsE,@function
        .size           _ZN7cutlass13device_kernelINS_4gemm6kernel13GemmUniversalINS1_17GroupProblemShapeIN4cute5tupleIJiiiEEEEENS1_10collective13CollectiveMmaINS1_40MainloopSm100ArrayTmaUmmaWarpSpecializedILi4ELi8ELi2ENS6_IJNS5_1CILi2EEENSC_ILi1EEESE_EEEEENS6_IJNSC_ILi256EEESH_NSC_ILi128EEEEEENS_12float_e4m3_tEPNS6_IJlSE_NSC_ILi0EEEEEESK_SN_NS5_8TiledMMAINS5_8MMA_AtomIJNS5_10MMA_TraitsINS5_25SM100_MMA_F8F6F4_2x1SM_SSEJSK_SK_fSH_SH_NS5_17integral_constantINS5_4UMMA5MajorELSU_0EEESV_NSS_INST_7ScaleInELSW_0EEESX_EEEEEENS5_6LayoutINS6_IJSE_SE_SE_EEENS6_IJSL_SL_SL_EEEEENS6_IJNS5_10UnderscoreES14_S14_EEEEENS5_18SM100_TMA_2SM_LOADENS5_14ComposedLayoutINS5_7SwizzleILi3ELi4ELi3EEENS5_18smem_ptr_flag_bitsILi8EEENS10_INS6_IJNSC_ILi8EEESI_EEENS6_IJSI_SE_EEEEEEEvNS5_8identityES17_S1H_vS1I_EENS_8epilogue10collective18CollectiveEpilogueINS1K_31Sm100PtrArrayTmaWarpSpecializedILi4ELi2ELi64ELb1ELb0EEEJNS6_IJSI_SH_SI_EEENS6_IJNS10_ISI_SE_EENS10_INSC_ILi64EEESE_EEEEENS_6half_tEPNS6_IJSE_lSL_EEES1U_S1W_NS1K_6fusion15FusionCallbacksIS1O_NS1X_17LinearCombinationIS1U_fS1U_fLNS_15FloatRoundStyleE2EEES1P_S1T_JEEENS5_5SM1004TMEM4LOAD26SM100_TMEM_LOAD_16dp256b8xENS5_13SM90_TMA_LOADENS18_IS1A_NS1B_ILi16EEENS10_INS6_IJS1R_S1D_EEENS6_IJSE_S1R_EEEEEEENS5_17SM75_U16x8_LDSM_TENS5_14SM90_TMA_STOREES2C_NS5_17SM90_U16x8_STSM_TENS5_39AutoVectorizingCopyWithAssumedAlignmentILi128EEEEEEvvEEEEvNT_6ParamsE,(.L_x_297 - _ZN7cutlass13device_kernelINS_4gemm6kernel13GemmUniversalINS1_17GroupProblemShapeIN4cute5tupleIJiiiEEEEENS1_10collective13CollectiveMmaINS1_40MainloopSm100ArrayTmaUmmaWarpSpecializedILi4ELi8ELi2ENS6_IJNS5_1CILi2EEENSC_ILi1EEESE_EEEEENS6_IJNSC_ILi256EEESH_NSC_ILi128EEEEEENS_12float_e4m3_tEPNS6_IJlSE_NSC_ILi0EEEEEESK_SN_NS5_8TiledMMAINS5_8MMA_AtomIJNS5_10MMA_TraitsINS5_25SM100_MMA_F8F6F4_2x1SM_SSEJSK_SK_fSH_SH_NS5_17integral_constantINS5_4UMMA5MajorELSU_0EEESV_NSS_INST_7ScaleInELSW_0EEESX_EEEEEENS5_6LayoutINS6_IJSE_SE_SE_EEENS6_IJSL_SL_SL_EEEEENS6_IJNS5_10UnderscoreES14_S14_EEEEENS5_18SM100_TMA_2SM_LOADENS5_14ComposedLayoutINS5_7SwizzleILi3ELi4ELi3EEENS5_18smem_ptr_flag_bitsILi8EEENS10_INS6_IJNSC_ILi8EEESI_EEENS6_IJSI_SE_EEEEEEEvNS5_8identityES17_S1H_vS1I_EENS_8epilogue10collective18CollectiveEpilogueINS1K_31Sm100PtrArrayTmaWarpSpecializedILi4ELi2ELi64ELb1ELb0EEEJNS6_IJSI_SH_SI_EEENS6_IJNS10_ISI_SE_EENS10_INSC_ILi64EEESE_EEEEENS_6half_tEPNS6_IJSE_lSL_EEES1U_S1W_NS1K_6fusion15FusionCallbacksIS1O_NS1X_17LinearCombinationIS1U_fS1U_fLNS_15FloatRoundStyleE2EEES1P_S1T_JEEENS5_5SM1004TMEM4LOAD26SM100_TMEM_LOAD_16dp256b8xENS5_13SM90_TMA_LOADENS18_IS1A_NS1B_ILi16EEENS10_INS6_IJS1R_S1D_EEENS6_IJSE_S1R_EEEEEEENS5_17SM75_U16x8_LDSM_TENS5_14SM90_TMA_STOREES2C_NS5_17SM90_U16x8_STSM_TENS5_39AutoVectorizingCopyWithAssumedAlignmentILi128EEEEEEvvEEEEvNT_6ParamsE)
        .other          _ZN7cutlass13device_kernelINS_4gemm6kernel13GemmUniversalINS1_17GroupProblemShapeIN4cute5tupleIJiiiEEEEENS1_10collective13CollectiveMmaINS1_40MainloopSm100ArrayTmaUmmaWarpSpecializedILi4ELi8ELi2ENS6_IJNS5_1CILi2EEENSC_ILi1EEESE_EEEEENS6_IJNSC_ILi256EEESH_NSC_ILi128EEEEEENS_12float_e4m3_tEPNS6_IJlSE_NSC_ILi0EEEEEESK_SN_NS5_8TiledMMAINS5_8MMA_AtomIJNS5_10MMA_TraitsINS5_25SM100_MMA_F8F6F4_2x1SM_SSEJSK_SK_fSH_SH_NS5_17integral_constantINS5_4UMMA5MajorELSU_0EEESV_NSS_INST_7ScaleInELSW_0EEESX_EEEEEENS5_6LayoutINS6_IJSE_SE_SE_EEENS6_IJSL_SL_SL_EEEEENS6_IJNS5_10UnderscoreES14_S14_EEEEENS5_18SM100_TMA_2SM_LOADENS5_14ComposedLayoutINS5_7SwizzleILi3ELi4ELi3EEENS5_18smem_ptr_flag_bitsILi8EEENS10_INS6_IJNSC_ILi8EEESI_EEENS6_IJSI_SE_EEEEEEEvNS5_8identityES17_S1H_vS1I_EENS_8epilogue10collective18CollectiveEpilogueINS1K_31Sm100PtrArrayTmaWarpSpecializedILi4ELi2ELi64ELb1ELb0EEEJNS6_IJSI_SH_SI_EEENS6_IJNS10_ISI_SE_EENS10_INSC_ILi64EEESE_EEEEENS_6half_tEPNS6_IJSE_lSL_EEES1U_S1W_NS1K_6fusion15FusionCallbacksIS1O_NS1X_17LinearCombinationIS1U_fS1U_fLNS_15FloatRoundStyleE2EEES1P_S1T_JEEENS5_5SM1004TMEM4LOAD26SM100_TMEM_LOAD_16dp256b8xENS5_13SM90_TMA_LOADENS18_IS1A_NS1B_ILi16EEENS10_INS6_IJS1R_S1D_EEENS6_IJSE_S1R_EEEEEEENS5_17SM75_U16x8_LDSM_TENS5_14SM90_TMA_STOREES2C_NS5_17SM90_U16x8_STSM_TENS5_39AutoVectorizingCopyWithAssumedAlignmentILi128EEEEEEvvEEEEvNT_6ParamsE,@"STO_CUDA_ENTRY STV_DEFAULT"
_ZN7cutlass13device_kernelINS_4gemm6kernel13GemmUniversalINS1_17GroupProblemShapeIN4cute5tupleIJiiiEEEEENS1_10collective13CollectiveMmaINS1_40MainloopSm100ArrayTmaUmmaWarpSpecializedILi4ELi8ELi2ENS6_IJNS5_1CILi2EEENSC_ILi1EEESE_EEEEENS6_IJNSC_ILi256EEESH_NSC_ILi128EEEEEENS_12float_e4m3_tEPNS6_IJlSE_NSC_ILi0EEEEEESK_SN_NS5_8TiledMMAINS5_8MMA_AtomIJNS5_10MMA_TraitsINS5_25SM100_MMA_F8F6F4_2x1SM_SSEJSK_SK_fSH_SH_NS5_17integral_constantINS5_4UMMA5MajorELSU_0EEESV_NSS_INST_7ScaleInELSW_0EEESX_EEEEEENS5_6LayoutINS6_IJSE_SE_SE_EEENS6_IJSL_SL_SL_EEEEENS6_IJNS5_10UnderscoreES14_S14_EEEEENS5_18SM100_TMA_2SM_LOADENS5_14ComposedLayoutINS5_7SwizzleILi3ELi4ELi3EEENS5_18smem_ptr_flag_bitsILi8EEENS10_INS6_IJNSC_ILi8EEESI_EEENS6_IJSI_SE_EEEEEEEvNS5_8identityES17_S1H_vS1I_EENS_8epilogue10collective18CollectiveEpilogueINS1K_31Sm100PtrArrayTmaWarpSpecializedILi4ELi2ELi64ELb1ELb0EEEJNS6_IJSI_SH_SI_EEENS6_IJNS10_ISI_SE_EENS10_INSC_ILi64EEESE_EEEEENS_6half_tEPNS6_IJSE_lSL_EEES1U_S1W_NS1K_6fusion15FusionCallbacksIS1O_NS1X_17LinearCombinationIS1U_fS1U_fLNS_15FloatRoundStyleE2EEES1P_S1T_JEEENS5_5SM1004TMEM4LOAD26SM100_TMEM_LOAD_16dp256b8xENS5_13SM90_TMA_LOADENS18_IS1A_NS1B_ILi16EEENS10_INS6_IJS1R_S1D_EEENS6_IJSE_S1R_EEEEEEENS5_17SM75_U16x8_LDSM_TENS5_14SM90_TMA_STOREES2C_NS5_17SM90_U16x8_STSM_TENS5_39AutoVectorizingCopyWithAssumedAlignmentILi128EEEEEEvvEEEEvNT_6ParamsE:
[----:B------:R-:W1:Y:S01]  /*0000*/  LDC R1, c[0x0][0x37c] ;  /* 0x0000df00ff017b82 */ /* 0x000e620000000800 */
[----:B------:R-:W2:Y:S07]  /*0010*/  S2R R142, SR_TID.X ;  /* 0x00000000008e7919 */ /* 0x000eae0000002100 */
[----:B------:R-:W3:Y:S01]  /*0020*/  S2UR UR31, SR_CgaCtaId ;  /* 0x00000000001f79c3 */ /* 0x000ee20000008800 */
[----:B------:R-:W-:Y:S01]  /*0030*/  UMOV UR37, 0x4 ;  /* 0x0000000400257882 */ /* 0x000fe20000000000 */
[----:B------:R-:W4:Y:S01]  /*0040*/  LDCU UR30, c[0x0][0x370] ;  /* 0x00006e00ff1e77ac */ /* 0x000f220008000800 */
[----:B------:R-:W-:-:S05]  /*0050*/  ELECT P2, URZ, PT ;  /* 0x0000000000ff782f */ /* 0x000fca0003840000 */
[----:B------:R-:W-:Y:S08]  /*0060*/  S2UR UR42, SR_CTAID.X ;  /* 0x00000000002a79c3 */ /* 0x000ff00000002500 */
[----:B------:R-:W4:Y:S01]  /*0070*/  S2UR UR58, SR_CTAID.Y ;  /* 0x00000000003a79c3 */ /* 0x000f220000002600 */
[----:B---3--:R-:W-:Y:S02]  /*0080*/  ULOP3.LUT UR44, UR31, 0x1, URZ, 0xc0, !UPT ;  /* 0x000000011f2c7892 */ /* 0x008fe4000f8ec0ff */
[----:B------:R-:W-:Y:S01]  /*0090*/  ULOP3.LUT UR43, UR31, 0x1, URZ, 0x3c, !UPT ;  /* 0x000000011f2b7892 */ /* 0x000fe2000f8e3cff */
[----:B--2---:R-:W-:-:S05]  /*00a0*/  SHF.R.U32.HI R128, RZ, 0x5, R142 ;  /* 0x00000005ff807819 */ /* 0x004fca000001168e */
[----:B------:R-:W2:Y:S01]  /*00b0*/  SHFL.IDX PT, R0, R128, RZ, 0x1f ;  /* 0x00001fff80007589 */ /* 0x000ea200000e0000 */
[----:B----4-:R-:W-:Y:S01]  /*00c0*/  UIMAD UR28, UR58, UR30, UR42 ;  /* 0x0000001e3a1c72a4 */ /* 0x010fe2000f8e022a */
[----:B--2---:R-:W-:-:S13]  /*00d0*/  R2UR UR21, R0 ;  /* 0x00000000001572ca */ /* 0x004fda00000e0000 */
[----:B------:R-:W-:Y:S02]  /*00e0*/  UISETP.GE.AND UP0, UPT, UR21, 0x8, UPT ;  /* 0x000000081500788c */ /* 0x000fe4000bf06270 */
[----:B------:R-:W-:Y:S02]  /*00f0*/  UISETP.GT.AND UP1, UPT, UR21, 0x3, UPT ;  /* 0x000000031500788c */ /* 0x000fe4000bf24270 */
[----:B------:R-:W-:-:S04]  /*0100*/  USEL UR37, UR37, 0x8, !UP0 ;  /* 0x0000000825257887 */ /* 0x000fc8000c000000 */
[----:B------:R-:W-:Y:S02]  /*0110*/  USEL UR37, UR37, UR21, UP1 ;  /* 0x0000001525257287 */ /* 0x000fe40008800000 */
[----:B------:R-:W-:Y:S02]  /*0120*/  ULOP3.LUT UR21, UR21, 0xfffffffc, URZ, 0xc0, !UPT ;  /* 0xfffffffc15157892 */ /* 0x000fe4000f8ec0ff */
[----:B------:R-:W-:-:S09]  /*0130*/  UISETP.NE.AND UP0, UPT, UR37, 0x2, UPT ;  /* 0x000000022500788c */ /* 0x000fd2000bf05270 */
[----:B-1----:R-:W-:Y:S05]  /*0140*/  BRA.U UP0, `(.L_x_0) ;  /* 0x0000000100f87547 */ /* 0x002fea000b800000 */
[----:B------:R-:W1:Y:S01]  /*0150*/  LDCU UR34, c[0x0][0xc1c] ;  /* 0x00018380ff2277ac */ /* 0x000e620008000800 */
[----:B------:R-:W-:Y:S01]  /*0160*/  BSSY.RECONVERGENT B0, `(.L_x_1) ;  /* 0x000003b000007945 */ /* 0x000fe20003800200 */
[----:B------:R-:W2:Y:S01]  /*0170*/  LDCU.64 UR4, c[0x0][0x820] ;  /* 0x00010400ff0477ac */ /* 0x000ea20008000a00 */
[----:B------:R-:W-:Y:S01]  /*0180*/  ELECT P0, URZ, PT ;  /* 0x0000000000ff782f */ /* 0x000fe20003800000 */
[----:B------:R-:W-:Y:S02]  /*0190*/  UIMAD UR38, UR28, 0xe, URZ ;  /* 0x0000000e1c2678a4 */ /* 0x000fe4000f8e02ff */
[----:B-1----:R-:W-:-:S04]  /*01a0*/  UIADD3 UR34, UPT, UPT, UR28, UR34, URZ ;  /* 0x000000221c227290 */ /* 0x002fc8000fffe0ff */
[----:B------:R-:W-:Y:S02]  /*01b0*/  UIMAD UR34, UR34, 0xe, URZ ;  /* 0x0000000e222278a4 */ /* 0x000fe4000f8e02ff */
[----:B--2---:R-:W-:Y:S02]  /*01c0*/  UIMAD.WIDE.U32 UR38, UR38, 0x80, UR4 ;  /* 0x00000080262678a5 */ /* 0x004fe4000f8e0004 */
[----:B------:R-:W-:Y:S02]  /*01d0*/  UIMAD.WIDE.U32 UR34, UR34, 0x80, UR4 ;  /* 0x00000080222278a5 */ /* 0x000fe4000f8e0004 */
[----:B------:R-:W-:Y:S10]  /*01e0*/  @!P0 BRA `(.L_x_2) ;  /* 0x0000000000c88947 */ /* 0x000ff40003800000 */
[----:B------:R-:W1:Y:S01]  /*01f0*/  LDC.64 R64, c[0x0][0x400] ;  /* 0x00010000ff407b82 */ /* 0x000e620000000a00 */
[----:B------:R-:W-:Y:S02]  /*0200*/  UMOV UR4, 0x400 ;  /* 0x0000040000047882 */ /* 0x000fe40000000000 */
[----:B------:R-:W-:-:S05]  /*0210*/  ULEA UR4, UR31, UR4, 0x18 ;  /* 0x000000041f047291 */ /* 0x000fca000f8ec0ff */
[----:B------:R-:W1:Y:S08]  /*0220*/  LDC.64 R66, c[0x0][0x408] ;  /* 0x00010200ff427b82 */ /* 0x000e700000000a00 */
[----:B------:R-:W2:Y:S08]  /*0230*/  LDC.64 R60, c[0x0][0x410] ;  /* 0x00010400ff3c7b82 */ /* 0x000eb00000000a00 */
[----:B------:R-:W2:Y:S08]  /*0240*/  LDC.64 R62, c[0x0][0x418] ;  /* 0x00010600ff3e7b82 */ /* 0x000eb00000000a00 */
[----:B------:R-:W3:Y:S01]  /*0250*/  LDC.64 R56, c[0x0][0x420] ;  /* 0x00010800ff387b82 */ /* 0x000ee20000000a00 */
[----:B-1----:R1:W-:Y:S07]  /*0260*/  STS.128 [UR4+0x480], R64 ;  /* 0x00048040ff007988 */ /* 0x0023ee0008000c04 */
[----:B------:R-:W3:Y:S08]  /*0270*/  LDC.64 R58, c[0x0][0x428] ;  /* 0x00010a00ff3a7b82 */ /* 0x000ef00000000a00 */
[----:B------:R-:W4:Y:S01]  /*0280*/  LDC.64 R52, c[0x0][0x430] ;  /* 0x00010c00ff347b82 */ /* 0x000f220000000a00 */
[----:B--2---:R1:W-:Y:S07]  /*0290*/  STS.128 [UR4+0x490], R60 ;  /* 0x0004903cff007988 */ /* 0x0043ee0008000c04 */
[----:B------:R-:W4:Y:S08]  /*02a0*/  LDC.64 R54, c[0x0][0x438] ;  /* 0x00010e00ff367b82 */ /* 0x000f300000000a00 */
[----:B------:R-:W2:Y:S01]  /*02b0*/  LDC.64 R48, c[0x0][0x440] ;  /* 0x00011000ff307b82 */ /* 0x000ea20000000a00 */
[----:B---3--:R1:W-:Y:S07]  /*02c0*/  STS.128 [UR4+0x4a0], R56 ;  /* 0x0004a038ff007988 */ /* 0x0083ee0008000c04 */
[----:B------:R-:W2:Y:S08]  /*02d0*/  LDC.64 R50, c[0x0][0x448] ;  /* 0x00011200ff327b82 */ /* 0x000eb00000000a00 */
[----:B------:R-:W3:Y:S01]  /*02e0*/  LDC.64 R44, c[0x0][0x450] ;  /* 0x00011400ff2c7b82 */ /* 0x000ee20000000a00 */
[----:B----4-:R1:W-:Y:S07]  /*02f0*/  STS.128 [UR4+0x4b0], R52 ;  /* 0x0004b034ff007988 */ /* 0x0103ee0008000c04 */
        /* <DEDUP_REMOVED lines=30> */
[----:B------:R-:W4:Y:S01]  /*04e0*/  LDC.64 R6, c[0x0][0x578] ;  /* 0x00015e00ff067b82 */ /* 0x000f220000000a00 */
[----:B---3--:R1:W-:Y:S04]  /*04f0*/  STS.128 [UR4+0x560], R8 ;  /* 0x00056008ff007988 */ /* 0x0083e80008000c04 */
[----:B----4-:R1:W-:Y:S02]  /*0500*/  STS.128 [UR4+0x570], R4 ;  /* 0x00057004ff007988 */ /* 0x0103e40008000c04 */
.L_x_2:
[----:B------:R-:W-:Y:S05]  /*0510*/  BSYNC.RECONVERGENT B0 ;  /* 0x0000000000007941 */ /* 0x000fea0003800200 */
.L_x_1:
[----:B------:R-:W-:Y:S01]  /*0520*/  NOP ;  /* 0x0000000000007918 */ /* 0x000fe20000000000 */
.L_x_0:
[----:B------:R-:W-:-:S09]  /*0530*/  UISETP.NE.AND UP0, UPT, UR37, 0x3, UPT ;  /* 0x000000032500788c */ /* 0x000fd2000bf05270 */
[----:B------:R-:W-:Y:S05]  /*0540*/  BRA.U UP0, `(.L_x_3) ;  /* 0x00000001007c7547 */ /* 0x000fea000b800000 */
[----:B-1----:R-:W1:Y:S01]  /*0550*/  LDC.64 R32, c[0x0][0x900] ;  /* 0x00024000ff207b82 */ /* 0x002e620000000a00 */
[----:B------:R-:W2:Y:S01]  /*0560*/  LDCU.64 UR6, c[0x0][0xb00] ;  /* 0x00016000ff0677ac */ /* 0x000ea20008000a00 */
[----:B------:R-:W-:Y:S01]  /*0570*/  ELECT P0, URZ, PT ;  /* 0x0000000000ff782f */ /* 0x000fe20003800000 */
[----:B------:R-:W-:-:S05]  /*0580*/  UMOV UR4, 0x400 ;  /* 0x0000040000047882 */ /* 0x000fca0000000000 */
[----:B------:R-:W1:Y:S01]  /*0590*/  LDC.64 R34, c[0x0][0x908] ;  /* 0x00024200ff227b82 */ /* 0x000e620000000a00 */
[----:B------:R-:W-:Y:S02]  /*05a0*/  ULEA UR4, UR31, UR4, 0x18 ;  /* 0x000000041f047291 */ /* 0x000fe4000f8ec0ff */
[----:B------:R-:W-:-:S05]  /*05b0*/  UIMAD UR22, UR28, 0xe, URZ ;  /* 0x0000000e1c1678a4 */ /* 0x000fca000f8e02ff */
[----:B------:R-:W3:Y:S01]  /*05c0*/  LDC.64 R28, c[0x0][0x910] ;  /* 0x00024400ff1c7b82 */ /* 0x000ee20000000a00 */
[----:B--2---:R-:W-:-:S07]  /*05d0*/  UIMAD.WIDE.U32 UR22, UR22, 0x80, UR6 ;  /* 0x00000080161678a5 */ /* 0x004fce000f8e0006 */
[----:B------:R-:W3:Y:S08]  /*05e0*/  LDC.64 R30, c[0x0][0x918] ;  /* 0x00024600ff1e7b82 */ /* 0x000ef00000000a00 */
[----:B------:R-:W2:Y:S01]  /*05f0*/  LDC.64 R24, c[0x0][0x920] ;  /* 0x00024800ff187b82 */ /* 0x000ea20000000a00 */
[----:B-1----:R4:W-:Y:S07]  /*0600*/  @P0 STS.128 [UR4+0x380], R32 ;  /* 0x00038020ff000988 */ /* 0x0029ee0008000c04 */
[----:B------:R-:W2:Y:S08]  /*0610*/  LDC.64 R26, c[0x0][0x928] ;  /* 0x00024a00ff1a7b82 */ /* 0x000eb00000000a00 */
[----:B------:R-:W1:Y:S01]  /*0620*/  LDC.64 R20, c[0x0][0x930] ;  /* 0x00024c00ff147b82 */ /* 0x000e620000000a00 */
[----:B---3--:R4:W-:Y:S07]  /*0630*/  @P0 STS.128 [UR4+0x390], R28 ;  /* 0x0003901cff000988 */ /* 0x0089ee0008000c04 */
[----:B------:R-:W1:Y:S08]  /*0640*/  LDC.64 R22, c[0x0][0x938] ;  /* 0x00024e00ff167b82 */ /* 0x000e700000000a00 */
[----:B------:R-:W3:Y:S01]  /*0650*/  LDC.64 R16, c[0x0][0x940] ;  /* 0x00025000ff107b82 */ /* 0x000ee20000000a00 */
[----:B--2---:R4:W-:Y:S07]  /*0660*/  @P0 STS.128 [UR4+0x3a0], R24 ;  /* 0x0003a018ff000988 */ /* 0x0049ee0008000c04 */
        /* <DEDUP_REMOVED lines=9> */
[----:B------:R-:W3:Y:S01]  /*0700*/  LDC.64 R6, c[0x0][0x978] ;  /* 0x00025e00ff067b82 */ /* 0x000ee20000000a00 */
[----:B-1----:R4:W-:Y:S04]  /*0710*/  @P0 STS.128 [UR4+0x3e0], R8 ;  /* 0x0003e008ff000988 */ /* 0x0029e80008000c04 */
[----:B---3--:R4:W-:Y:S01]  /*0720*/  @P0 STS.128 [UR4+0x3f0], R4 ;  /* 0x0003f004ff000988 */ /* 0x0089e20008000c04 */
[----:B------:R-:W-:Y:S01]  /*0730*/  NOP ;  /* 0x0000000000007918 */ /* 0x000fe20000000000 */
.L_x_3:
[----:B------:R-:W2:Y:S02]  /*0740*/  SHFL.IDX PT, R0, R128, RZ, 0x1f ;  /* 0x00001fff80007589 */ /* 0x000ea400000e0000 */
[----:B--2---:R-:W-:-:S13]  /*0750*/  ISETP.NE.AND P0, PT, R0, RZ, PT ;  /* 0x000000ff0000720c */ /* 0x004fda0003f05270 */
[----:B------:R-:W-:Y:S05]  /*0760*/  @P0 BRA `(.L_x_4) ;  /* 0x0000000000440947 */ /* 0x000fea0003800000 */
[----:B------:R-:W-:Y:S01]  /*0770*/  UMOV UR5, 0x400 ;  /* 0x0000040000057882 */ /* 0x000fe20000000000 */
[----:B------:R-:W-:Y:S01]  /*0780*/  UMOV UR4, 0x1 ;  /* 0x0000000100047882 */ /* 0x000fe20000000000 */
[----:B------:R-:W-:Y:S02]  /*0790*/  ULEA UR5, UR31, UR5, 0x18 ;  /* 0x000000051f057291 */ /* 0x000fe4000f8ec0ff */
[----:B------:R-:W-:-:S04]  /*07a0*/  UIADD3 UR6, UPT, UPT, -UR4, 0x100000, URZ ;  /* 0x0010000004067890 */ /* 0x000fc8000fffe1ff */
[----:B------:R-:W-:Y:S02]  /*07b0*/  USHF.L.U32 UR7, UR6, 0xb, URZ ;  /* 0x0000000b06077899 */ /* 0x000fe400080006ff */
[----:B------:R-:W-:Y:S01]  /*07c0*/  USHF.L.U32 UR6, UR6, 0x1, URZ ;  /* 0x0000000106067899 */ /* 0x000fe200080006ff */
[----:B------:R-:W-:Y:S01]  /*07d0*/  ELECT P0, URZ, PT ;  /* 0x0000000000ff782f */ /* 0x000fe20003800000 */
[----:B------:R-:W2:Y:S10]  /*07e0*/  FENCE.VIEW.ASYNC.S ;  /* 0x00000000000073c6 */ /* 0x000eb40000000000 */
[----:B--2---:R2:W3:Y:S01]  /*07f0*/  SYNCS.EXCH.64 URZ, [UR5], UR6 ;  /* 0x0000000605ff75b2 */ /* 0x0044e20008000100 */
[----:B------:R2:W1:Y:S01]  /*0800*/  SYNCS.EXCH.64 URZ, [UR5+0x20], UR6 ;  /* 0x0000200605ff75b2 */ /* 0x0004620008000100 */
[----:B------:R2:W1:Y:S01]  /*0810*/  SYNCS.EXCH.64 URZ, [UR5+0x8], UR6 ;  /* 0x0000080605ff75b2 */ /* 0x0004620008000100 */
[----:B------:R2:W1:Y:S01]  /*0820*/  SYNCS.EXCH.64 URZ, [UR5+0x28], UR6 ;  /* 0x0000280605ff75b2 */ /* 0x0004620008000100 */
[----:B------:R2:W1:Y:S01]  /*0830*/  SYNCS.EXCH.64 URZ, [UR5+0x10], UR6 ;  /* 0x0000100605ff75b2 */ /* 0x0004620008000100 */
[----:B------:R2:W1:Y:S01]  /*0840*/  SYNCS.EXCH.64 URZ, [UR5+0x30], UR6 ;  /* 0x0000300605ff75b2 */ /* 0x0004620008000100 */
[----:B------:R2:W1:Y:S01]  /*0850*/  SYNCS.EXCH.64 URZ, [UR5+0x18], UR6 ;  /* 0x0000180605ff75b2 */ /* 0x0004620008000100 */
[----:B------:R2:W1:Y:S01]  /*0860*/  SYNCS.EXCH.64 URZ, [UR5+0x38], UR6 ;  /* 0x0000380605ff75b2 */ /* 0x0004620008000100 */
[----:B------:R-:W-:Y:S01]  /*0870*/  NOP ;  /* 0x0000000000007918 */ /* 0x000fe20000000000 */
.L_x_4:
[----:B------:R-:W5:Y:S01]  /*0880*/  SHFL.IDX PT, R0, R128, RZ, 0x1f ;  /* 0x00001fff80007589 */ /* 0x000f6200000e0000 */
[----:B------:R-:W-:Y:S01]  /*0890*/  NOP ;  /* 0x0000000000007918 */ /* 0x000fe20000000000 */
[----:B-----5:R-:W-:-:S13]  /*08a0*/  ISETP.NE.AND P0, PT, R0, 0x1, PT ;  /* 0x000000010000780c */ /* 0x020fda0003f05270 */
[----:B------:R-:W-:Y:S05]  /*08b0*/  @P0 BRA `(.L_x_5) ;  /* 0x0000000000540947 */ /* 0x000fea0003800000 */
[----:B--2---:R-:W-:Y:S01]  /*08c0*/  UMOV UR6, 0x400 ;  /* 0x0000040000067882 */ /* 0x004fe20000000000 */
[----:B------:R-:W-:Y:S01]  /*08d0*/  UMOV UR5, 0x20 ;  /* 0x0000002000057882 */ /* 0x000fe20000000000 */
[----:B------:R-:W-:Y:S01]  /*08e0*/  UMOV UR4, 0x80 ;  /* 0x0000008000047882 */ /* 0x000fe20000000000 */
[----:B------:R-:W-:Y:S02]  /*08f0*/  ULEA UR6, UR31, UR6, 0x18 ;  /* 0x000000061f067291 */ /* 0x000fe4000f8ec0ff */
[----:B------:R-:W-:-:S04]  /*0900*/  UIADD3 UR8, UPT, UPT, -UR5, 0x100000, URZ ;  /* 0x0010000005087890 */ /* 0x000fc8000fffe1ff */
[----:B------:R-:W-:Y:S02]  /*0910*/  USHF.L.U32 UR9, UR8, 0xb, URZ ;  /* 0x0000000b08097899 */ /* 0x000fe400080006ff */
[----:B------:R-:W-:Y:S02]  /*0920*/  USHF.L.U32 UR8, UR8, 0x1, URZ ;  /* 0x0000000108087899 */ /* 0x000fe400080006ff */
[----:B------:R-:W-:-:S04]  /*0930*/  UIADD3 UR4, UPT, UPT, -UR4, 0x100000, URZ ;  /* 0x0010000004047890 */ /* 0x000fc8000fffe1ff */
[----:B------:R-:W-:Y:S02]  /*0940*/  USHF.L.U32 UR5, UR4, 0xb, URZ ;  /* 0x0000000b04057899 */ /* 0x000fe400080006ff */
[----:B------:R-:W-:Y:S01]  /*0950*/  USHF.L.U32 UR4, UR4, 0x1, URZ ;  /* 0x0000000104047899 */ /* 0x000fe200080006ff */
[----:B------:R-:W-:Y:S01]  /*0960*/  ELECT P0, URZ, PT ;  /* 0x0000000000ff782f */ /* 0x000fe20003800000 */
[----:B------:R-:W2:Y:S02]  /*0970*/  FENCE.VIEW.ASYNC.S ;  /* 0x00000000000073c6 */ /* 0x000ea40000000000 */
[----:B--2---:R2:W1:Y:S08]  /*0980*/  SYNCS.EXCH.64 URZ, [UR6+0x40], UR8 ;  /* 0x0000400806ff75b2 */ /* 0x0044700008000100 */
        /* <DEDUP_REMOVED lines=8> */
.L_x_5:
[----:B------:R-:W5:Y:S01]  /*0a10*/  SHFL.IDX PT, R0, R128, RZ, 0x1f ;  /* 0x00001fff80007589 */ /* 0x000f6200000e0000 */
[----:B------:R-:W-:Y:S01]  /*0a20*/  NOP ;  /* 0x0000000000007918 */ /* 0x000fe20000000000 */
[----:B-----5:R-:W-:-:S13]  /*0a30*/  ISETP.NE.AND P0, PT, R0, 0x3, PT ;  /* 0x000000030000780c */ /* 0x020fda0003f05270 */
[----:B------:R-:W-:Y:S05]  /*0a40*/  @P0 BRA `(.L_x_6) ;  /* 0x00000000002c0947 */ /* 0x000fea0003800000 */
[----:B--2---:R-:W-:Y:S01]  /*0a50*/  UMOV UR5, 0x400 ;  /* 0x0000040000057882 */ /* 0x004fe20000000000 */
[----:B------:R-:W-:Y:S01]  /*0a60*/  UMOV UR4, 0x20 ;  /* 0x0000002000047882 */ /* 0x000fe20000000000 */
[----:B------:R-:W-:Y:S02]  /*0a70*/  ULEA UR5, UR31, UR5, 0x18 ;  /* 0x000000051f057291 */ /* 0x000fe4000f8ec0ff */
[----:B------:R-:W-:-:S04]  /*0a80*/  UIADD3 UR6, UPT, UPT, -UR4, 0x100000, URZ ;  /* 0x0010000004067890 */ /* 0x000fc8000fffe1ff */
[----:B------:R-:W-:Y:S02]  /*0a90*/  USHF.L.U32 UR7, UR6, 0xb, URZ ;  /* 0x0000000b06077899 */ /* 0x000fe400080006ff */
[----:B------:R-:W-:Y:S01]  /*0aa0*/  USHF.L.U32 UR6, UR6, 0x1, URZ ;  /* 0x0000000106067899 */ /* 0x000fe200080006ff */
[----:B------:R-:W-:Y:S01]  /*0ab0*/  ELECT P0, URZ, PT ;  /* 0x0000000000ff782f */ /* 0x000fe20003800000 */
[----:B------:R-:W2:Y:S10]  /*0ac0*/  FENCE.VIEW.ASYNC.S ;  /* 0x00000000000073c6 */ /* 0x000eb40000000000 */
[----:B--2---:R2:W1:Y:S01]  /*0ad0*/  SYNCS.EXCH.64 URZ, [UR5+0x80], UR6 ;  /* 0x0000800605ff75b2 */ /* 0x0044620008000100 */
[----:B------:R2:W1:Y:S01]  /*0ae0*/  SYNCS.EXCH.64 URZ, [UR5+0x88], UR6 ;  /* 0x0000880605ff75b2 */ /* 0x0004620008000100 */
[----:B------:R-:W-:Y:S01]  /*0af0*/  NOP ;  /* 0x0000000000007918 */ /* 0x000fe20000000000 */
.L_x_6:
        /* <DEDUP_REMOVED lines=31> */
[----:B------:R2:W1:Y:S02]  /*0cf0*/  SYNCS.EXCH.64 URZ, [UR6+0x108], UR4 ;  /* 0x0001080406ff75b2 */ /* 0x0004640008000100 */
[----:B--2---:R-:W-:Y:S01]  /*0d00*/  NOP ;  /* 0x0000000000007918 */ /* 0x004fe20000000000 */
.L_x_7:
        /* <DEDUP_REMOVED lines=33> */
.L_x_8:
[----:B------:R-:W5:Y:S01]  /*0f20*/  SHFL.IDX PT, R0, R128, RZ, 0x1f ;  /* 0x00001fff80007589 */ /* 0x000f6200000e0000 */
[----:B------:R-:W-:Y:S01]  /*0f30*/  ISETP.NE.OR P0, PT, RZ, UR37, !P2 ;  /* 0x00000025ff007c0c */ /* 0x000fe2000d705670 */
        /* <DEDUP_REMOVED lines=19> */
[----:B------:R-:W-:Y:S01]  /*1070*/  NOP ;  /* 0x0000000000007918 */ /* 0x000fe20000000000 */
.L_x_9:
[----:B------:R-:W-:Y:S01]  /*1080*/  VOTEU.ALL UP0, P0 ;  /* 0x0000000000ff7886 */ /* 0x000fe20000000000 */
[----:B--2---:R-:W-:Y:S01]  /*1090*/  UMOV UR4, 0x20 ;  /* 0x0000002000047882 */ /* 0x004fe20000000000 */
[----:B------:R-:W-:Y:S01]  /*10a0*/  UISETP.NE.AND UP1, UPT, UR37, 0x2, UPT ;  /* 0x000000022500788c */ /* 0x000fe2000bf25270 */
[----:B------:R-:W-:Y:S02]  /*10b0*/  NOP ;  /* 0x0000000000007918 */ /* 0x000fe40000000000 */
[----:B------:R-:W-:Y:S01]  /*10c0*/  @!UP0 UMOV UR5, 0x400 ;  /* 0x0000040000058882 */ /* 0x000fe20000000000 */
[----:B------:R-:W-:-:S04]  /*10d0*/  @!UP0 UIADD3 UR6, UPT, UPT, -UR4, 0x100000, URZ ;  /* 0x0010000004068890 */ /* 0x000fc8000fffe1ff */
[----:B------:R-:W-:Y:S02]  /*10e0*/  @!UP0 USHF.L.U32 UR7, UR6, 0xb, URZ ;  /* 0x0000000b06078899 */ /* 0x000fe400080006ff */
[----:B------:R-:W-:Y:S02]  /*10f0*/  @!UP0 USHF.L.U32 UR6, UR6, 0x1, URZ ;  /* 0x0000000106068899 */ /* 0x000fe400080006ff */
[----:B------:R-:W-:Y:S01]  /*1100*/  @!UP0 ULEA UR5, UR31, UR5, 0x18 ;  /* 0x000000051f058291 */ /* 0x000fe2000f8ec0ff */
[----:B------:R-:W2:Y:S01]  /*1110*/  LDCU UR4, c[0x0][0x36c] ;  /* 0x00006d80ff0477ac */ /* 0x000ea20008000800 */
[----:B------:R-:W-:Y:S01]  /*1120*/  VOTEU.ALL UP0, P0 ;  /* 0x0000000000ff7886 */ /* 0x000fe20000000000 */
[----:B------:R-:W-:Y:S02]  /*1130*/  USEL UR20, URZ, 0x1, UP1 ;  /* 0x00000001ff147887 */ /* 0x000fe40008800000 */
[----:B------:R-:W-:Y:S01]  /*1140*/  UISETP.EQ.AND UP2, UPT, UR44, URZ, !UP1 ;  /* 0x000000ff2c00728c */ /* 0x000fe2000cf42270 */
[----:B------:R-:W5:Y:S06]  /*1150*/  FENCE.VIEW.ASYNC.S ;  /* 0x00000000000073c6 */ /* 0x000f6c0000000000 */
[----:B-----5:R1:W1:Y:S01]  /*1160*/  @!UP0 SYNCS.EXCH.64 URZ, [UR5+0x140], UR6 ;  /* 0x0001400605ff85b2 */ /* 0x0202620008000100 */
[----:B------:R-:W-:Y:S01]  /*1170*/  UISETP.NE.AND UP0, UPT, UR37, URZ, UPT ;  /* 0x000000ff2500728c */ /* 0x000fe2000bf05270 */
[----:B------:R-:W-:-:S03]  /*1180*/  PLOP3.LUT P2, PT, P2, PT, UP2, 0x80, 0x8 ;  /* 0x000000000008781c */ /* 0x000fc6000174f028 */
[----:B------:R-:W-:Y:S02]  /*1190*/  USEL UR29, UR20, 0x2, UP0 ;  /* 0x00000002141d7887 */ /* 0x000fe40008000000 */
[----:B--2---:R-:W-:-:S09]  /*11a0*/  UISETP.EQ.U32.AND UP0, UPT, UR4, 0x1, UPT ;  /* 0x000000010400788c */ /* 0x004fd2000bf02070 */
[----:B------:R-:W-:Y:S05]  /*11b0*/  BRA.U !UP0, `(.L_x_10) ;  /* 0x0000000108087547 */ /* 0x000fea000b800000 */
[----:B-1-3--:R-:W-:Y:S01]  /*11c0*/  UCGABAR_ARV ;  /* 0x00000000000079c7 */ /* 0x00afe20008000000 */
[----:B------:R-:W-:Y:S05]  /*11d0*/  BRA `(.L_x_11) ;  /* 0x0000000000047947 */ /* 0x000fea0003800000 */
.L_x_10:
[----:B-1-3--:R-:W-:Y:S01]  /*11e0*/  NOP ;  /* 0x0000000000007918 */ /* 0x00afe20000000000 */
.L_x_11:
[----:B----4-:R-:W1:Y:S01]  /*11f0*/  LDC.64 R14, c[0x0][0xbf0] ;  /* 0x0002fc00ff0e7b82 */ /* 0x010e620000000a00 */
[----:B------:R-:W1:Y:S01]  /*1200*/  LDCU.64 UR50, c[0x0][0x358] ;  /* 0x00006b00ff3277ac */ /* 0x000e620008000a00 */
[----:B------:R-:W2:Y:S01]  /*1210*/  LDCU UR27, c[0x0][0xc0c] ;  /* 0x00018180ff1b77ac */ /* 0x000ea20008000800 */
[----:B------:R-:W2:Y:S01]  /*1220*/  LDCU UR4, c[0x0][0xbdc] ;  /* 0x00017b80ff0477ac */ /* 0x000ea20008000800 */
[----:B------:R-:W3:Y:S01]  /*1230*/  LDCU UR26, c[0x0][0xc10] ;  /* 0x00018200ff1a77ac */ /* 0x000ee20008000800 */
[----:B------:R-:W4:Y:S01]  /*1240*/  LDCU.128 UR12, c[0x0][0xba0] ;  /* 0x00017400ff0c77ac */ /* 0x000f220008000c00 */
[----:B------:R-:W4:Y:S01]  /*1250*/  LDCU.128 UR8, c[0x0][0xbb0] ;  /* 0x00017600ff0877ac */ /* 0x000f220008000c00 */
[----:B-1----:R-:W4:Y:S01]  /*1260*/  LDG.E R8, desc[UR50][R14.64] ;  /* 0x000000320e087981 */ /* 0x002f22000c1e1900 */
[----:B------:R-:W1:Y:S03]  /*1270*/  LDCU UR45, c[0x0][0xbe8] ;  /* 0x00017d00ff2d77ac */ /* 0x000e660008000800 */
[----:B------:R1:W4:Y:S01]  /*1280*/  LDG.E R3, desc[UR50][R14.64+0x4] ;  /* 0x000004320e037981 */ /* 0x000322000c1e1900 */
[----:B--2---:R-:W-:Y:S01]  /*1290*/  USHF.L.U32 UR27, UR27, UR4, URZ ;  /* 0x000000041b1b7299 */ /* 0x004fe200080006ff */
[----:B------:R-:W-:Y:S01]  /*12a0*/  LOP3.LUT R7, R142, 0x1f, RZ, 0xc0, !PT ;  /* 0x0000001f8e077812 */ /* 0x000fe200078ec0ff */
[----:B---3--:R-:W-:Y:S01]  /*12b0*/  USHF.L.U32 UR26, UR26, UR4, URZ ;  /* 0x000000041a1a7299 */ /* 0x008fe200080006ff */
[----:B------:R-:W-:Y:S01]  /*12c0*/  IMAD.MOV.U32 R5, RZ, RZ, RZ ;  /* 0x000000ffff057224 */ /* 0x000fe200078e00ff */
[----:B------:R-:W2:Y:S01]  /*12d0*/  LDCU.128 UR4, c[0x0][0xbc0] ;  /* 0x00017800ff0477ac */ /* 0x000ea20008000c00 */
[----:B------:R-:W-:-:S02]  /*12e0*/  IMAD.MOV.U32 R6, RZ, RZ, RZ ;  /* 0x000000ffff067224 */ /* 0x000fc400078e00ff */
[----:B------:R-:W-:Y:S01]  /*12f0*/  IMAD.U32 R4, RZ, RZ, UR27 ;  /* 0x0000001bff047e24 */ /* 0x000fe2000f8e00ff */
[----:B------:R-:W-:Y:S01]  /*1300*/  UMOV UR36, 0x400 ;  /* 0x0000040000247882 */ /* 0x000fe20000000000 */
[----:B------:R-:W-:Y:S01]  /*1310*/  IMAD.U32 R0, RZ, RZ, UR26 ;  /* 0x0000001aff007e24 */ /* 0x000fe2000f8e00ff */
[----:B------:R-:W-:Y:S02]  /*1320*/  UISETP.NE.AND UP5, UPT, UR37, 0x8, UPT ;  /* 0x000000082500788c */ /* 0x000fe4000bfa5270 */
[----:B------:R-:W-:Y:S01]  /*1330*/  IABS R2, R4 ;  /* 0x0000000400027213 */ /* 0x000fe20000000000 */
[----:B----4-:R-:W-:Y:S01]  /*1340*/  UISETP.NE.U32.AND UP3, UPT, UR14, URZ, UPT ;  /* 0x000000ff0e00728c */ /* 0x010fe2000bf65070 */
[----:B-1----:R-:W-:Y:S01]  /*1350*/  ISETP.GE.AND P0, PT, R7, UR45, PT ;  /* 0x0000002d07007c0c */ /* 0x002fe2000bf06270 */
[----:B------:R-:W1:Y:S01]  /*1360*/  LDCU UR40, c[0x0][0xbe0] ;  /* 0x00017c00ff2877ac */ /* 0x000e620008000800 */
[----:B------:R-:W-:Y:S02]  /*1370*/  R2UR UR48, R2 ;  /* 0x00000000023072ca */ /* 0x000fe400000e0000 */
[----:B------:R-:W-:Y:S01]  /*1380*/  IABS R2, R0 ;  /* 0x0000000000027213 */ /* 0x000fe20000000000 */
[----:B------:R-:W-:Y:S01]  /*1390*/  UISETP.NE.AND UP1, UPT, UR37, 0x1, UPT ;  /* 0x000000012500788c */ /* 0x000fe2000bf25270 */
[----:B------:R-:W-:-:S05]  /*13a0*/  CS2R.32 R16, SR_CgaSize ;  /* 0x0000000000107805 */ /* 0x000fca0000008a00 */
[----:B------:R-:W-:-:S05]  /*13b0*/  IMAD R16, R16, -0xa0, RZ ;  /* 0xffffff6010107824 */ /* 0x000fca00078e02ff */
[----:B------:R-:W-:-:S14]  /*13c0*/  R2UR UR33, R16 ;  /* 0x00000000102172ca */ /* 0x000fdc00000e0000 */
[----:B------:R-:W3:Y:S01]  /*13d0*/  LDCU UR33, c[0x0][UR33+0x2b0] ;  /* 0x00005600212177ac */ /* 0x000ee20008000800 */
[----:B------:R-:W-:Y:S01]  /*13e0*/  R2UR UR47, R2 ;  /* 0x00000000022f72ca */ /* 0x000fe200000e0000 */
[----:B------:R-:W-:Y:S02]  /*13f0*/  UISETP.NE.AND.EX UP3, UPT, UR15, URZ, UPT, UP3 ;  /* 0x000000ff0f00728c */ /* 0x000fe4000bf65330 */
[----:B------:R-:W-:Y:S01]  /*1400*/  ULEA UR36, UR31, UR36, 0x18 ;  /* 0x000000241f247291 */ /* 0x000fe2000f8ec0ff */
[----:B------:R-:W4:Y:S01]  /*1410*/  @!P0 LDC.64 R12, c[0x0][0xbf0] ;  /* 0x0002fc00ff0c8b82 */ /* 0x000f220000000a00 */
[----:B------:R-:W2:Y:S01]  /*1420*/  I2F.RP R2, UR48 ;  /* 0x0000003000027d06 */ /* 0x000ea20008209400 */
[----:B------:R-:W-:-:S05]  /*1430*/  CS2R.32 R16, SR_CgaSize ;  /* 0x0000000000107805 */ /* 0x000fca0000008a00 */
[----:B------:R-:W-:-:S05]  /*1440*/  IMAD R16, R16, -0xa0, RZ ;  /* 0xffffff6010107824 */ /* 0x000fca00078e02ff */
[----:B------:R-:W-:-:S14]  /*1450*/  R2UR UR24, R16 ;  /* 0x00000000101872ca */ /* 0x000fdc00000e0000 */
[----:B------:R-:W1:Y:S01]  /*1460*/  LDCU UR24, c[0x0][UR24+0x2b4] ;  /* 0x00005680181877ac */ /* 0x000e620008000800 */
[----:B------:R-:W1:Y:S01]  /*1470*/  LDCU UR17, c[0x0][0x374] ;  /* 0x00006e80ff1177ac */ /* 0x000e620008000800 */
[----:B------:R-:W1:Y:S01]  /*1480*/  LDCU.U8 UR16, c[0x0][0xbd8] ;  /* 0x00017b00ff1077ac */ /* 0x000e620008000000 */
[----:B--2---:R-:W2:Y:S01]  /*1490*/  MUFU.RCP R2, R2 ;  /* 0x0000000200027308 */ /* 0x004ea20000001000 */
[----:B------:R-:W-:Y:S01]  /*14a0*/  I2FP.F32.U32 R9, UR42 ;  /* 0x0000002a00097c45 */ /* 0x000fe20008201000 */
[----:B----4-:R-:W-:-:S04]  /*14b0*/  @!P0 IMAD.WIDE.U32 R12, R7, 0xc, R12 ;  /* 0x0000000c070c8825 */ /* 0x010fc800078e000c */
[----:B--2---:R-:W-:Y:S02]  /*14c0*/  VIADD R2, R2, 0xffffffe ;  /* 0x0ffffffe02027836 */ /* 0x004fe40000000000 */
[----:B---3--:R-:W-:Y:S01]  /*14d0*/  FMUL R9, R9, UR33 ;  /* 0x0000002109097c20 */ /* 0x008fe20008400000 */
[----:B------:R2:W5:Y:S03]  /*14e0*/  @!P0 LDG.E R5, desc[UR50][R12.64] ;  /* 0x000000320c058981 */ /* 0x000566000c1e1900 */
[----:B------:R-:W-:Y:S01]  /*14f0*/  F2I.FTZ.U32.TRUNC.NTZ R2, R2 ;  /* 0x0000000200027305 */ /* 0x000fe2000021f000 */
[----:B------:R-:W-:Y:S01]  /*1500*/  UMOV UR33, URZ ;  /* 0x000000ff00217c82 */ /* 0x000fe20008000000 */
[----:B------:R2:W5:Y:S01]  /*1510*/  @!P0 LDG.E R6, desc[UR50][R12.64+0x4] ;  /* 0x000004320c068981 */ /* 0x000562000c1e1900 */
[----:B------:R-:W-:-:S05]  /*1520*/  CS2R.32 R16, SR_CgaSize ;  /* 0x0000000000107805 */ /* 0x000fca0000008a00 */
[----:B------:R-:W-:-:S05]  /*1530*/  IMAD R16, R16, -0xa0, RZ ;  /* 0xffffff6010107824 */ /* 0x000fca00078e02ff */
[----:B------:R-:W-:-:S14]  /*1540*/  R2UR UR56, R16 ;  /* 0x00000000103872ca */ /* 0x000fdc00000e0000 */
[----:B------:R-:W3:Y:S01]  /*1550*/  LDCU UR56, c[0x0][UR56+0x2a0] ;  /* 0x00005400383877ac */ /* 0x000ee20008000800 */
[----:B------:R-:W-:Y:S01]  /*1560*/  LOP3.LUT R10, R10, 0xfffffffd, RZ, 0xc0, !PT ;  /* 0xfffffffd0a0a7812 */ /* 0x000fe200078ec0ff */
[----:B------:R-:W-:Y:S01]  /*1570*/  IMAD.MOV.U32 R14, RZ, RZ, RZ ;  /* 0x000000ffff0e7224 */ /* 0x000fe200078e00ff */
[----:B-1----:R-:W-:Y:S02]  /*1580*/  ISETP.NE.AND P3, PT, RZ, UR16, PT ;  /* 0x00000010ff007c0c */ /* 0x002fe4000bf65270 */
[----:B------:R-:W-:-:S05]  /*1590*/  CS2R.32 R16, SR_CgaSize ;  /* 0x0000000000107805 */ /* 0x000fca0000008a00 */
[----:B------:R-:W-:-:S05]  /*15a0*/  IMAD R16, R16, -0xa0, RZ ;  /* 0xffffff6010107824 */ /* 0x000fca00078e02ff */
[----:B------:R-:W-:-:S14]  /*15b0*/  R2UR UR54, R16 ;  /* 0x00000000103672ca */ /* 0x000fdc00000e0000 */
[----:B------:R-:W1:Y:S01]  /*15c0*/  LDCU UR54, c[0x0][UR54+0x2a4] ;  /* 0x00005480363677ac */ /* 0x000e620008000800 */
[----:B------:R-:W-:Y:S01]  /*15d0*/  F2I.U32.TRUNC.NTZ R9, R9 ;  /* 0x0000000900097305 */ /* 0x000fe2000020f000 */
[----:B------:R-:W-:Y:S01]  /*15e0*/  IMAD.MOV.U32 R16, RZ, RZ, -0x1 ;  /* 0xffffffffff107424 */ /* 0x000fe200078e00ff */
[----:B------:R-:W-:Y:S01]  /*15f0*/  UISETP.NE.AND UP0, UPT, UR37, URZ, UPT ;  /* 0x000000ff2500728c */ /* 0x000fe2000bf05270 */
[----:B------:R-:W-:Y:S02]  /*1600*/  R2UR UR59, R8 ;  /* 0x00000000083b72ca */ /* 0x000fe400000e0000 */
[----:B------:R-:W-:Y:S02]  /*1610*/  I2FP.F32.U32 R8, UR58 ;  /* 0x0000003a00087c45 */ /* 0x000fe40008201000 */
[----:B------:R-:W-:Y:S02]  /*1620*/  R2UR UR19, R3 ;  /* 0x00000000031372ca */ /* 0x000fe400000e0000 */
[----:B------:R-:W4:Y:S01]  /*1630*/  I2F.RP R3, UR47 ;  /* 0x0000002f00037d06 */ /* 0x000f220008209400 */
[----:B------:R-:W-:-:S06]  /*1640*/  FMUL R8, R8, UR24 ;  /* 0x0000001808087c20 */ /* 0x000fcc0008400000 */
[----:B------:R-:W-:Y:S01]  /*1650*/  UIADD3 UR32, UP2, UPT, UR59, UR12, URZ ;  /* 0x0000000c3b207290 */ /* 0x000fe2000ff5e0ff */
[----:B------:R-:W-:Y:S03]  /*1660*/  F2I.U32.TRUNC.NTZ R8, R8 ;  /* 0x0000000800087305 */ /* 0x000fe6000020f000 */
[----:B------:R-:W-:Y:S02]  /*1670*/  ULEA.HI.X.SX32 UR59, UR59, UR13, 0x1, UP2 ;  /* 0x0000000d3b3b7291 */ /* 0x000fe400090f0eff */
[----:B------:R-:W-:Y:S02]  /*1680*/  UIADD3 UR32, UP2, UPT, UR32, -0x1, URZ ;  /* 0xffffffff20207890 */ /* 0x000fe4000ff5e0ff */
[----:B------:R-:W-:Y:S01]  /*1690*/  UIADD3 UR25, UP4, UPT, UR19, UR10, URZ ;  /* 0x0000000a13197290 */ /* 0x000fe2000ff9e0ff */
[----:B----4-:R-:W4:Y:S01]  /*16a0*/  MUFU.RCP R3, R3 ;  /* 0x0000000300037308 */ /* 0x010f220000001000 */
[----:B------:R-:W-:-:S02]  /*16b0*/  UIADD3.X UR59, UPT, UPT, UR59, -0x1, URZ, UP2, !UPT ;  /* 0xffffffff3b3b7890 */ /* 0x000fc400097fe4ff */
[----:B------:R-:W-:Y:S02]  /*16c0*/  UIADD3 UR18, UP6, UPT, UR32, UR9, URZ ;  /* 0x0000000920127290 */ /* 0x000fe4000ffde0ff */
[----:B------:R-:W-:Y:S02]  /*16d0*/  ULEA.HI.X.SX32 UR19, UR19, UR11, 0x1, UP4 ;  /* 0x0000000b13137291 */ /* 0x000fe4000a0f0eff */
[----:B------:R-:W-:Y:S02]  /*16e0*/  UIADD3.X UR41, UPT, UPT, URZ, UR59, URZ, UP6, !UPT ;  /* 0x0000003bff297290 */ /* 0x000fe4000b7fe4ff */
[----:B------:R-:W-:Y:S02]  /*16f0*/  UIADD3 UR25, UP4, UPT, UR25, -0x1, URZ ;  /* 0xffffffff19197890 */ /* 0x000fe4000ff9e0ff */
[----:B------:R-:W-:Y:S02]  /*1700*/  UIMAD.WIDE.U32 UR62, UR41, UR14, URZ ;  /* 0x0000000e293e72a5 */ /* 0x000fe4000f8e00ff */
[----:B------:R-:W-:-:S02]  /*1710*/  UIADD3.X UR19, UPT, UPT, UR19, -0x1, URZ, UP4, !UPT ;  /* 0xffffffff13137890 */ /* 0x000fc4000a7fe4ff */
[----:B------:R-:W-:Y:S02]  /*1720*/  UIADD3 UR46, UP4, UPT, UR25, UR7, URZ ;  /* 0x00000007192e7290 */ /* 0x000fe4000ff9e0ff */
[----:B------:R-:W-:Y:S01]  /*1730*/  UIMAD.WIDE.U32 UR52, UR18, UR14, URZ ;  /* 0x0000000e123472a5 */ /* 0x000fe2000f8e00ff */
[----:B----4-:R-:W-:Y:S01]  /*1740*/  VIADD R3, R3, 0xffffffe ;  /* 0x0ffffffe03037836 */ /* 0x010fe20000000000 */
[----:B------:R-:W-:Y:S02]  /*1750*/  UIMAD.WIDE.U32 UR62, UP6, UR18, UR15, UR62 ;  /* 0x0000000f123e72a5 */ /* 0x000fe4000f8c003e */
[----:B------:R-:W-:Y:S02]  /*1760*/  UIADD3.X UR18, UPT, UPT, URZ, UR19, URZ, UP4, !UPT ;  /* 0x00000013ff127290 */ /* 0x000fe4000a7fe4ff */
[----:B------:R-:W-:Y:S01]  /*1770*/  UIADD3.X UR61, UPT, UPT, URZ, URZ, URZ, UP6, !UPT ;  /* 0x000000ffff3d7290 */ /* 0x000fe2000b7fe4ff */
[----:B------:R-:W4:Y:S01]  /*1780*/  F2I.FTZ.U32.TRUNC.NTZ R3, R3 ;  /* 0x0000000300037305 */ /* 0x000f22000021f000 */
[----:B------:R-:W-:-:S02]  /*1790*/  UIMAD.WIDE.U32 UR64, UR18, UR4, URZ ;  /* 0x00000004124072a5 */ /* 0x000fc4000f8e00ff */
[----:B------:R-:W-:Y:S01]  /*17a0*/  UIADD3 URZ, UP6, UPT, UR53, UR62, URZ ;  /* 0x0000003e35ff7290 */ /* 0x000fe2000ffde0ff */
[----:B------:R-:W-:Y:S01]  /*17b0*/  UMOV UR60, UR63 ;  /* 0x0000003f003c7c82 */ /* 0x000fe20008000000 */
[----:B------:R-:W-:Y:S02]  /*17c0*/  UIMAD.WIDE.U32 UR52, UP4, UR46, UR5, UR64 ;  /* 0x000000052e3472a5 */ /* 0x000fe4000f880040 */
[----:B------:R-:W-:Y:S02]  /*17d0*/  UIMAD.WIDE.U32.X UR64, UR41, UR15, UR60, UP6 ;  /* 0x0000000f294072a5 */ /* 0x000fe4000b0e043c */
[----:B------:R-:W-:Y:S02]  /*17e0*/  UIMAD.WIDE.U32 UR62, UR46, UR4, URZ ;  /* 0x000000042e3e72a5 */ /* 0x000fe4000f8e00ff */
[----:B------:R-:W-:Y:S02]  /*17f0*/  USEL UR32, UR32, UR64, !UP3 ;  /* 0x0000004020207287 */ /* 0x000fe4000d800000 */
[----:B------:R-:W-:Y:S01]  /*1800*/  USEL UR59, UR59, UR65, !UP3 ;  /* 0x000000413b3b7287 */ /* 0x000fe2000d800000 */
[----:B------:R-:W-:Y:S01]  /*1810*/  R2UR UR65, R2 ;  /* 0x00000000024172ca */ /* 0x000fe200000e0000 */
[----:B------:R-:W-:Y:S01]  /*1820*/  UIADD3.X UR61, UPT, UPT, URZ, URZ, URZ, UP4, !UPT ;  /* 0x000000ffff3d7290 */ /* 0x000fe2000a7fe4ff */
[----:B------:R-:W-:Y:S01]  /*1830*/  IABS R2, R4 ;  /* 0x0000000400027213 */ /* 0x000fe20000000000 */
[----:B------:R-:W-:-:S02]  /*1840*/  UISETP.NE.U32.AND UP2, UPT, UR4, URZ, UPT ;  /* 0x000000ff0400728c */ /* 0x000fc4000bf45070 */
[----:B------:R-:W-:Y:S02]  /*1850*/  UIADD3 URZ, UP4, UPT, UR63, UR52, URZ ;  /* 0x000000343fff7290 */ /* 0x000fe4000ff9e0ff */
[----:B------:R-:W-:Y:S01]  /*1860*/  USHF.R.U64 UR59, UR32, UR8, UR59 ;  /* 0x00000008203b7299 */ /* 0x000fe2000800123b */
[----:B------:R-:W-:Y:S01]  /*1870*/  IMAD.MOV R2, RZ, RZ, -R2 ;  /* 0x000000ffff027224 */ /* 0x000fe200078e0a02 */
[----:B------:R-:W-:Y:S01]  /*1880*/  UMOV UR60, UR53 ;  /* 0x00000035003c7c82 */ /* 0x000fe20008000000 */
[----:B------:R-:W-:Y:S01]  /*1890*/  UISETP.NE.AND.EX UP2, UPT, UR5, URZ, UPT, UP2 ;  /* 0x000000ff0500728c */ /* 0x000fe2000bf45320 */
[----:B----4-:R-:W-:Y:S01]  /*18a0*/  R2UR UR53, R3 ;  /* 0x00000000033572ca */ /* 0x010fe200000e0000 */
[----:B------:R-:W-:Y:S02]  /*18b0*/  UIMAD.WIDE.U32.X UR60, UR18, UR5, UR60, UP4 ;  /* 0x00000005123c72a5 */ /* 0x000fe4000a0e043c */
[----:B------:R-:W-:Y:S02]  /*18c0*/  UIADD3 UR59, UPT, UPT, UR27, -0x1, UR59 ;  /* 0xffffffff1b3b7890 */ /* 0x000fe4000fffe03b */
[----:B------:R-:W-:-:S02]  /*18d0*/  USEL UR25, UR25, UR60, !UP2 ;  /* 0x0000003c19197287 */ /* 0x000fc4000d000000 */
[----:B------:R-:W-:Y:S01]  /*18e0*/  USEL UR19, UR19, UR61, !UP2 ;  /* 0x0000003d13137287 */ /* 0x000fe2000d000000 */
[----:B------:R-:W-:Y:S01]  /*18f0*/  R2UR UR60, R2 ;  /* 0x00000000023c72ca */ /* 0x000fe200000e0000 */
[----:B------:R-:W-:Y:S01]  /*1900*/  IMAD.U32 R3, RZ, RZ, UR59 ;  /* 0x0000003bff037e24 */ /* 0x000fe2000f8e00ff */
[----:B------:R-:W-:Y:S01]  /*1910*/  UIADD3 UR32, UPT, UPT, URZ, -UR65, URZ ;  /* 0x80000041ff207290 */ /* 0x000fe2000fffe0ff */
[----:B------:R-:W-:Y:S01]  /*1920*/  IABS R2, R0 ;  /* 0x0000000000027213 */ /* 0x000fe20000000000 */
[----:B------:R-:W-:Y:S02]  /*1930*/  USHF.R.U64 UR19, UR25, UR6, UR19 ;  /* 0x0000000619137299 */ /* 0x000fe40008001213 */
[----:B------:R-:W-:Y:S01]  /*1940*/  IABS R3, R3 ;  /* 0x0000000300037213 */ /* 0x000fe20000000000 */
[----:B------:R-:W-:Y:S01]  /*1950*/  UIMAD UR32, UR32, UR48, URZ ;  /* 0x00000030202072a4 */ /* 0x000fe2000f8e02ff */
[----:B------:R-:W-:Y:S01]  /*1960*/  IMAD.MOV R2, RZ, RZ, -R2 ;  /* 0x000000ffff027224 */ /* 0x000fe200078e0a02 */
[----:B------:R-:W-:Y:S01]  /*1970*/  UIADD3 UR57, UPT, UPT, UR26, -0x1, UR19 ;  /* 0xffffffff1a397890 */ /* 0x000fe2000fffe013 */
[----:B------:R-:W-:Y:S01]  /*1980*/  R2UR UR25, R3 ;  /* 0x00000000031972ca */ /* 0x000fe200000e0000 */
[----:B------:R-:W-:Y:S01]  /*1990*/  UMOV UR64, URZ ;  /* 0x000000ff00407c82 */ /* 0x000fe20008000000 */
[----:B------:R-:W-:Y:S01]  /*19a0*/  UIADD3 UR19, UPT, UPT, URZ, -UR53, URZ ;  /* 0x80000035ff137290 */ /* 0x000fe2000fffe0ff */
[----:B------:R-:W-:Y:S01]  /*19b0*/  R2UR UR46, R2 ;  /* 0x00000000022e72ca */ /* 0x000fe200000e0000 */
[----:B------:R-:W-:Y:S01]  /*19c0*/  UIMAD.WIDE.U32 UR62, UR65, UR32, UR64 ;  /* 0x00000020413e72a5 */ /* 0x000fe2000f8e0040 */
[----:B------:R-:W-:Y:S01]  /*19d0*/  IMAD.U32 R3, RZ, RZ, UR57 ;  /* 0x00000039ff037e24 */ /* 0x000fe2000f8e00ff */
[----:B------:R-:W-:Y:S01]  /*19e0*/  UIMAD UR19, UR19, UR47, URZ ;  /* 0x0000002f131372a4 */ /* 0x000fe2000f8e02ff */
[----:B------:R-:W-:Y:S01]  /*19f0*/  UMOV UR52, URZ ;  /* 0x000000ff00347c82 */ /* 0x000fe20008000000 */
[----:B------:R-:W-:-:S02]  /*1a00*/  UISETP.NE.AND UP4, UPT, UR40, 0x1, UPT ;  /* 0x000000012800788c */ /* 0x000fc4000bf85270 */
[----:B------:R-:W-:Y:S01]  /*1a10*/  IABS R3, R3 ;  /* 0x0000000300037213 */ /* 0x000fe20000000000 */
[----:B------:R-:W-:Y:S01]  /*1a20*/  UMOV UR49, UR63 ;  /* 0x0000003f00317c82 */ /* 0x000fe20008000000 */
[----:B------:R-:W-:Y:S01]  /*1a30*/  UIMAD.WIDE.U32 UR52, UR53, UR19, UR52 ;  /* 0x00000013353472a5 */ /* 0x000fe2000f8e0034 */
[----:B------:R-:W-:Y:S01]  /*1a40*/  R2UR UR40, R9 ;  /* 0x00000000092872ca */ /* 0x000fe200000e0000 */
[----:B------:R-:W-:Y:S01]  /*1a50*/  UIMAD.WIDE.U32 UR62, UR49, UR25, URZ ;  /* 0x00000019313e72a5 */ /* 0x000fe2000f8e00ff */
[----:B------:R-:W-:Y:S01]  /*1a60*/  R2UR UR55, R3 ;  /* 0x00000000033772ca */ /* 0x000fe200000e0000 */
[----:B------:R-:W-:Y:S01]  /*1a70*/  USEL UR32, UR42, UR58, !UP4 ;  /* 0x0000003a2a207287 */ /* 0x000fe2000e000000 */
[----:B------:R-:W4:Y:S01]  /*1a80*/  LDC.64 R2, c[0x0][0xbd0] ;  /* 0x0002f400ff027b82 */ /* 0x000f220000000a00 */
[----:B------:R-:W-:Y:S01]  /*1a90*/  ULOP3.LUT UR52, URZ, UR27, URZ, 0x33, !UPT ;  /* 0x0000001bff347292 */ /* 0x000fe2000f8e33ff */
[----:B------:R-:W-:Y:S01]  /*1aa0*/  PRMT R9, RZ, 0x7610, R9 ;  /* 0x00007610ff097816 */ /* 0x000fe20000000009 */
[----:B------:R-:W-:Y:S01]  /*1ab0*/  ULOP3.LUT UR49, URZ, UR26, URZ, 0x33, !UPT ;  /* 0x0000001aff317292 */ /* 0x000fe2000f8e33ff */
[----:B------:R-:W-:Y:S01]  /*1ac0*/  UMOV UR19, UR63 ;  /* 0x0000003f00137c82 */ /* 0x000fe20008000000 */
[----:B------:R-:W-:-:S02]  /*1ad0*/  UIMAD.WIDE.U32 UR62, UR30, UR17, URZ ;  /* 0x000000111e3e72a5 */ /* 0x000fc4000f8e00ff */
[----:B------:R-:W-:Y:S02]  /*1ae0*/  UIMAD UR60, UR19, UR60, UR25 ;  /* 0x0000003c133c72a4 */ /* 0x000fe4000f8e0219 */
[----:B------:R-:W-:Y:S02]  /*1af0*/  UIADD3 UR19, UPT, UPT, UR36, 0x270, URZ ;  /* 0x0000027024137890 */ /* 0x000fe4000fffe0ff */
[----:B------:R-:W-:Y:S02]  /*1b00*/  UIMAD.WIDE.U32 UR66, UR53, UR55, URZ ;  /* 0x00000037354272a5 */ /* 0x000fe4000f8e00ff */
[----:B------:R-:W-:Y:S02]  /*1b10*/  UISETP.GT.U32.AND UP6, UPT, UR48, UR60, UPT ;  /* 0x0000003c3000728c */ /* 0x000fe4000bfc4070 */
[----:B------:R-:W-:Y:S01]  /*1b20*/  UIADD3 UR36, UPT, UPT, UR36, 0x1d0, URZ ;  /* 0x000001d024247890 */ /* 0x000fe2000fffe0ff */
[----:B------:R-:W2:Y:S03]  /*1b30*/  LDCU UR25, c[0x0][0x378] ;  /* 0x00006f00ff1977ac */ /* 0x000ea60008000800 */
[----:B------:R-:W-:-:S02]  /*1b40*/  @UP5 USEL UR36, UR36, UR19, !UP1 ;  /* 0x0000001324245287 */ /* 0x000fc4000c800000 */
[----:B------:R-:W-:Y:S01]  /*1b50*/  UISETP.GE.AND UP1, UPT, UR59, URZ, UPT ;  /* 0x000000ff3b00728c */ /* 0x000fe2000bf26270 */
[----:B------:R-:W-:Y:S02]  /*1b60*/  UMOV UR19, UR67 ;  /* 0x0000004300137c82 */ /* 0x000fe40008000000 */
[----:B------:R-:W-:Y:S02]  /*1b70*/  @!UP6 UIADD3 UR60, UPT, UPT, UR60, -UR48, URZ ;  /* 0x800000303c3ce290 */ /* 0x000fe4000fffe0ff */
[----:B------:R-:W-:Y:S02]  /*1b80*/  UIMAD UR55, UR19, UR46, UR55 ;  /* 0x0000002e133772a4 */ /* 0x000fe4000f8e0237 */
[----:B------:R-:W-:Y:S02]  /*1b90*/  UISETP.GT.U32.AND UP6, UPT, UR48, UR60, UPT ;  /* 0x0000003c3000728c */ /* 0x000fe4000bfc4070 */
[----:B------:R-:W-:Y:S02]  /*1ba0*/  UISETP.GT.U32.AND UP5, UPT, UR47, UR55, UPT ;  /* 0x000000372f00728c */ /* 0x000fe4000bfa4070 */
[----:B------:R-:W-:-:S02]  /*1bb0*/  USEL UR19, UR58, UR42, !UP4 ;  /* 0x0000002a3a137287 */ /* 0x000fc4000e000000 */
[----:B------:R-:W-:Y:S02]  /*1bc0*/  USEL UR17, UR30, UR17, !UP4 ;  /* 0x000000111e117287 */ /* 0x000fe4000e000000 */
[----:B--2---:R-:W-:Y:S02]  /*1bd0*/  UIMAD.WIDE.U32 UR30, UR62, UR25, URZ ;  /* 0x000000193e1e72a5 */ /* 0x004fe4000f8e00ff */
[----:B------:R-:W-:Y:S02]  /*1be0*/  UIMAD UR25, UR63, UR25, URZ ;  /* 0x000000193f1972a4 */ /* 0x000fe4000f8e02ff */
[----:B------:R-:W-:Y:S02]  /*1bf0*/  @!UP6 UIADD3 UR60, UPT, UPT, UR60, -UR48, URZ ;  /* 0x800000303c3ce290 */ /* 0x000fe4000fffe0ff */
[----:B------:R-:W-:Y:S02]  /*1c00*/  @!UP5 UIADD3 UR55, UPT, UPT, UR55, -UR47, URZ ;  /* 0x8000002f3737d290 */ /* 0x000fe4000fffe0ff */
[----:B------:R-:W-:Y:S01]  /*1c10*/  UIMAD.WIDE.U32 UR62, UR19, UR17, UR32 ;  /* 0x00000011133e72a5 */ /* 0x000fe2000f8e0020 */
[----:B------:R-:W-:Y:S01]  /*1c20*/  R2UR UR19, R8 ;  /* 0x00000000081372ca */ /* 0x000fe200000e0000 */
[----:B------:R-:W-:Y:S01]  /*1c30*/  UISETP.GT.U32.AND UP5, UPT, UR47, UR55, UPT ;  /* 0x000000372f00728c */ /* 0x000fe2000bfa4070 */
[----:B------:R-:W-:Y:S01]  /*1c40*/  PRMT R8, RZ, 0x7610, R8 ;  /* 0x00007610ff087816 */ /* 0x000fe20000000008 */
[----:B------:R-:W-:-:S02]  /*1c50*/  @!UP1 UIADD3 UR60, UPT, UPT, -UR60, URZ, URZ ;  /* 0x000000ff3c3c9290 */ /* 0x000fc4000fffe1ff */
[----:B------:R-:W-:Y:S01]  /*1c60*/  UISETP.GE.AND UP1, UPT, UR57, URZ, UPT ;  /* 0x000000ff3900728c */ /* 0x000fe2000bf26270 */
[----:B------:R-:W-:Y:S01]  /*1c70*/  UMOV UR24, UR62 ;  /* 0x0000003e00187c82 */ /* 0x000fe20008000000 */
[----:B------:R-:W-:Y:S01]  /*1c80*/  UMOV UR17, UR63 ;  /* 0x0000003f00117c82 */ /* 0x000fe20008000000 */
[----:B----4-:R-:W-:Y:S01]  /*1c90*/  ISETP.LE.U32.AND P0, PT, R2, UR24, PT ;  /* 0x0000001802007c0c */ /* 0x010fe2000bf03070 */
[----:B------:R-:W-:Y:S01]  /*1ca0*/  IMAD.U32 R2, RZ, RZ, UR17 ;  /* 0x00000011ff027e24 */ /* 0x000fe2000f8e00ff */
[----:B------:R-:W-:Y:S02]  /*1cb0*/  UISETP.NE.AND UP6, UPT, UR27, URZ, UPT ;  /* 0x000000ff1b00728c */ /* 0x000fe4000bfc5270 */
[----:B------:R-:W-:Y:S02]  /*1cc0*/  @!UP5 UIADD3 UR55, UPT, UPT, UR55, -UR47, URZ ;  /* 0x8000002f3737d290 */ /* 0x000fe4000fffe0ff */
[----:B------:R-:W-:Y:S01]  /*1cd0*/  UISETP.NE.AND UP5, UPT, UR26, URZ, UPT ;  /* 0x000000ff1a00728c */ /* 0x000fe2000bfa5270 */
[----:B------:R-:W-:Y:S01]  /*1ce0*/  ISETP.GE.U32.AND.EX P1, PT, R2, R3, PT, P0 ;  /* 0x000000030200720c */ /* 0x000fe20003f26100 */
[----:B------:R-:W-:Y:S01]  /*1cf0*/  @!UP1 UIADD3 UR55, UPT, UPT, -UR55, URZ, URZ ;  /* 0x000000ff37379290 */ /* 0x000fe2000fffe1ff */
[----:B------:R-:W-:Y:S01]  /*1d00*/  PLOP3.LUT P0, PT, PT, PT, PT, 0x80, 0x8 ;  /* 0x000000000008781c */ /* 0x000fe20003f0f070 */
[----:B------:R-:W-:-:S02]  /*1d10*/  USEL UR60, UR52, UR60, !UP6 ;  /* 0x0000003c343c7287 */ /* 0x000fc4000f000000 */
[----:B------:R-:W-:Y:S02]  /*1d20*/  USEL UR55, UR49, UR55, !UP5 ;  /* 0x0000003731377287 */ /* 0x000fe4000e800000 */
[----:B------:R-:W-:Y:S02]  /*1d30*/  UIADD3 UR60, UPT, UPT, UR59, -UR60, URZ ;  /* 0x8000003c3b3c7290 */ /* 0x000fe4000fffe0ff */
[----:B------:R-:W-:Y:S02]  /*1d40*/  UIADD3 UR55, UPT, UPT, UR57, -UR55, URZ ;  /* 0x8000003739377290 */ /* 0x000fe4000fffe0ff */
[----:B------:R-:W-:Y:S02]  /*1d50*/  UIADD3 UR40, UPT, UPT, -UR40, URZ, URZ ;  /* 0x000000ff28287290 */ /* 0x000fe4000fffe1ff */
[----:B------:R-:W-:Y:S02]  /*1d60*/  UIMAD UR62, UR60, UR55, URZ ;  /* 0x000000373c3e72a4 */ /* 0x000fe4000f8e02ff */
[----:B------:R-:W-:Y:S01]  /*1d70*/  USEL UR60, UR55, UR60, !UP4 ;  /* 0x0000003c373c7287 */ /* 0x000fe2000e000000 */
[----:B------:R-:W-:Y:S01]  /*1d80*/  @P0 LOP3.LUT R10, R10, 0x2, RZ, 0xfc, !PT ;  /* 0x000000020a0a0812 */ /* 0x000fe200078efcff */
[----:B------:R-:W-:Y:S01]  /*1d90*/  UIADD3 UR19, UPT, UPT, -UR19, URZ, URZ ;  /* 0x000000ff13137290 */ /* 0x000fe2000fffe1ff */
[----:B------:R-:W-:Y:S01]  /*1da0*/  UMOV UR18, 0xffffffff ;  /* 0xffffffff00127882 */ /* 0x000fe20000000000 */
[----:B------:R-:W-:Y:S01]  /*1db0*/  UMOV UR41, URZ ;  /* 0x000000ff00297c82 */ /* 0x000fe20008000000 */
[----:B------:R-:W-:-:S02]  /*1dc0*/  UIADD3 UR25, UPT, UPT, UR31, UR25, URZ ;  /* 0x000000191f197290 */ /* 0x000fc4000fffe0ff */
[----:B------:R-:W-:Y:S02]  /*1dd0*/  USHF.R.S32.HI UR57, URZ, 0x1f, UR62 ;  /* 0x0000001fff397899 */ /* 0x000fe4000801143e */
[----:B------:R-:W-:Y:S02]  /*1de0*/  USHF.R.S32.HI UR55, URZ, 0x1f, UR60 ;  /* 0x0000001fff377899 */ /* 0x000fe4000801143c */
[----:B---3--:R-:W-:Y:S02]  /*1df0*/  UIMAD UR40, UR56, UR40, UR42 ;  /* 0x00000028382872a4 */ /* 0x008fe4000f8e022a */
[----:B-1----:R-:W-:Y:S01]  /*1e00*/  UIMAD UR19, UR54, UR19, UR58 ;  /* 0x00000013361372a4 */ /* 0x002fe2000f8e023a */
[----:B------:R-:W-:Y:S11]  /*1e10*/  BRA.U UP0, `(.L_x_12) ;  /* 0x0000000100347547 */ /* 0x000ff6000b800000 */
[----:B------:R-:W-:Y:S02]  /*1e20*/  UISETP.NE.AND UP0, UPT, UR21, 0x4, UPT ;  /* 0x000000041500788c */ /* 0x000fe4000bf05270 */
[----:B------:R-:W-:-:S04]  /*1e30*/  UISETP.NE.AND UP1, UPT, UR19, URZ, UPT ;  /* 0x000000ff1300728c */ /* 0x000fc8000bf25270 */
[----:B------:R-:W-:Y:S01]  /*1e40*/  PLOP3.LUT P0, PT, PT, PT, UP0, 0x80, 0x8 ;  /* 0x000000000008781c */ /* 0x000fe20003f0f008 */
[----:B------:R-:W-:-:S04]  /*1e50*/  UISETP.LT.U32.OR UP1, UPT, UR40, 0x2, !UP1 ;  /* 0x000000022800788c */ /* 0x000fc8000cf21470 */
[----:B------:R-:W-:Y:S01]  /*1e60*/  @UP0 ULOP3.LUT UR40, UR40, 0xfffffffe, URZ, 0xc0, !UPT ;  /* 0xfffffffe28280892 */ /* 0x000fe2000f8ec0ff */
[----:B------:R-:W-:Y:S01]  /*1e70*/  @UP0 UMOV UR19, 0x3 ;  /* 0x0000000300130882 */ /* 0x000fe20000000000 */
[----:B------:R-:W-:Y:S02]  /*1e80*/  USEL UR56, URZ, 0x1, !UP1 ;  /* 0x00000001ff387887 */ /* 0x000fe4000c800000 */
[----:B------:R-:W-:Y:S02]  /*1e90*/  @UP0 USHF.L.U32 UR19, UR19, UR40, URZ ;  /* 0x0000002813130299 */ /* 0x000fe400080006ff */
[----:B------:R-:W-:-:S04]  /*1ea0*/  USEL UR54, URZ, 0x2, !UP1 ;  /* 0x00000002ff367887 */ /* 0x000fc8000c800000 */
[----:B------:R-:W-:Y:S01]  /*1eb0*/  UIADD3 UR54, UPT, UPT, UR56, UR54, URZ ;  /* 0x0000003638367290 */ /* 0x000fe2000fffe0ff */
[----:B------:R-:W-:-:S05]  /*1ec0*/  @P0 IMAD.U32 R2, RZ, RZ, UR19 ;  /* 0x00000013ff020e24 */ /* 0x000fca000f8e00ff */
[----:B------:R-:W-:Y:S01]  /*1ed0*/  IMAD.U32 R9, RZ, RZ, UR54 ;  /* 0x00000036ff097e24 */ /* 0x000fe2000f8e00ff */
[----:B------:R-:W-:-:S07]  /*1ee0*/  @P0 PRMT R8, R2, 0x7610, R8 ;  /* 0x0000761002080816 */ /* 0x000fce0000000008 */
.L_x_12:
[----:B------:R-:W-:Y:S01]  /*1ef0*/  UMOV UR63, UR57 ;  /* 0x00000039003f7c82 */ /* 0x000fe20008000000 */
[----:B------:R-:W-:Y:S01]  /*1f00*/  UMOV UR61, UR55 ;  /* 0x00000037003d7c82 */ /* 0x000fe20008000000 */
[----:B------:R-:W-:Y:S01]  /*1f10*/  IMAD.U32 R18, RZ, RZ, UR62 ;  /* 0x0000003eff127e24 */ /* 0x000fe2000f8e00ff */
[----:B------:R-:W-:Y:S01]  /*1f20*/  MOV R12, UR60 ;  /* 0x0000003c000c7c02 */ /* 0x000fe20008000f00 */
[----:B------:R-:W-:Y:S01]  /*1f30*/  IMAD.U32 R19, RZ, RZ, UR63 ;  /* 0x0000003fff137e24 */ /* 0x000fe2000f8e00ff */
[----:B------:R-:W-:Y:S01]  /*1f40*/  MOV R13, UR61 ;  /* 0x0000003d000d7c02 */ /* 0x000fe20008000f00 */
[----:B------:R-:W-:Y:S01]  /*1f50*/  UMOV UR40, URZ ;  /* 0x000000ff00287c82 */ /* 0x000fe20008000000 */
[----:B------:R-:W-:Y:S01]  /*1f60*/  UMOV UR19, 0xffffffff ;  /* 0xffffffff00137882 */ /* 0x000fe20000000000 */
[----:B------:R-:W-:Y:S05]  /*1f70*/  @P1 BRA P3, `(.L_x_13) ;  /* 0x0000001400f41947 */ /* 0x000fea0001800000 */
[----:B------:R-:W-:Y:S01]  /*1f80*/  IMAD.U32 R3, RZ, RZ, UR17 ;  /* 0x00000011ff037e24 */ /* 0x000fe2000f8e00ff */
[----:B------:R-:W-:Y:S01]  /*1f90*/  ISETP.LE.U32.AND P0, PT, R18, UR24, PT ;  /* 0x0000001812007c0c */ /* 0x000fe2000bf03070 */
[----:B------:R-:W-:Y:S01]  /*1fa0*/  UMOV UR41, URZ ;  /* 0x000000ff00297c82 */ /* 0x000fe20008000000 */
[----:B------:R-:W-:Y:S01]  /*1fb0*/  UMOV UR40, URZ ;  /* 0x000000ff00287c82 */ /* 0x000fe20008000000 */
[----:B------:R-:W-:Y:S01]  /*1fc0*/  IMAD.MOV.U32 R14, RZ, RZ, RZ ;  /* 0x000000ffff0e7224 */ /* 0x000fe200078e00ff */
[----:B------:R-:W-:-:S13]  /*1fd0*/  ISETP.GE.U32.AND.EX P0, PT, R3, R19, PT, P0 ;  /* 0x000000130300720c */ /* 0x000fda0003f06100 */
[----:B------:R-:W-:Y:S05]  /*1fe0*/  @!P0 BRA `(.L_x_14) ;  /* 0x0000001000b88947 */ /* 0x000fea0003800000 */
[----:B------:R-:W-:Y:S02]  /*1ff0*/  VIADD R2, R7, 0x20 ;  /* 0x0000002007027836 */ /* 0x000fe40000000000 */
[----:B------:R-:W-:Y:S02]  /*2000*/  IMAD.MOV.U32 R14, RZ, RZ, R7 ;  /* 0x000000ffff0e7224 */ /* 0x000fe400078e0007 */
[----:B-----5:R-:W-:Y:S01]  /*2010*/  IMAD.MOV.U32 R11, RZ, RZ, R6 ;  /* 0x000000ffff0b7224 */ /* 0x020fe200078e0006 */
[----:B------:R-:W-:Y:S02]  /*2020*/  ISETP.GE.AND P0, PT, R2, UR45, PT ;  /* 0x0000002d02007c0c */ /* 0x000fe4000bf06270 */
[----:B------:R-:W-:-:S11]  /*2030*/  MOV R2, R5 ;  /* 0x0000000500027202 */ /* 0x000fd60000000f00 */
[----:B------:R-:W1:Y:S01]  /*2040*/  @!P0 LDC.64 R18, c[0x0][0xbf0] ;  /* 0x0002fc00ff128b82 */ /* 0x000e620000000a00 */
[----:B------:R-:W-:Y:S02]  /*2050*/  UIADD3 UR19, UP1, UPT, UR10, -0x1, URZ ;  /* 0xffffffff0a137890 */ /* 0x000fe4000ff3e0ff */
[----:B------:R-:W-:Y:S01]  /*2060*/  UIADD3 UR12, UP0, UPT, UR12, -0x1, URZ ;  /* 0xffffffff0c0c7890 */ /* 0x000fe2000ff1e0ff */
[----:B------:R-:W-:Y:S01]  /*2070*/  BSSY.RECONVERGENT B0, `(.L_x_15) ;  /* 0x0000051000007945 */ /* 0x000fe20003800200 */
[----:B------:R-:W-:Y:S01]  /*2080*/  UIADD3.X UR40, UPT, UPT, UR11, -0x1, URZ, UP1, !UPT ;  /* 0xffffffff0b287890 */ /* 0x000fe20008ffe4ff */
[----:B-1----:R-:W-:-:S05]  /*2090*/  @!P0 IMAD.WIDE.U32 R18, R14, 0xc, R18 ;  /* 0x0000000c0e128825 */ /* 0x002fca00078e0012 */
[----:B------:R1:W5:Y:S04]  /*20a0*/  @!P0 LDG.E R5, desc[UR50][R18.64+0x180] ;  /* 0x0001803212058981 */ /* 0x000368000c1e1900 */
[----:B------:R1:W5:Y:S01]  /*20b0*/  @!P0 LDG.E R6, desc[UR50][R18.64+0x184] ;  /* 0x0001843212068981 */ /* 0x000362000c1e1900 */
[----:B------:R-:W-:Y:S01]  /*20c0*/  ISETP.GE.AND P0, PT, R14, UR45, PT ;  /* 0x0000002d0e007c0c */ /* 0x000fe2000bf06270 */
[----:B------:R-:W-:Y:S01]  /*20d0*/  UIADD3.X UR13, UPT, UPT, UR13, -0x1, URZ, UP0, !UPT ;  /* 0xffffffff0d0d7890 */ /* 0x000fe200087fe4ff */
[----:B------:R-:W-:Y:S01]  /*20e0*/  HFMA2 R17, -RZ, RZ, 0, 0 ;  /* 0x00000000ff117431 */ /* 0x000fe200000001ff */
[----:B------:R-:W-:-:S10]  /*20f0*/  MOV R16, 0x7fffffff ;  /* 0x7fffffff00107802 */ /* 0x000fd40000000f00 */
[----:B------:R-:W-:Y:S05]  /*2100*/  @P0 BRA `(.L_x_16) ;  /* 0x00000004001c0947 */ /* 0x000fea0003800000 */
[C---:B------:R-:W-:Y:S01]  /*2110*/  IADD3 R3, P1, PT, R2.reuse, UR12, RZ ;  /* 0x0000000c02037c10 */ /* 0x040fe2000ff3e0ff */
[----:B------:R-:W-:Y:S01]  /*2120*/  UIADD3 UR10, UPT, UPT, URZ, -UR65, URZ ;  /* 0x80000041ff0a7290 */ /* 0x000fe2000fffe0ff */
[----:B------:R-:W-:Y:S01]  /*2130*/  IADD3 R13, P0, PT, R11, UR19, RZ ;  /* 0x000000130b0d7c10 */ /* 0x000fe2000ff1e0ff */
[----:B------:R-:W-:Y:S01]  /*2140*/  UMOV UR54, URZ ;  /* 0x000000ff00367c82 */ /* 0x000fe20008000000 */
[----:B------:R-:W-:Y:S01]  /*2150*/  LEA.HI.X.SX32 R2, R2, UR13, 0x1, P1 ;  /* 0x0000000d02027c11 */ /* 0x000fe200088f0eff */
[----:B------:R-:W-:Y:S01]  /*2160*/  UIMAD UR10, UR10, UR48, URZ ;  /* 0x000000300a0a72a4 */ /* 0x000fe2000f8e02ff */
[----:B------:R-:W-:Y:S01]  /*2170*/  IADD3 R22, P1, PT, R3, UR9, RZ ;  /* 0x0000000903167c10 */ /* 0x000fe2000ff3e0ff */
[----:B------:R-:W-:Y:S01]  /*2180*/  UMOV UR55, UR65 ;  /* 0x0000004100377c82 */ /* 0x000fe20008000000 */
[----:B------:R-:W-:Y:S01]  /*2190*/  LEA.HI.X.SX32 R12, R11, UR40, 0x1, P0 ;  /* 0x000000280b0c7c11 */ /* 0x000fe200080f0eff */
[----:B------:R-:W-:Y:S01]  /*21a0*/  UIMAD.WIDE.U32 UR10, UR65, UR10, UR54 ;  /* 0x0000000a410a72a5 */ /* 0x000fe2000f8e0036 */
[----:B------:R-:W-:Y:S01]  /*21b0*/  IADD3 R16, P0, PT, R13, UR7, RZ ;  /* 0x000000070d107c10 */ /* 0x000fe2000ff1e0ff */
[----:B------:R-:W-:-:S04]  /*21c0*/  IMAD.X R11, RZ, RZ, R2, P1 ;  /* 0x000000ffff0b7224 */ /* 0x000fc800008e0602 */
[----:B------:R-:W-:Y:S02]  /*21d0*/  IMAD.X R15, RZ, RZ, R12, P0 ;  /* 0x000000ffff0f7224 */ /* 0x000fe400000e060c */
[----:B------:R-:W-:-:S04]  /*21e0*/  IMAD.WIDE.U32 R20, R11, UR14, RZ ;  /* 0x0000000e0b147c25 */ /* 0x000fc8000f8e00ff */
[----:B-1----:R-:W-:-:S04]  /*21f0*/  IMAD.WIDE.U32 R18, R15, UR4, RZ ;  /* 0x000000040f127c25 */ /* 0x002fc8000f8e00ff */
[----:B------:R-:W-:-:S04]  /*2200*/  IMAD.WIDE.U32 R20, P1, R22, UR15, R20 ;  /* 0x0000000f16147c25 */ /* 0x000fc8000f820014 */
[----:B------:R-:W-:-:S04]  /*2210*/  IMAD.WIDE.U32 R22, R22, UR14, RZ ;  /* 0x0000000e16167c25 */ /* 0x000fc8000f8e00ff */
[----:B------:R-:W-:-:S04]  /*2220*/  IMAD.WIDE.U32 R18, P0, R16, UR5, R18 ;  /* 0x0000000510127c25 */ /* 0x000fc8000f800012 */
[----:B------:R-:W-:-:S04]  /*2230*/  IMAD.WIDE.U32 R16, R16, UR4, RZ ;  /* 0x0000000410107c25 */ /* 0x000fc8000f8e00ff */
[----:B------:R-:W-:Y:S01]  /*2240*/  IMAD.X R25, RZ, RZ, RZ, P1 ;  /* 0x000000ffff197224 */ /* 0x000fe200008e06ff */
[----:B------:R-:W-:Y:S01]  /*2250*/  IADD3 RZ, P1, PT, R23, R20, RZ ;  /* 0x0000001417ff7210 */ /* 0x000fe20007f3e0ff */
[----:B------:R-:W-:Y:S02]  /*2260*/  IMAD.MOV.U32 R24, RZ, RZ, R21 ;  /* 0x000000ffff187224 */ /* 0x000fe400078e0015 */
[----:B------:R-:W-:Y:S01]  /*2270*/  IMAD.X R23, RZ, RZ, RZ, P0 ;  /* 0x000000ffff177224 */ /* 0x000fe200000e06ff */
[----:B------:R-:W-:Y:S01]  /*2280*/  IADD3 RZ, P0, PT, R17, R18, RZ ;  /* 0x0000001211ff7210 */ /* 0x000fe20007f1e0ff */
[----:B------:R-:W-:Y:S02]  /*2290*/  IMAD.MOV.U32 R22, RZ, RZ, R19 ;  /* 0x000000ffff167224 */ /* 0x000fe400078e0013 */
[----:B------:R-:W-:Y:S01]  /*22a0*/  IMAD.WIDE.U32.X R24, R11, UR15, R24, P1 ;  /* 0x0000000f0b187c25 */ /* 0x000fe200088e0418 */
[----:B------:R-:W-:-:S03]  /*22b0*/  PLOP3.LUT P1, PT, PT, PT, UP3, 0x80, 0x8 ;  /* 0x000000000008781c */ /* 0x000fc60003f2f038 */
[----:B------:R-:W-:Y:S01]  /*22c0*/  IMAD.WIDE.U32.X R22, R15, UR5, R22, P0 ;  /* 0x000000050f167c25 */ /* 0x000fe200080e0416 */
[----:B------:R-:W-:Y:S02]  /*22d0*/  PLOP3.LUT P0, PT, PT, PT, UP2, 0x80, 0x8 ;  /* 0x000000000008781c */ /* 0x000fe40003f0f028 */
[----:B------:R-:W-:Y:S02]  /*22e0*/  SEL R3, R3, R24, !P1 ;  /* 0x0000001803037207 */ /* 0x000fe40004800000 */
[----:B------:R-:W-:Y:S02]  /*22f0*/  SEL R2, R2, R25, !P1 ;  /* 0x0000001902027207 */ /* 0x000fe40004800000 */
[----:B------:R-:W-:Y:S02]  /*2300*/  SEL R13, R13, R22, !P0 ;  /* 0x000000160d0d7207 */ /* 0x000fe40004000000 */
[----:B------:R-:W-:Y:S02]  /*2310*/  SEL R12, R12, R23, !P0 ;  /* 0x000000170c0c7207 */ /* 0x000fe40004000000 */
[----:B------:R-:W-:-:S02]  /*2320*/  SHF.R.U64 R3, R3, UR8, R2 ;  /* 0x0000000803037c19 */ /* 0x000fc40008001202 */
[----:B------:R-:W-:Y:S02]  /*2330*/  SHF.R.U64 R13, R13, UR6, R12 ;  /* 0x000000060d0d7c19 */ /* 0x000fe4000800120c */
[----:B------:R-:W-:Y:S02]  /*2340*/  IADD3 R11, PT, PT, R4, -0x1, R3 ;  /* 0xffffffff040b7810 */ /* 0x000fe40007ffe003 */
[----:B------:R-:W-:Y:S02]  /*2350*/  IADD3 R3, PT, PT, R0, -0x1, R13 ;  /* 0xffffffff00037810 */ /* 0x000fe40007ffe00d */
[----:B------:R-:W-:Y:S02]  /*2360*/  IABS R2, R4 ;  /* 0x0000000400027213 */ /* 0x000fe40000000000 */
[----:B------:R-:W-:Y:S02]  /*2370*/  IABS R13, R11 ;  /* 0x0000000b000d7213 */ /* 0x000fe40000000000 */
[----:B------:R-:W-:Y:S01]  /*2380*/  IABS R12, R3 ;  /* 0x00000003000c7213 */ /* 0x000fe20000000000 */
[----:B------:R-:W-:Y:S01]  /*2390*/  IMAD.MOV R2, RZ, RZ, -R2 ;  /* 0x000000ffff027224 */ /* 0x000fe200078e0a02 */
[----:B------:R-:W-:Y:S01]  /*23a0*/  ISETP.GE.AND P4, PT, R11, RZ, PT ;  /* 0x000000ff0b00720c */ /* 0x000fe20003f86270 */
[----:B------:R-:W-:Y:S01]  /*23b0*/  IMAD.HI.U32 R16, R13, UR11, RZ ;  /* 0x0000000b0d107c27 */ /* 0x000fe2000f8e00ff */
[----:B------:R-:W-:-:S03]  /*23c0*/  ISETP.GE.AND P3, PT, R3, RZ, PT ;  /* 0x000000ff0300720c */ /* 0x000fc60003f66270 */
[----:B------:R-:W-:-:S04]  /*23d0*/  IMAD.HI.U32 R15, R12, UR53, RZ ;  /* 0x000000350c0f7c27 */ /* 0x000fc8000f8e00ff */
[----:B------:R-:W-:Y:S02]  /*23e0*/  IMAD R2, R16, R2, R13 ;  /* 0x0000000210027224 */ /* 0x000fe400078e020d */
[----:B------:R-:W-:Y:S02]  /*23f0*/  IMAD R13, R15, UR46, R12 ;  /* 0x0000002e0f0d7c24 */ /* 0x000fe4000f8e020c */
[----:B------:R-:W-:Y:S01]  /*2400*/  IMAD.U32 R12, RZ, RZ, UR52 ;  /* 0x00000034ff0c7e24 */ /* 0x000fe2000f8e00ff */
[----:B------:R-:W-:Y:S02]  /*2410*/  ISETP.LT.U32.AND P1, PT, R2, UR48, PT ;  /* 0x0000003002007c0c */ /* 0x000fe4000bf21070 */
[----:B------:R-:W-:-:S11]  /*2420*/  ISETP.LT.U32.AND P0, PT, R13, UR47, PT ;  /* 0x0000002f0d007c0c */ /* 0x000fd6000bf01070 */
[----:B------:R-:W-:Y:S02]  /*2430*/  @!P1 VIADD R2, R2, -UR48 ;  /* 0x8000003002029c36 */ /* 0x000fe40008000000 */
[----:B------:R-:W-:-:S03]  /*2440*/  @!P0 VIADD R13, R13, -UR47 ;  /* 0x8000002f0d0d8c36 */ /* 0x000fc60008000000 */
[----:B------:R-:W-:Y:S02]  /*2450*/  ISETP.LT.U32.AND P1, PT, R2, UR48, PT ;  /* 0x0000003002007c0c */ /* 0x000fe4000bf21070 */
[----:B------:R-:W-:-:S11]  /*2460*/  ISETP.LT.U32.AND P0, PT, R13, UR47, PT ;  /* 0x0000002f0d007c0c */ /* 0x000fd6000bf01070 */
[----:B------:R-:W-:Y:S01]  /*2470*/  @!P1 VIADD R2, R2, -UR48 ;  /* 0x8000003002029c36 */ /* 0x000fe20008000000 */
[----:B------:R-:W-:Y:S01]  /*2480*/  PLOP3.LUT P1, PT, PT, PT, UP6, 0x80, 0x8 ;  /* 0x000000000008781c */ /* 0x000fe20003f2f068 */
[----:B------:R-:W-:Y:S01]  /*2490*/  @!P0 VIADD R13, R13, -UR47 ;  /* 0x8000002f0d0d8c36 */ /* 0x000fe20008000000 */
[----:B------:R-:W-:Y:S01]  /*24a0*/  PLOP3.LUT P0, PT, PT, PT, UP5, 0x80, 0x8 ;  /* 0x000000000008781c */ /* 0x000fe20003f0f058 */
[----:B------:R-:W-:Y:S02]  /*24b0*/  IMAD.MOV.U32 R15, RZ, RZ, R2 ;  /* 0x000000ffff0f7224 */ /* 0x000fe400078e0002 */
[----:B------:R-:W-:Y:S02]  /*24c0*/  IMAD.U32 R2, RZ, RZ, UR49 ;  /* 0x00000031ff027e24 */ /* 0x000fe4000f8e00ff */
[----:B------:R-:W-:Y:S02]  /*24d0*/  @!P4 IMAD.MOV R15, RZ, RZ, -R15 ;  /* 0x000000ffff0fc224 */ /* 0x000fe400078e0a0f */
[----:B------:R-:W-:-:S03]  /*24e0*/  @!P3 IMAD.MOV R13, RZ, RZ, -R13 ;  /* 0x000000ffff0db224 */ /* 0x000fc600078e0a0d */
[----:B------:R-:W-:Y:S02]  /*24f0*/  SEL R12, R12, R15, !P1 ;  /* 0x0000000f0c0c7207 */ /* 0x000fe40004800000 */
[----:B------:R-:W-:Y:S02]  /*2500*/  SEL R2, R2, R13, !P0 ;  /* 0x0000000d02027207 */ /* 0x000fe40004000000 */
[----:B------:R-:W-:Y:S01]  /*2510*/  PLOP3.LUT P0, PT, PT, PT, UP4, 0x80, 0x8 ;  /* 0x000000000008781c */ /* 0x000fe20003f0f048 */
[----:B------:R-:W-:Y:S02]  /*2520*/  IMAD.IADD R11, R11, 0x1, -R12 ;  /* 0x000000010b0b7824 */ /* 0x000fe400078e0a0c */
[----:B------:R-:W-:-:S04]  /*2530*/  IMAD.IADD R2, R3, 0x1, -R2 ;  /* 0x0000000103027824 */ /* 0x000fc800078e0a02 */
[----:B------:R-:W-:Y:S01]  /*2540*/  IMAD R16, R11, R2, RZ ;  /* 0x000000020b107224 */ /* 0x000fe200078e02ff */
[----:B------:R-:W-:-:S04]  /*2550*/  SEL R12, R2, R11, !P0 ;  /* 0x0000000b020c7207 */ /* 0x000fc80004000000 */
[----:B------:R-:W-:Y:S02]  /*2560*/  SHF.R.S32.HI R13, RZ, 0x1f, R12 ;  /* 0x0000001fff0d7819 */ /* 0x000fe4000001140c */
[----:B------:R-:W-:Y:S02]  /*2570*/  SHF.R.S32.HI R17, RZ, 0x1f, R16 ;  /* 0x0000001fff117819 */ /* 0x000fe40000011410 */
.L_x_16:
[----:B------:R-:W-:Y:S05]  /*2580*/  BSYNC.RECONVERGENT B0 ;  /* 0x0000000000007941 */ /* 0x000fea0003800200 */
.L_x_15:
[----:B------:R-:W2:Y:S01]  /*2590*/  SHFL.UP PT, R3, R16, 0x1, RZ ;  /* 0x0420000010037989 */ /* 0x000ea200000e00ff */
[C---:B------:R-:W-:Y:S02]  /*25a0*/  ISETP.NE.AND P6, PT, R7.reuse, RZ, PT ;  /* 0x000000ff0700720c */ /* 0x040fe40003fc5270 */
[C---:B------:R-:W-:Y:S01]  /*25b0*/  ISETP.GE.U32.AND P1, PT, R7.reuse, 0x2, PT ;  /* 0x000000020700780c */ /* 0x040fe20003f26070 */
[----:B------:R-:W3:Y:S01]  /*25c0*/  SHFL.UP PT, R2, R17, 0x1, RZ ;  /* 0x0420000011027989 */ /* 0x000ee200000e00ff */
[C---:B------:R-:W-:Y:S02]  /*25d0*/  ISETP.GE.U32.AND P3, PT, R7.reuse, 0x4, PT ;  /* 0x000000040700780c */ /* 0x040fe40003f66070 */
[C---:B------:R-:W-:Y:S02]  /*25e0*/  ISETP.GE.U32.AND P4, PT, R7.reuse, 0x8, PT ;  /* 0x000000080700780c */ /* 0x040fe40003f86070 */
[----:B------:R-:W-:Y:S02]  /*25f0*/  ISETP.GE.U32.AND P5, PT, R7, 0x10, PT ;  /* 0x000000100700780c */ /* 0x000fe40003fa6070 */
[----:B--2---:R-:W-:-:S02]  /*2600*/  SEL R3, R3, RZ, P6 ;  /* 0x000000ff03037207 */ /* 0x004fc40003000000 */
[----:B---3--:R-:W-:Y:S02]  /*2610*/  SEL R2, R2, RZ, P6 ;  /* 0x000000ff02027207 */ /* 0x008fe40003000000 */
[----:B------:R-:W-:-:S05]  /*2620*/  IADD3 R3, P0, PT, R3, R16, RZ ;  /* 0x0000001003037210 */ /* 0x000fca0007f1e0ff */
[----:B------:R-:W-:Y:S01]  /*2630*/  IMAD.X R2, R2, 0x1, R17, P0 ;  /* 0x0000000102027824 */ /* 0x000fe200000e0611 */
[----:B-1----:R-:W1:Y:S04]  /*2640*/  SHFL.UP PT, R18, R3, 0x2, RZ ;  /* 0x0440000003127989 */ /* 0x002e6800000e00ff */
[----:B------:R-:W2:Y:S01]  /*2650*/  SHFL.UP PT, R11, R2, 0x2, RZ ;  /* 0x04400000020b7989 */ /* 0x000ea200000e00ff */
[----:B-1----:R-:W-:-:S04]  /*2660*/  SEL R18, R18, RZ, P1 ;  /* 0x000000ff12127207 */ /* 0x002fc80000800000 */
[----:B------:R-:W-:Y:S02]  /*2670*/  IADD3 R18, P0, PT, R18, R3, RZ ;  /* 0x0000000312127210 */ /* 0x000fe40007f1e0ff */
[----:B--2---:R-:W-:-:S03]  /*2680*/  SEL R11, R11, RZ, P1 ;  /* 0x000000ff0b0b7207 */ /* 0x004fc60000800000 */
[----:B------:R-:W1:Y:S02]  /*2690*/  SHFL.UP PT, R15, R18, 0x4, RZ ;  /* 0x04800000120f7989 */ /* 0x000e6400000e00ff */
[----:B------:R-:W-:-:S05]  /*26a0*/  IMAD.X R11, R11, 0x1, R2, P0 ;  /* 0x000000010b0b7824 */ /* 0x000fca00000e0602 */
        /* <DEDUP_REMOVED lines=9> */
[----:B--2---:R-:W-:-:S05]  /*2740*/  SEL R3, R3, RZ, P4 ;  /* 0x000000ff03037207 */ /* 0x004fca0002000000 */
[----:B------:R-:W-:Y:S02]  /*2750*/  IMAD.X R11, R3, 0x1, R2, P0 ;  /* 0x00000001030b7824 */ /* 0x000fe400000e0602 */
[----:B------:R-:W1:Y:S01]  /*2760*/  SHFL.UP PT, R3, R18, 0x10, RZ ;  /* 0x0600000012037989 */ /* 0x000e6200000e00ff */
[----:B------:R-:W-:-:S03]  /*2770*/  IMAD.U32 R2, RZ, RZ, UR17 ;  /* 0x00000011ff027e24 */ /* 0x000fc6000f8e00ff */
[----:B------:R-:W2:Y:S01]  /*2780*/  SHFL.UP PT, R22, R11, 0x10, RZ ;  /* 0x060000000b167989 */ /* 0x000ea200000e00ff */
[----:B-1----:R-:W-:Y:S02]  /*2790*/  SEL R3, R3, RZ, P5 ;  /* 0x000000ff03037207 */ /* 0x002fe40002800000 */
[----:B--2---:R-:W-:Y:S02]  /*27a0*/  SEL R22, R22, RZ, P5 ;  /* 0x000000ff16167207 */ /* 0x004fe40002800000 */
[----:B------:R-:W-:-:S05]  /*27b0*/  IADD3 R20, P0, PT, R3, R18, RZ ;  /* 0x0000001203147210 */ /* 0x000fca0007f1e0ff */
[----:B------:R-:W-:Y:S01]  /*27c0*/  IMAD.X R19, R22, 0x1, R11, P0 ;  /* 0x0000000116137824 */ /* 0x000fe200000e060b */
[----:B------:R-:W-:Y:S01]  /*27d0*/  ISETP.LE.U32.AND P0, PT, R20, UR24, PT ;  /* 0x0000001814007c0c */ /* 0x000fe2000bf03070 */
[----:B------:R-:W-:Y:S02]  /*27e0*/  IMAD.MOV.U32 R18, RZ, RZ, R20 ;  /* 0x000000ffff127224 */ /* 0x000fe400078e0014 */
[----:B------:R-:W-:Y:S01]  /*27f0*/  IMAD.MOV.U32 R15, RZ, RZ, R19 ;  /* 0x000000ffff0f7224 */ /* 0x000fe200078e0013 */
[----:B------:R-:W-:Y:S02]  /*2800*/  ISETP.GE.U32.AND.EX P0, PT, R2, R19, PT, P0 ;  /* 0x000000130200720c */ /* 0x000fe40003f06100 */
[----:B------:R-:W-:-:S11]  /*2810*/  CS2R R2, SRZ ;  /* 0x0000000000027805 */ /* 0x000fd6000001ff00 */
[----:B------:R-:W-:-:S04]  /*2820*/  VOTE.ANY R21, PT, !P0 ;  /* 0x0000000000157806 */ /* 0x000fc800040e0100 */
[----:B------:R-:W-:-:S13]  /*2830*/  ISETP.NE.AND P0, PT, R21, RZ, PT ;  /* 0x000000ff1500720c */ /* 0x000fda0003f05270 */
[----:B------:R-:W-:Y:S05]  /*2840*/  @P0 BRA `(.L_x_17) ;  /* 0x0000000800500947 */ /* 0x000fea0003800000 */
[----:B------:R-:W1:Y:S01]  /*2850*/  LDC R11, c[0x0][0xbe0] ;  /* 0x0002f800ff0b7b82 */ /* 0x000e620000000800 */
[----:B------:R-:W-:Y:S01]  /*2860*/  LOP3.LUT R10, R10, 0xfffffffe, RZ, 0xc0, !PT ;  /* 0xfffffffe0a0a7812 */ /* 0x000fe200078ec0ff */
[----:B------:R-:W2:Y:S01]  /*2870*/  LDCU UR45, c[0x0][0xbe8] ;  /* 0x00017d00ff2d77ac */ /* 0x000ea20008000800 */
[----:B------:R-:W3:Y:S01]  /*2880*/  LDCU.64 UR10, c[0x0][0xba8] ;  /* 0x00017500ff0a77ac */ /* 0x000ee20008000a00 */
[----:B------:R-:W4:Y:S01]  /*2890*/  LDCU.64 UR8, c[0x0][0xbb0] ;  /* 0x00017600ff0877ac */ /* 0x000f220008000a00 */
[----:B------:R-:W1:Y:S02]  /*28a0*/  LDCU.128 UR4, c[0x0][0xbc0] ;  /* 0x00017800ff0477ac */ /* 0x000e640008000c00 */
[----:B-1----:R-:W-:-:S13]  /*28b0*/  ISETP.NE.AND P0, PT, R11, 0x1, PT ;  /* 0x000000010b00780c */ /* 0x002fda0003f05270 */
[----:B--234-:R-:W-:-:S07]  /*28c0*/  @P0 LOP3.LUT R10, R10, 0x1, RZ, 0xfc, !PT ;  /* 0x000000010a0a0812 */ /* 0x01cfce00078efcff */
.L_x_20:
[C---:B------:R-:W-:Y:S01]  /*28d0*/  VIADD R2, R14.reuse, 0x40 ;  /* 0x000000400e027836 */ /* 0x040fe20000000000 */
[----:B-----5:R-:W-:Y:S01]  /*28e0*/  MOV R18, R5 ;  /* 0x0000000500127202 */ /* 0x020fe20000000f00 */
[----:B------:R-:W-:Y:S02]  /*28f0*/  VIADD R14, R14, 0x20 ;  /* 0x000000200e0e7836 */ /* 0x000fe40000000000 */
[----:B------:R-:W-:Y:S01]  /*2900*/  IMAD.MOV.U32 R15, RZ, RZ, R6 ;  /* 0x000000ffff0f7224 */ /* 0x000fe200078e0006 */
[----:B------:R-:W-:-:S13]  /*2910*/  ISETP.GE.AND P0, PT, R2, UR45, PT ;  /* 0x0000002d02007c0c */ /* 0x000fda000bf06270 */
[----:B------:R-:W1:Y:S01]  /*2920*/  @!P0 LDC.64 R22, c[0x0][0xbf0] ;  /* 0x0002fc00ff168b82 */ /* 0x000e620000000a00 */
[----:B------:R2:W3:Y:S01]  /*2930*/  SHFL.IDX PT, R2, R19, 0x1f, 0x1f ;  /* 0x03e01f0013027f89 */ /* 0x0004e200000e0000 */
[----:B------:R-:W-:Y:S01]  /*2940*/  BSSY.RECONVERGENT B0, `(.L_x_18) ;  /* 0x000005e000007945 */ /* 0x000fe20003800200 */
[----:B------:R-:W-:Y:S02]  /*2950*/  HFMA2 R17, -RZ, RZ, 0, 0 ;  /* 0x00000000ff117431 */ /* 0x000fe400000001ff */
[----:B------:R2:W4:Y:S01]  /*2960*/  SHFL.IDX PT, R3, R20, 0x1f, 0x1f ;  /* 0x03e01f0014037f89 */ /* 0x00052200000e0000 */
[----:B-1----:R-:W-:-:S05]  /*2970*/  @!P0 IMAD.WIDE.U32 R22, R14, 0xc, R22 ;  /* 0x0000000c0e168825 */ /* 0x002fca00078e0016 */
[----:B------:R2:W5:Y:S04]  /*2980*/  @!P0 LDG.E R5, desc[UR50][R22.64+0x180] ;  /* 0x0001803216058981 */ /* 0x000568000c1e1900 */
[----:B------:R2:W5:Y:S01]  /*2990*/  @!P0 LDG.E R6, desc[UR50][R22.64+0x184] ;  /* 0x0001843216068981 */ /* 0x000562000c1e1900 */
[----:B------:R-:W-:Y:S02]  /*29a0*/  ISETP.GE.AND P0, PT, R14, UR45, PT ;  /* 0x0000002d0e007c0c */ /* 0x000fe4000bf06270 */
[----:B------:R-:W-:-:S11]  /*29b0*/  MOV R16, 0x7fffffff ;  /* 0x7fffffff00107802 */ /* 0x000fd60000000f00 */
[----:B---34-:R-:W-:Y:S05]  /*29c0*/  @P0 BRA `(.L_x_19) ;  /* 0x0000000400540947 */ /* 0x018fea0003800000 */
[----:B------:R-:W-:-:S04]  /*29d0*/  IADD3 R13, P0, PT, R18, UR12, RZ ;  /* 0x0000000c120d7c10 */ /* 0x000fc8000ff1e0ff */
[----:B------:R-:W-:Y:S02]  /*29e0*/  LEA.HI.X.SX32 R12, R18, UR13, 0x1, P0 ;  /* 0x0000000d120c7c11 */ /* 0x000fe400080f0eff */
[----:B------:R-:W-:-:S04]  /*29f0*/  IADD3 R18, P0, PT, R15, UR19, RZ ;  /* 0x000000130f127c10 */ /* 0x000fc8000ff1e0ff */
[----:B------:R-:W-:Y:S02]  /*2a00*/  LEA.HI.X.SX32 R17, R15, UR40, 0x1, P0 ;  /* 0x000000280f117c11 */ /* 0x000fe400080f0eff */
[----:B------:R-:W-:-:S05]  /*2a10*/  IADD3 R16, P0, PT, R13, UR9, RZ ;  /* 0x000000090d107c10 */ /* 0x000fca000ff1e0ff */
[----:B------:R-:W-:Y:S01]  /*2a20*/  IMAD.X R15, RZ, RZ, R12, P0 ;  /* 0x000000ffff0f7224 */ /* 0x000fe200000e060c */
[----:B--2---:R-:W-:Y:S01]  /*2a30*/  IADD3 R20, P0, PT, R18, UR7, RZ ;  /* 0x0000000712147c10 */ /* 0x004fe2000ff1e0ff */
[----:B------:R-:W-:-:S04]  /*2a40*/  IMAD.WIDE.U32 R28, R16, UR10, RZ ;  /* 0x0000000a101c7c25 */ /* 0x000fc8000f8e00ff */
[----:B------:R-:W-:-:S04]  /*2a50*/  IMAD.WIDE.U32 R26, R15, UR10, RZ ;  /* 0x0000000a0f1a7c25 */ /* 0x000fc8000f8e00ff */
[----:B------:R-:W-:Y:S02]  /*2a60*/  IMAD.X R19, RZ, RZ, R17, P0 ;  /* 0x000000ffff137224 */ /* 0x000fe400000e0611 */
[----:B------:R-:W-:-:S04]  /*2a70*/  IMAD.WIDE.U32 R26, P0, R16, UR11, R26 ;  /* 0x0000000b101a7c25 */ /* 0x000fc8000f80001a */
[----:B------:R-:W-:-:S04]  /*2a80*/  IMAD.WIDE.U32 R22, R19, UR4, RZ ;  /* 0x0000000413167c25 */ /* 0x000fc8000f8e00ff */
[----:B------:R-:W-:Y:S02]  /*2a90*/  IMAD.X R25, RZ, RZ, RZ, P0 ;  /* 0x000000ffff197224 */ /* 0x000fe400000e06ff */
[----:B------:R-:W-:-:S04]  /*2aa0*/  IMAD.WIDE.U32 R22, P0, R20, UR5, R22 ;  /* 0x0000000514167c25 */ /* 0x000fc8000f800016 */
[----:B------:R-:W-:Y:S01]  /*2ab0*/  IMAD.X R21, RZ, RZ, RZ, P0 ;  /* 0x000000ffff157224 */ /* 0x000fe200000e06ff */
[----:B------:R-:W-:Y:S01]  /*2ac0*/  IADD3 RZ, P0, PT, R29, R26, RZ ;  /* 0x0000001a1dff7210 */ /* 0x000fe20007f1e0ff */
[----:B------:R-:W-:Y:S02]  /*2ad0*/  IMAD.MOV.U32 R24, RZ, RZ, R27 ;  /* 0x000000ffff187224 */ /* 0x000fe400078e001b */
[----:B------:R-:W-:-:S04]  /*2ae0*/  IMAD.WIDE.U32 R26, R20, UR4, RZ ;  /* 0x00000004141a7c25 */ /* 0x000fc8000f8e00ff */
[----:B------:R-:W-:Y:S01]  /*2af0*/  IMAD.WIDE.U32.X R24, R15, UR11, R24, P0 ;  /* 0x0000000b0f187c25 */ /* 0x000fe200080e0418 */
[----:B------:R-:W-:-:S03]  /*2b00*/  IADD3 RZ, P0, PT, R27, R22, RZ ;  /* 0x000000161bff7210 */ /* 0x000fc60007f1e0ff */
[----:B------:R-:W-:-:S04]  /*2b10*/  IMAD.MOV.U32 R20, RZ, RZ, R23 ;  /* 0x000000ffff147224 */ /* 0x000fc800078e0017 */
[----:B------:R-:W-:Y:S01]  /*2b20*/  IMAD.WIDE.U32.X R20, R19, UR5, R20, P0 ;  /* 0x0000000513147c25 */ /* 0x000fe200080e0414 */
[----:B------:R-:W-:-:S04]  /*2b30*/  ISETP.NE.U32.AND P0, PT, RZ, UR10, PT ;  /* 0x0000000aff007c0c */ /* 0x000fc8000bf05070 */
[----:B------:R-:W-:-:S04]  /*2b40*/  ISETP.NE.AND.EX P0, PT, RZ, UR11, PT, P0 ;  /* 0x0000000bff007c0c */ /* 0x000fc8000bf05300 */
[----:B------:R-:W-:Y:S02]  /*2b50*/  SEL R15, R13, R24, !P0 ;  /* 0x000000180d0f7207 */ /* 0x000fe40004000000 */
[----:B------:R-:W-:Y:S02]  /*2b60*/  SEL R12, R12, R25, !P0 ;  /* 0x000000190c0c7207 */ /* 0x000fe40004000000 */
[----:B------:R-:W-:Y:S02]  /*2b70*/  ISETP.NE.U32.AND P0, PT, RZ, UR4, PT ;  /* 0x00000004ff007c0c */ /* 0x000fe4000bf05070 */
[----:B------:R-:W-:Y:S02]  /*2b80*/  SHF.R.U64 R15, R15, UR8, R12 ;  /* 0x000000080f0f7c19 */ /* 0x000fe4000800120c */
[----:B------:R-:W-:Y:S02]  /*2b90*/  ISETP.NE.AND.EX P0, PT, RZ, UR5, PT, P0 ;  /* 0x00000005ff007c0c */ /* 0x000fe4000bf05300 */
[----:B------:R-:W-:-:S02]  /*2ba0*/  IADD3 R19, PT, PT, R4, -0x1, R15 ;  /* 0xffffffff04137810 */ /* 0x000fc40007ffe00f */
[----:B------:R-:W-:Y:S02]  /*2bb0*/  SEL R13, R17, R21, !P0 ;  /* 0x00000015110d7207 */ /* 0x000fe40004000000 */
[----:B------:R-:W-:Y:S02]  /*2bc0*/  IABS R17, R4 ;  /* 0x0000000400117213 */ /* 0x000fe40000000000 */
[----:B------:R-:W-:Y:S02]  /*2bd0*/  SEL R18, R18, R20, !P0 ;  /* 0x0000001412127207 */ /* 0x000fe40004000000 */
[----:B------:R-:W1:Y:S01]  /*2be0*/  I2F.RP R22, R17 ;  /* 0x0000001100167306 */ /* 0x000e620000209400 */
[----:B------:R-:W-:Y:S02]  /*2bf0*/  IABS R15, R19 ;  /* 0x00000013000f7213 */ /* 0x000fe40000000000 */
[----:B------:R-:W-:Y:S02]  /*2c00*/  IABS R12, R4 ;  /* 0x00000004000c7213 */ /* 0x000fe40000000000 */
[----:B------:R-:W-:-:S03]  /*2c10*/  SHF.R.U64 R13, R18, UR6, R13 ;  /* 0x00000006120d7c19 */ /* 0x000fc6000800120d */
[----:B------:R-:W-:Y:S01]  /*2c20*/  IMAD.MOV R12, RZ, RZ, -R12 ;  /* 0x000000ffff0c7224 */ /* 0x000fe200078e0a0c */
[----:B------:R-:W-:-:S04]  /*2c30*/  IADD3 R18, PT, PT, R0, -0x1, R13 ;  /* 0xffffffff00127810 */ /* 0x000fc80007ffe00d */
[----:B------:R-:W-:Y:S01]  /*2c40*/  IABS R13, R18 ;  /* 0x00000012000d7213 */ /* 0x000fe20000000000 */
[----:B-1----:R-:W1:Y:S02]  /*2c50*/  MUFU.RCP R20, R22 ;  /* 0x0000001600147308 */ /* 0x002e640000001000 */
[----:B-1----:R-:W-:-:S06]  /*2c60*/  VIADD R20, R20, 0xffffffe ;  /* 0x0ffffffe14147836 */ /* 0x002fcc0000000000 */
[----:B------:R-:W1:Y:S02]  /*2c70*/  F2I.FTZ.U32.TRUNC.NTZ R21, R20 ;  /* 0x0000001400157305 */ /* 0x000e64000021f000 */
[----:B-1----:R-:W-:Y:S02]  /*2c80*/  IMAD.MOV R16, RZ, RZ, -R21 ;  /* 0x000000ffff107224 */ /* 0x002fe400078e0a15 */
[----:B------:R-:W-:Y:S02]  /*2c90*/  IMAD.MOV.U32 R20, RZ, RZ, RZ ;  /* 0x000000ffff147224 */ /* 0x000fe400078e00ff */
[----:B------:R-:W-:Y:S01]  /*2ca0*/  IMAD R23, R16, R17, RZ ;  /* 0x0000001110177224 */ /* 0x000fe200078e02ff */
[----:B------:R-:W-:-:S03]  /*2cb0*/  IABS R16, R0 ;  /* 0x0000000000107213 */ /* 0x000fc60000000000 */
[----:B------:R-:W-:Y:S02]  /*2cc0*/  IMAD.HI.U32 R23, R21, R23, R20 ;  /* 0x0000001715177227 */ /* 0x000fe400078e0014 */
[----:B------:R-:W1:Y:S04]  /*2cd0*/  I2F.RP R21, R16 ;  /* 0x0000001000157306 */ /* 0x000e680000209400 */
[----:B------:R-:W-:-:S04]  /*2ce0*/  IMAD.HI.U32 R23, R23, R15, RZ ;  /* 0x0000000f17177227 */ /* 0x000fc800078e00ff */
[----:B------:R-:W-:-:S05]  /*2cf0*/  IMAD R20, R23, R12, R15 ;  /* 0x0000000c17147224 */ /* 0x000fca00078e020f */
[----:B------:R-:W-:Y:S01]  /*2d00*/  ISETP.GT.U32.AND P0, PT, R17, R20, PT ;  /* 0x000000141100720c */ /* 0x000fe20003f04070 */
[----:B-1----:R-:W1:-:S12]  /*2d10*/  MUFU.RCP R22, R21 ;  /* 0x0000001500167308 */ /* 0x002e580000001000 */
[----:B------:R-:W-:Y:S02]  /*2d20*/  @!P0 IMAD.IADD R20, R20, 0x1, -R17 ;  /* 0x0000000114148824 */ /* 0x000fe400078e0a11 */
[----:B-1----:R-:W-:-:S04]  /*2d30*/  VIADD R22, R22, 0xffffffe ;  /* 0x0ffffffe16167836 */ /* 0x002fc80000000000 */
[----:B------:R-:W1:Y:S02]  /*2d40*/  F2I.FTZ.U32.TRUNC.NTZ R23, R22 ;  /* 0x0000001600177305 */ /* 0x000e64000021f000 */
[----:B-1----:R-:W-:Y:S02]  /*2d50*/  IMAD.MOV R12, RZ, RZ, -R23 ;  /* 0x000000ffff0c7224 */ /* 0x002fe400078e0a17 */
[----:B------:R-:W-:Y:S02]  /*2d60*/  IMAD.MOV.U32 R22, RZ, RZ, RZ ;  /* 0x000000ffff167224 */ /* 0x000fe400078e00ff */
[----:B------:R-:W-:Y:S01]  /*2d70*/  IMAD R15, R12, R16, RZ ;  /* 0x000000100c0f7224 */ /* 0x000fe200078e02ff */
[----:B------:R-:W-:-:S03]  /*2d80*/  IABS R12, R0 ;  /* 0x00000000000c7213 */ /* 0x000fc60000000000 */
[----:B------:R-:W-:-:S04]  /*2d90*/  IMAD.HI.U32 R15, R23, R15, R22 ;  /* 0x0000000f170f7227 */ /* 0x000fc800078e0016 */
[----:B------:R-:W-:Y:S02]  /*2da0*/  IMAD.MOV R12, RZ, RZ, -R12 ;  /* 0x000000ffff0c7224 */ /* 0x000fe400078e0a0c */
[----:B------:R-:W-:-:S04]  /*2db0*/  IMAD.HI.U32 R15, R15, R13, RZ ;  /* 0x0000000d0f0f7227 */ /* 0x000fc800078e00ff */
[----:B------:R-:W-:-:S05]  /*2dc0*/  IMAD R13, R15, R12, R13 ;  /* 0x0000000c0f0d7224 */ /* 0x000fca00078e020d */
[----:B------:R-:W-:-:S13]  /*2dd0*/  ISETP.GT.U32.AND P0, PT, R16, R13, PT ;  /* 0x0000000d1000720c */ /* 0x000fda0003f04070 */
[----:B------:R-:W-:Y:S01]  /*2de0*/  @!P0 IMAD.IADD R13, R13, 0x1, -R16 ;  /* 0x000000010d0d8824 */ /* 0x000fe200078e0a10 */
[----:B------:R-:W-:-:S13]  /*2df0*/  ISETP.GT.U32.AND P0, PT, R17, R20, PT ;  /* 0x000000141100720c */ /* 0x000fda0003f04070 */
[----:B------:R-:W-:Y:S01]  /*2e00*/  @!P0 IMAD.IADD R20, R20, 0x1, -R17 ;  /* 0x0000000114148824 */ /* 0x000fe200078e0a11 */
[----:B------:R-:W-:-:S13]  /*2e10*/  ISETP.GT.U32.AND P0, PT, R16, R13, PT ;  /* 0x0000000d1000720c */ /* 0x000fda0003f04070 */
[----:B------:R-:W-:Y:S01]  /*2e20*/  @!P0 IMAD.IADD R13, R13, 0x1, -R16 ;  /* 0x000000010d0d8824 */ /* 0x000fe200078e0a10 */
[----:B------:R-:W-:-:S13]  /*2e30*/  ISETP.GE.AND P0, PT, R19, RZ, PT ;  /* 0x000000ff1300720c */ /* 0x000fda0003f06270 */
[----:B------:R-:W-:Y:S01]  /*2e40*/  @!P0 IMAD.MOV R20, RZ, RZ, -R20 ;  /* 0x000000ffff148224 */ /* 0x000fe200078e0a14 */
[----:B------:R-:W-:-:S13]  /*2e50*/  ISETP.GE.AND P0, PT, R18, RZ, PT ;  /* 0x000000ff1200720c */ /* 0x000fda0003f06270 */
[----:B------:R-:W-:Y:S01]  /*2e60*/  @!P0 IMAD.MOV R13, RZ, RZ, -R13 ;  /* 0x000000ffff0d8224 */ /* 0x000fe200078e0a0d */
[----:B------:R-:W-:-:S13]  /*2e70*/  ISETP.NE.AND P0, PT, RZ, UR27, PT ;  /* 0x0000001bff007c0c */ /* 0x000fda000bf05270 */
[----:B------:R-:W-:Y:S02]  /*2e80*/  @!P0 LOP3.LUT R20, RZ, UR27, RZ, 0x33, !PT ;  /* 0x0000001bff148c12 */ /* 0x000fe4000f8e33ff */
[----:B------:R-:W-:-:S03]  /*2e90*/  ISETP.NE.AND P0, PT, RZ, UR26, PT ;  /* 0x0000001aff007c0c */ /* 0x000fc6000bf05270 */
[----:B------:R-:W-:-:S10]  /*2ea0*/  IMAD.IADD R16, R19, 0x1, -R20 ;  /* 0x0000000113107824 */ /* 0x000fd400078e0a14 */
[----:B------:R-:W-:Y:S02]  /*2eb0*/  @!P0 LOP3.LUT R13, RZ, UR26, RZ, 0x33, !PT ;  /* 0x0000001aff0d8c12 */ /* 0x000fe4000f8e33ff */
[----:B------:R-:W-:-:S03]  /*2ec0*/  ISETP.NE.AND P0, PT, R11, 0x1, PT ;  /* 0x000000010b00780c */ /* 0x000fc60003f05270 */
[----:B------:R-:W-:-:S05]  /*2ed0*/  IMAD.IADD R13, R18, 0x1, -R13 ;  /* 0x00000001120d7824 */ /* 0x000fca00078e0a0d */
[CC--:B------:R-:W-:Y:S01]  /*2ee0*/  SEL R12, R13.reuse, R16.reuse, !P0 ;  /* 0x000000100d0c7207 */ /* 0x0c0fe20004000000 */
[----:B------:R-:W-:-:S03]  /*2ef0*/  IMAD R16, R13, R16, RZ ;  /* 0x000000100d107224 */ /* 0x000fc600078e02ff */
[----:B------:R-:W-:Y:S02]  /*2f00*/  SHF.R.S32.HI R13, RZ, 0x1f, R12 ;  /* 0x0000001fff0d7819 */ /* 0x000fe4000001140c */
[----:B------:R-:W-:Y:S02]  /*2f10*/  SHF.R.S32.HI R17, RZ, 0x1f, R16 ;  /* 0x0000001fff117819 */ /* 0x000fe40000011410 */
.L_x_19:
[----:B------:R-:W-:Y:S05]  /*2f20*/  BSYNC.RECONVERGENT B0 ;  /* 0x0000000000007941 */ /* 0x000fea0003800200 */
.L_x_18:
[----:B------:R-:W1:Y:S04]  /*2f30*/  SHFL.UP PT, R15, R16, 0x1, RZ ;  /* 0x04200000100f7989 */ /* 0x000e6800000e00ff */
[----:B--2---:R-:W2:Y:S01]  /*2f40*/  SHFL.UP PT, R20, R17, 0x1, RZ ;  /* 0x0420000011147989 */ /* 0x004ea200000e00ff */
[----:B-1----:R-:W-:Y:S02]  /*2f50*/  SEL R15, R15, RZ, P6 ;  /* 0x000000ff0f0f7207 */ /* 0x002fe40003000000 */
[----:B--2---:R-:W-:Y:S02]  /*2f60*/  SEL R20, R20, RZ, P6 ;  /* 0x000000ff14147207 */ /* 0x004fe40003000000 */
[----:B------:R-:W-:-:S05]  /*2f70*/  IADD3 R18, P0, PT, R15, R16, RZ ;  /* 0x000000100f127210 */ /* 0x000fca0007f1e0ff */
[----:B------:R-:W-:Y:S01]  /*2f80*/  IMAD.X R15, R20, 0x1, R17, P0 ;  /* 0x00000001140f7824 */ /* 0x000fe200000e0611 */
[----:B------:R-:W1:Y:S04]  /*2f90*/  SHFL.UP PT, R19, R18, 0x2, RZ ;  /* 0x0440000012137989 */ /* 0x000e6800000e00ff */
[----:B------:R-:W2:Y:S01]  /*2fa0*/  SHFL.UP PT, R20, R15, 0x2, RZ ;  /* 0x044000000f147989 */ /* 0x000ea200000e00ff */
        /* <DEDUP_REMOVED lines=14> */
[----:B------:R-:W-:Y:S01]  /*3090*/  IADD3 R23, P0, PT, R15, R22, RZ ;  /* 0x000000160f177210 */ /* 0x000fe20007f1e0ff */
[----:B------:R-:W-:-:S04]  /*30a0*/  IMAD.U32 R22, RZ, RZ, UR17 ;  /* 0x00000011ff167e24 */ /* 0x000fc8000f8e00ff */
[----:B------:R-:W-:Y:S02]  /*30b0*/  IMAD.X R24, R18, 0x1, R21, P0 ;  /* 0x0000000112187824 */ /* 0x000fe400000e0615 */
[----:B------:R-:W1:Y:S04]  /*30c0*/  SHFL.UP PT, R18, R23, 0x10, RZ ;  /* 0x0600000017127989 */ /* 0x000e6800000e00ff */
[----:B------:R-:W2:Y:S01]  /*30d0*/  SHFL.UP PT, R15, R24, 0x10, RZ ;  /* 0x06000000180f7989 */ /* 0x000ea200000e00ff */
[----:B-1----:R-:W-:Y:S02]  /*30e0*/  SEL R18, R18, RZ, P5 ;  /* 0x000000ff12127207 */ /* 0x002fe40002800000 */
[----:B--2---:R-:W-:Y:S02]  /*30f0*/  SEL R15, R15, RZ, P5 ;  /* 0x000000ff0f0f7207 */ /* 0x004fe40002800000 */
[----:B------:R-:W-:-:S05]  /*3100*/  IADD3 R18, P0, PT, R18, R23, RZ ;  /* 0x0000001712127210 */ /* 0x000fca0007f1e0ff */
[----:B------:R-:W-:Y:S01]  /*3110*/  IMAD.X R15, R15, 0x1, R24, P0 ;  /* 0x000000010f0f7824 */ /* 0x000fe200000e0618 */
[----:B------:R-:W-:-:S05]  /*3120*/  IADD3 R20, P0, PT, R18, R3, RZ ;  /* 0x0000000312147210 */ /* 0x000fca0007f1e0ff */
[----:B------:R-:W-:Y:S01]  /*3130*/  IMAD.X R19, R15, 0x1, R2, P0 ;  /* 0x000000010f137824 */ /* 0x000fe200000e0602 */
[----:B------:R-:W-:-:S04]  /*3140*/  ISETP.LE.U32.AND P0, PT, R20, UR24, PT ;  /* 0x0000001814007c0c */ /* 0x000fc8000bf03070 */
[----:B------:R-:W-:-:S13]  /*3150*/  ISETP.GE.U32.AND.EX P0, PT, R22, R19, PT, P0 ;  /* 0x000000131600720c */ /* 0x000fda0003f06100 */
[----:B------:R-:W-:-:S04]  /*3160*/  VOTE.ANY R21, PT, !P0 ;  /* 0x0000000000157806 */ /* 0x000fc800040e0100 */
[----:B------:R-:W-:-:S13]  /*3170*/  ISETP.NE.AND P0, PT, R21, RZ, PT ;  /* 0x000000ff1500720c */ /* 0x000fda0003f05270 */
[----:B------:R-:W-:Y:S05]  /*3180*/  @!P0 BRA `(.L_x_20) ;  /* 0xfffffff400d08947 */ /* 0x000fea000383ffff */
.L_x_17:
[----:B------:R-:W1:Y:S08]  /*3190*/  BREV R11, R21 ;  /* 0x00000015000b7301 */ /* 0x000e700000000000 */
[----:B-1----:R-:W1:Y:S02]  /*31a0*/  FLO.U32.SH R11, R11 ;  /* 0x0000000b000b7300 */ /* 0x002e6400000e0400 */
[----:B-1----:R-:W1:Y:S02]  /*31b0*/  SHFL.IDX PT, R14, R14, R11, 0x1f ;  /* 0x00001f0b0e0e7589 */ /* 0x002e6400000e0000 */
[----:B-1----:R-:W-:-:S05]  /*31c0*/  IMAD.IADD R19, R7, 0x1, R14 ;  /* 0x0000000107137824 */ /* 0x002fca00078e020e */
[----:B------:R-:W-:-:S13]  /*31d0*/  ISETP.GE.AND P0, PT, R19, UR45, PT ;  /* 0x0000002d13007c0c */ /* 0x000fda000bf06270 */
[----:B------:R-:W1:Y:S02]  /*31e0*/  @!P0 LDC.64 R22, c[0x0][0xbf0] ;  /* 0x0002fc00ff168b82 */ /* 0x000e640000000a00 */
[----:B-1----:R-:W-:-:S05]  /*31f0*/  @!P0 IMAD.WIDE R22, R19, 0xc, R22 ;  /* 0x0000000c13168825 */ /* 0x002fca00078e0216 */
[----:B-----5:R1:W5:Y:S04]  /*3200*/  @!P0 LDG.E R5, desc[UR50][R22.64] ;  /* 0x0000003216058981 */ /* 0x020368000c1e1900 */
[----:B------:R1:W5:Y:S01]  /*3210*/  @!P0 LDG.E R6, desc[UR50][R22.64+0x4] ;  /* 0x0000043216068981 */ /* 0x000362000c1e1900 */
[----:B------:R-:W-:-:S03]  /*3220*/  IADD3 R18, P1, P0, R3, R18, -R16 ;  /* 0x0000001203127210 */ /* 0x000fc6000783e810 */
[----:B------:R-:W-:Y:S01]  /*3230*/  SHFL.IDX PT, R16, R16, R11, 0x1f ;  /* 0x00001f0b10107589 */ /* 0x000fe200000e0000 */
[----:B------:R-:W-:-:S03]  /*3240*/  IADD3.X R2, PT, PT, R2, R15, ~R17, P1, P0 ;  /* 0x0000000f02027210 */ /* 0x000fc60000fe0c11 */
[----:B------:R-:W2:Y:S04]  /*3250*/  SHFL.IDX PT, R18, R18, R11, 0x1f ;  /* 0x00001f0b12127589 */ /* 0x000ea800000e0000 */
[----:B------:R-:W3:Y:S04]  /*3260*/  SHFL.IDX PT, R2, R2, R11, 0x1f ;  /* 0x00001f0b02027589 */ /* 0x000ee800000e0000 */
[----:B------:R1:W4:Y:S04]  /*3270*/  SHFL.IDX PT, R19, R17, R11, 0x1f ;  /* 0x00001f0b11137589 */ /* 0x00032800000e0000 */
[----:B------:R1:W1:Y:S04]  /*3280*/  SHFL.IDX PT, R13, R13, R11, 0x1f ;  /* 0x00001f0b0d0d7589 */ /* 0x00026800000e0000 */
[----:B------:R1:W1:Y:S01]  /*3290*/  SHFL.IDX PT, R12, R12, R11, 0x1f ;  /* 0x00001f0b0c0c7589 */ /* 0x00026200000e0000 */
[----:B--2---:R-:W-:Y:S01]  /*32a0*/  R2UR UR41, R18 ;  /* 0x00000000122972ca */ /* 0x004fe200000e0000 */
[----:B------:R-:W-:Y:S01]  /*32b0*/  IMAD.MOV.U32 R18, RZ, RZ, R16 ;  /* 0x000000ffff127224 */ /* 0x000fe200078e0010 */
[----:B---3--:R-:W-:-:S15]  /*32c0*/  R2UR UR40, R2 ;  /* 0x00000000022872ca */ /* 0x008fde00000e0000 */
.L_x_14:
[----:B------:R-:W-:Y:S01]  /*32d0*/  ISETP.GE.AND P0, PT, R14, UR45, PT ;  /* 0x0000002d0e007c0c */ /* 0x000fe2000bf06270 */
[----:B------:R-:W-:Y:S01]  /*32e0*/  UMOV UR19, 0xffffffff ;  /* 0xffffffff00137882 */ /* 0x000fe20000000000 */
[----:B------:R-:W-:-:S11]  /*32f0*/  MOV R16, 0xffffffff ;  /* 0xffffffff00107802 */ /* 0x000fd60000000f00 */
[----:B------:R-:W-:Y:S05]  /*3300*/  @P0 BRA `(.L_x_13) ;  /* 0x0000000400100947 */ /* 0x000fea0003800000 */
[----:B------:R-:W2:Y:S01]  /*3310*/  LDCU UR8, c[0x0][0xb98] ;  /* 0x00017300ff0877ac */ /* 0x000ea20008000800 */
[----:B-1----:R-:W-:Y:S02]  /*3320*/  R2UR UR4, R12 ;  /* 0x000000000c0472ca */ /* 0x002fe400000e0000 */
[----:B------:R-:W-:Y:S01]  /*3330*/  R2UR UR5, R13 ;  /* 0x000000000d0572ca */ /* 0x000fe200000e0000 */
[----:B------:R-:W1:Y:S01]  /*3340*/  LDCU UR7, c[0x0][0xb88] ;  /* 0x00017100ff0777ac */ /* 0x000e620008000800 */
[----:B------:R-:W3:Y:S01]  /*3350*/  LDCU UR6, c[0x0][0xbdc] ;  /* 0x00017b80ff0677ac */ /* 0x000ee20008000800 */
[----:B------:R-:W-:-:S04]  /*3360*/  UIADD3 UR10, UP0, UPT, -UR41, UR24, URZ ;  /* 0x00000018290a7290 */ /* 0x000fc8000ff1e1ff */
[----:B------:R-:W-:-:S04]  /*3370*/  UIADD3.X UR9, UPT, UPT, ~UR40, UR17, URZ, UP0, !UPT ;  /* 0x0000001128097290 */ /* 0x000fc800087fe5ff */
[----:B--2---:R-:W-:Y:S02]  /*3380*/  USHF.R.U32.HI UR4, URZ, UR8, UR9 ;  /* 0x00000008ff047299 */ /* 0x004fe40008011609 */
[----:B------:R-:W-:Y:S01]  /*3390*/  USHF.R.U64 UR8, UR10, UR8, UR9 ;  /* 0x000000080a087299 */ /* 0x000fe20008001209 */
[----:B-1----:R-:W-:Y:S01]  /*33a0*/  SHF.R.U64 R2, R12, UR7, R13 ;  /* 0x000000070c027c19 */ /* 0x002fe2000800120d */
[----:B------:R-:W-:Y:S02]  /*33b0*/  USHF.R.U32.HI UR11, URZ, UR7, UR4 ;  /* 0x00000007ff0b7299 */ /* 0x000fe40008011604 */
[----:B------:R-:W-:Y:S02]  /*33c0*/  USHF.R.U32.HI UR5, URZ, UR7, UR5 ;  /* 0x00000007ff057299 */ /* 0x000fe40008011605 */
[----:B---3--:R-:W-:Y:S02]  /*33d0*/  USHF.R.U32.HI UR9, URZ, UR6, UR11 ;  /* 0x00000006ff097299 */ /* 0x008fe4000801160b */
[----:B------:R-:W-:Y:S01]  /*33e0*/  USHF.R.U64 UR7, UR8, UR7, UR4 ;  /* 0x0000000708077299 */ /* 0x000fe20008001204 */
[----:B------:R-:W-:Y:S01]  /*33f0*/  R2UR UR4, R2 ;  /* 0x00000000020472ca */ /* 0x000fe200000e0000 */
[----:B------:R-:W-:-:S02]  /*3400*/  ULOP3.LUT UR10, UR9, UR5, URZ, 0xfc, !UPT ;  /* 0x00000005090a7292 */ /* 0x000fc4000f8efcff */
[----:B------:R-:W-:Y:S02]  /*3410*/  USHF.R.U64 UR6, UR7, UR6, UR11 ;  /* 0x0000000607067299 */ /* 0x000fe4000800120b */
[----:B------:R-:W-:-:S09]  /*3420*/  UISETP.NE.U32.AND UP0, UPT, UR10, URZ, UPT ;  /* 0x000000ff0a00728c */ /* 0x000fd2000bf05070 */
[----:B------:R-:W-:Y:S05]  /*3430*/  BRA.U UP0, `(.L_x_21) ;  /* 0x0000000100607547 */ /* 0x000fea000b800000 */
[----:B------:R-:W1:Y:S01]  /*3440*/  I2F.U32.RP R3, UR4 ;  /* 0x0000000400037d06 */ /* 0x000e620008209000 */
[----:B------:R-:W-:Y:S01]  /*3450*/  UMOV UR10, URZ ;  /* 0x000000ff000a7c82 */ /* 0x000fe20008000000 */
[----:B------:R-:W-:-:S06]  /*3460*/  UISETP.NE.U32.AND UP0, UPT, UR4, URZ, UPT ;  /* 0x000000ff0400728c */ /* 0x000fcc000bf05070 */
[----:B-1----:R-:W1:Y:S02]  /*3470*/  MUFU.RCP R2, R3 ;  /* 0x0000000300027308 */ /* 0x002e640000001000 */
[----:B-1----:R-:W-:-:S06]  /*3480*/  IADD3 R2, PT, PT, R2, 0xffffffe, RZ ;  /* 0x0ffffffe02027810 */ /* 0x002fcc0007ffe0ff */
[----:B------:R-:W1:Y:S02]  /*3490*/  F2I.FTZ.U32.TRUNC.NTZ R2, R2 ;  /* 0x0000000200027305 */ /* 0x000e64000021f000 */
[----:B-1----:R-:W-:-:S13]  /*34a0*/  R2UR UR11, R2 ;  /* 0x00000000020b72ca */ /* 0x002fda00000e0000 */
[----:B------:R-:W-:-:S04]  /*34b0*/  UIADD3 UR5, UPT, UPT, URZ, -UR11, URZ ;  /* 0x8000000bff057290 */ /* 0x000fc8000fffe0ff */
[----:B------:R-:W-:-:S04]  /*34c0*/  UIMAD UR5, UR5, UR4, URZ ;  /* 0x00000004050572a4 */ /* 0x000fc8000f8e02ff */
[----:B------:R-:W-:-:S07]  /*34d0*/  UIMAD.WIDE.U32 UR10, UR11, UR5, UR10 ;  /* 0x000000050b0a72a5 */ /* 0x000fce000f8e000a */
[----:B------:R-:W-:Y:S02]  /*34e0*/  UMOV UR5, UR11 ;  /* 0x0000000b00057c82 */ /* 0x000fe40008000000 */
[----:B------:R-:W-:-:S07]  /*34f0*/  UIMAD.WIDE.U32 UR12, UR5, UR6, URZ ;  /* 0x00000006050c72a5 */ /* 0x000fce000f8e00ff */
[----:B------:R-:W-:Y:S02]  /*3500*/  UMOV UR12, UR13 ;  /* 0x0000000d000c7c82 */ /* 0x000fe40008000000 */
[----:B------:R-:W-:-:S04]  /*3510*/  UIADD3 UR5, UPT, UPT, -UR12, URZ, URZ ;  /* 0x000000ff0c057290 */ /* 0x000fc8000fffe1ff */
[----:B------:R-:W-:-:S04]  /*3520*/  UIMAD UR5, UR4, UR5, UR6 ;  /* 0x00000005040572a4 */ /* 0x000fc8000f8e0206 */
[----:B------:R-:W-:-:S11]  /*3530*/  UISETP.GE.U32.AND UP2, UPT, UR5, UR4, UPT ;  /* 0x000000040500728c */ /* 0x000fd6000bf46070 */
[----:B------:R-:W-:Y:S02]  /*3540*/  @UP2 UIADD3 UR5, UPT, UPT, UR5, -UR4, URZ ;  /* 0x8000000405052290 */ /* 0x000fe4000fffe0ff */
[----:B------:R-:W-:Y:S02]  /*3550*/  @UP2 UIADD3 UR12, UPT, UPT, UR12, 0x1, URZ ;  /* 0x000000010c0c2890 */ /* 0x000fe4000fffe0ff */
[----:B------:R-:W-:-:S11]  /*3560*/  UISETP.GE.U32.AND UP1, UPT, UR5, UR4, UPT ;  /* 0x000000040500728c */ /* 0x000fd6000bf26070 */
[----:B------:R-:W-:Y:S02]  /*3570*/  @UP1 UIADD3 UR12, UPT, UPT, UR12, 0x1, URZ ;  /* 0x000000010c0c1890 */ /* 0x000fe4000fffe0ff */
[----:B------:R-:W-:-:S04]  /*3580*/  @!UP0 ULOP3.LUT UR12, URZ, UR4, URZ, 0x33, !UPT ;  /* 0x00000004ff0c8292 */ /* 0x000fc8000f8e33ff */
[----:B------:R-:W-:-:S04]  /*3590*/  UIADD3 UR11, UPT, UPT, -UR12, URZ, URZ ;  /* 0x000000ff0c0b7290 */ /* 0x000fc8000fffe1ff */
[----:B------:R-:W-:Y:S01]  /*35a0*/  UIMAD UR11, UR4, UR11, UR6 ;  /* 0x0000000b040b72a4 */ /* 0x000fe2000f8e0206 */
[----:B------:R-:W-:Y:S11]  /*35b0*/  BRA `(.L_x_22) ;  /* 0x0000000000107947 */ /* 0x000ff60003800000 */
.L_x_21:
[----:B------:R-:W-:Y:S02]  /*35c0*/  MOV R2, 0x35e0 ;  /* 0x000035e000027802 */ /* 0x000fe40000000f00 */
[----:B----45:R-:W-:Y:S05]  /*35d0*/  CALL.REL.NOINC `($__internal_3_$__cuda_sm20_div_u64) ;  /* 0x0000010c00fc7944 */ /* 0x030fea0003c00000 */
[----:B------:R-:W-:-:S04]  /*35e0*/  UIADD3 UR11, UPT, UPT, -UR12, URZ, URZ ;  /* 0x000000ff0c0b7290 */ /* 0x000fc8000fffe1ff */
[----:B------:R-:W-:-:S12]  /*35f0*/  UIMAD UR11, UR4, UR11, UR6 ;  /* 0x0000000b040b72a4 */ /* 0x000fd8000f8e0206 */
.L_x_22:
[----:B------:R-:W1:Y:S01]  /*3600*/  LDCU UR4, c[0x0][0xbdc] ;  /* 0x00017b80ff0477ac */ /* 0x000e620008000800 */
[----:B------:R-:W-:Y:S01]  /*3610*/  PLOP3.LUT P0, PT, PT, PT, PT, 0x8, 0x80 ;  /* 0x000000000080781c */ /* 0x000fe20003f0e170 */
[----:B------:R-:W-:Y:S01]  /*3620*/  IMAD.MOV.U32 R16, RZ, RZ, R14 ;  /* 0x000000ffff107224 */ /* 0x000fe200078e000e */
[----:B------:R-:W-:Y:S01]  /*3630*/  LOP3.LUT R10, R10, 0xfffffffd, RZ, 0xc0, !PT ;  /* 0xfffffffd0a0a7812 */ /* 0x000fe200078ec0ff */
[----:B------:R-:W2:Y:S01]  /*3640*/  LDCU UR6, c[0x0][0xb80] ;  /* 0x00017000ff0677ac */ /* 0x000ea20008000800 */
[----:B------:R-:W3:Y:S01]  /*3650*/  LDCU UR5, c[0x0][0xbe0] ;  /* 0x00017c00ff0577ac */ /* 0x000ee20008000800 */
[----:B------:R-:W-:Y:S01]  /*3660*/  UMOV UR10, 0xffffffff ;  /* 0xffffffff000a7882 */ /* 0x000fe20000000000 */
[----:B------:R-:W4:Y:S07]  /*3670*/  LDCU UR9, c[0x0][0xb90] ;  /* 0x00017200ff0977ac */ /* 0x000f2e0008000800 */
[----:B------:R-:W-:Y:S01]  /*3680*/  @P0 LOP3.LUT R10, R10, 0x2, RZ, 0xfc, !PT ;  /* 0x000000020a0a0812 */ /* 0x000fe200078efcff */
[----:B-1----:R-:W-:-:S02]  /*3690*/  USHF.L.U32 UR10, UR10, UR4, URZ ;  /* 0x000000040a0a7299 */ /* 0x002fc400080006ff */
[----:B------:R-:W-:Y:S02]  /*36a0*/  USHF.L.U32 UR12, UR12, UR4, URZ ;  /* 0x000000040c0c7299 */ /* 0x000fe400080006ff */
[----:B------:R-:W-:Y:S02]  /*36b0*/  ULOP3.LUT UR10, URZ, UR10, URZ, 0x33, !UPT ;  /* 0x0000000aff0a7292 */ /* 0x000fe4000f8e33ff */
[----:B--2---:R-:W-:Y:S02]  /*36c0*/  UIADD3 UR4, UPT, UPT, UR6, -0x1, URZ ;  /* 0xffffffff06047890 */ /* 0x004fe4000fffe0ff */
[----:B------:R-:W-:Y:S02]  /*36d0*/  ULOP3.LUT UR10, UR7, UR10, URZ, 0xc0, !UPT ;  /* 0x0000000a070a7292 */ /* 0x000fe4000f8ec0ff */
[----:B------:R-:W-:Y:S02]  /*36e0*/  ULOP3.LUT UR4, UR4, UR8, URZ, 0xc0, !UPT ;  /* 0x0000000804047292 */ /* 0x000fe4000f8ec0ff */
[----:B------:R-:W-:-:S02]  /*36f0*/  UIADD3 UR10, UPT, UPT, UR10, UR12, URZ ;  /* 0x0000000c0a0a7290 */ /* 0x000fc4000fffe0ff */
[----:B---3--:R-:W-:Y:S02]  /*3700*/  UISETP.NE.AND UP0, UPT, UR5, 0x1, UPT ;  /* 0x000000010500788c */ /* 0x008fe4000bf05270 */
[----:B------:R-:W-:Y:S02]  /*3710*/  UIMAD UR4, UR11, UR6, UR4 ;  /* 0x000000060b0472a4 */ /* 0x000fe4000f8e0204 */
[----:B----4-:R-:W-:-:S04]  /*3720*/  UIMAD UR9, UR10, UR9, UR32 ;  /* 0x000000090a0972a4 */ /* 0x010fc8000f8e0220 */
[----:B------:R-:W-:Y:S02]  /*3730*/  USEL UR18, UR9, UR4, !UP0 ;  /* 0x0000000409127287 */ /* 0x000fe4000c000000 */
[----:B------:R-:W-:-:S12]  /*3740*/  USEL UR19, UR4, UR9, !UP0 ;  /* 0x0000000904137287 */ /* 0x000fd8000c000000 */
.L_x_13:
[----:B------:R-:W2:Y:S02]  /*3750*/  LDCU UR4, c[0x0][0x36c] ;  /* 0x00006d80ff0477ac */ /* 0x000ea40008000800 */
[----:B--2---:R-:W-:-:S09]  /*3760*/  UISETP.EQ.U32.AND UP0, UPT, UR4, 0x1, UPT ;  /* 0x000000010400788c */ /* 0x004fd2000bf02070 */
[----:B------:R-:W-:Y:S05]  /*3770*/  BRA.U !UP0, `(.L_x_23) ;  /* 0x00000001080c7547 */ /* 0x000fea000b800000 */
[----:B------:R-:W-:Y:S01]  /*3780*/  UCGABAR_WAIT ;  /* 0x0000000000007dc7 */ /* 0x000fe20008000000 */
[----:B------:R-:W-:Y:S01]  /*3790*/  CCTL.IVALL ;  /* 0x00000000ff00798f */ /* 0x000fe20002000000 */
[----:B------:R-:W-:Y:S05]  /*37a0*/  BRA `(.L_x_24) ;  /* 0x0000000000047947 */ /* 0x000fea0003800000 */
.L_x_23:
[----:B------:R-:W-:Y:S06]  /*37b0*/  BAR.SYNC.DEFER_BLOCKING 0x0 ;  /* 0x0000000000007b1d */ /* 0x000fec0000010000 */
.L_x_24:
[----:B------:R-:W-:-:S13]  /*37c0*/  LOP3.LUT P0, RZ, R10, 0x2, RZ, 0xc0, !PT ;  /* 0x000000020aff7812 */ /* 0x000fda000780c0ff */
[----:B------:R-:W-:Y:S05]  /*37d0*/  @P0 EXIT ;  /* 0x000000000000094d */ /* 0x000fea0003800000 */
[----:B------:R-:W2:Y:S01]  /*37e0*/  S2UR UR5, SR_CgaCtaId ;  /* 0x00000000000579c3 */ /* 0x000ea20000008800 */
[----:B------:R-:W-:-:S09]  /*37f0*/  UISETP.NE.AND UP0, UPT, UR37, 0x2, UPT ;  /* 0x000000022500788c */ /* 0x000fd2000bf05270 */
[----:B------:R-:W-:Y:S05]  /*3800*/  BRA.U UP0, `(.L_x_25) ;  /* 0x00000015001c7547 */ /* 0x000fea000b800000 */
[----:B------:R-:W-:-:S04]  /*3810*/  USHF.L.U32 UR16, UR42, 0x7, URZ ;  /* 0x000000072a107899 */ /* 0x000fc800080006ff */
[----:B------:R-:W-:-:S04]  /*3820*/  ULOP3.LUT UR16, UR16, 0x80, URZ, 0xc0, !UPT ;  /* 0x0000008010107892 */ /* 0x000fc8000f8ec0ff */
[----:B-1--45:R-:W1:-:S00]  /*3830*/  USETMAXREG.DEALLOC.CTAPOOL 0x88 ;  /* 0x00000088000079c8 */ /* 0x032e4000080e0500 */
[----:B-1----:R-:W-:Y:S01]  /*3840*/  ISETP.NE.AND P1, PT, R7, RZ, P2 ;  /* 0x000000ff0700720c */ /* 0x002fe20001725270 */
[----:B------:R-:W-:Y:S01]  /*3850*/  IMAD.MOV.U32 R19, RZ, RZ, 0x1 ;  /* 0x00000001ff137424 */ /* 0x000fe200078e00ff */
[----:B------:R-:W-:Y:S01]  /*3860*/  PLOP3.LUT P4, PT, PT, PT, PT, 0x8, 0x80 ;  /* 0x000000000080781c */ /* 0x000fe20003f8e170 */
[----:B------:R-:W-:Y:S01]  /*3870*/  IMAD.MOV.U32 R17, RZ, RZ, RZ ;  /* 0x000000ffff117224 */ /* 0x000fe200078e00ff */
[----:B------:R-:W-:Y:S01]  /*3880*/  PRMT R18, RZ, 0x7610, R18 ;  /* 0x00007610ff127816 */ /* 0x000fe20000000012 */
[----:B------:R-:W-:Y:S01]  /*3890*/  UMOV UR15, URZ ;  /* 0x000000ff000f7c82 */ /* 0x000fe20008000000 */
[----:B------:R-:W-:-:S09]  /*38a0*/  UMOV UR14, URZ ;  /* 0x000000ff000e7c82 */ /* 0x000fd20008000000 */
.L_x_49:
[----:B------:R-:W1:Y:S02]  /*38b0*/  LDC.64 R10, c[0x0][0x390] ;  /* 0x0000e400ff0a7b82 */ /* 0x000e640000000a00 */
[----:B-1--4-:R-:W-:-:S05]  /*38c0*/  IMAD.WIDE R10, R16, 0xc, R10 ;  /* 0x0000000c100a7825 */ /* 0x012fca00078e020a */
[----:B------:R-:W3:Y:S02]  /*38d0*/  LDG.E R0, desc[UR50][R10.64+0x8] ;  /* 0x000008320a007981 */ /* 0x000ee4000c1e1900 */
[----:B---3--:R-:W-:Y:S01]  /*38e0*/  R2UR UR4, R0 ;  /* 0x00000000000472ca */ /* 0x008fe200000e0000 */
[----:B------:R-:W-:-:S14]  /*38f0*/  @P4 BRA `(.L_x_26) ;  /* 0x0000000400bc4947 */ /* 0x000fdc0003800000 */
[----:B------:R-:W1:Y:S01]  /*3900*/  S2R R14, SR_LANEID ;  /* 0x00000000000e7919 */ /* 0x000e620000000000 */
[----:B------:R-:W-:Y:S02]  /*3910*/  ELECT P0, URZ, PT ;  /* 0x0000000000ff782f */ /* 0x000fe40003800000 */
[----:B------:R-:W-:Y:S01]  /*3920*/  LOP3.LUT R0, R18, 0xffff, RZ, 0xc0, !PT ;  /* 0x0000ffff12007812 */ /* 0x000fe200078ec0ff */
[----:B------:R-:W-:Y:S01]  /*3930*/  BSSY.RECONVERGENT B0, `(.L_x_27) ;  /* 0x0000051000007945 */ /* 0x000fe20003800200 */
[----:B------:R-:W3:Y:S01]  /*3940*/  S2R R3, SR_CgaCtaId ;  /* 0x0000000000037919 */ /* 0x000ee20000008800 */
[----:B------:R-:W-:Y:S02]  /*3950*/  MOV R2, 0x400 ;  /* 0x0000040000027802 */ /* 0x000fe40000000f00 */
[----:B------:R-:W-:-:S04]  /*3960*/  SHF.R.U32.HI R0, RZ, 0x1, R0 ;  /* 0x00000001ff007819 */ /* 0x000fc80000011600 */
[----:B------:R-:W-:Y:S01]  /*3970*/  LOP3.LUT R15, R0, 0xffff, RZ, 0xc0, !PT ;  /* 0x0000ffff000f7812 */ /* 0x000fe200078ec0ff */
[----:B-1----:R-:W-:Y:S01]  /*3980*/  IMAD.SHL.U32 R14, R14, 0x4, RZ ;  /* 0x000000040e0e7824 */ /* 0x002fe200078e00ff */
[----:B---3--:R-:W-:-:S04]  /*3990*/  LEA R3, R3, R2, 0x18 ;  /* 0x0000000203037211 */ /* 0x008fc800078ec0ff */
[----:B------:R-:W-:Y:S01]  /*39a0*/  IADD3 R0, PT, PT, R14, 0x480, R3 ;  /* 0x000004800e007810 */ /* 0x000fe20007ffe003 */
[----:B------:R-:W-:Y:S06]  /*39b0*/  @!P0 BRA `(.L_x_28) ;  /* 0x0000000400208947 */ /* 0x000fec0003800000 */
[----:B------:R-:W1:Y:S01]  /*39c0*/  LDC.64 R24, c[0x0][0x830] ;  /* 0x00020c00ff187b82 */ /* 0x000e620000000a00 */
[----:B------:R-:W3:Y:S04]  /*39d0*/  LDG.E R9, desc[UR50][R10.64] ;  /* 0x000000320a097981 */ /* 0x000ee8000c1e1900 */
[----:B------:R4:W5:Y:S03]  /*39e0*/  LDG.E R5, desc[UR50][R10.64+0x4] ;  /* 0x000004320a057981 */ /* 0x000966000c1e1900 */
[----:B------:R-:W2:Y:S08]  /*39f0*/  LDC.64 R22, c[0x0][0x840] ;  /* 0x00021000ff167b82 */ /* 0x000eb00000000a00 */
[----:B------:R-:W4:Y:S01]  /*3a00*/  LDC.64 R6, c[0x0][0x828] ;  /* 0x00020a00ff067b82 */ /* 0x000f220000000a00 */
[----:B-1----:R-:W-:-:S07]  /*3a10*/  IMAD.WIDE R24, R16, 0x8, R24 ;  /* 0x0000000810187825 */ /* 0x002fce00078e0218 */
[----:B------:R-:W1:Y:S01]  /*3a20*/  LDC.64 R2, c[0x0][0x838] ;  /* 0x00020e00ff027b82 */ /* 0x000e620000000a00 */
[----:B------:R-:W3:Y:S01]  /*3a30*/  LDG.E.64 R24, desc[UR50][R24.64] ;  /* 0x0000003218187981 */ /* 0x000ee2000c1e1b00 */
[----:B--2---:R-:W-:-:S06]  /*3a40*/  IMAD.WIDE R22, R16, 0x8, R22 ;  /* 0x0000000810167825 */ /* 0x004fcc00078e0216 */
[----:B------:R-:W2:Y:S01]  /*3a50*/  LDG.E.64 R22, desc[UR50][R22.64] ;  /* 0x0000003216167981 */ /* 0x000ea2000c1e1b00 */
[----:B----4-:R-:W-:-:S06]  /*3a60*/  IMAD.WIDE R28, R16, 0x8, R6 ;  /* 0x00000008101c7825 */ /* 0x010fcc00078e0206 */
[----:B------:R-:W4:Y:S01]  /*3a70*/  LDG.E.64 R28, desc[UR50][R28.64] ;  /* 0x000000321c1c7981 */ /* 0x000f22000c1e1b00 */
[----:B-1----:R-:W-:-:S06]  /*3a80*/  IMAD.WIDE R26, R16, 0x8, R2 ;  /* 0x00000008101a7825 */ /* 0x002fcc00078e0202 */
[----:B------:R-:W4:Y:S01]  /*3a90*/  LDG.E.64 R26, desc[UR50][R26.64] ;  /* 0x000000321a1a7981 */ /* 0x000f22000c1e1b00 */
[----:B------:R-:W1:Y:S01]  /*3aa0*/  S2UR UR5, SR_CgaCtaId ;  /* 0x00000000000579c3 */ /* 0x000e620000008800 */
[----:B------:R-:W-:Y:S02]  /*3ab0*/  UMOV UR6, 0x400 ;  /* 0x0000040000067882 */ /* 0x000fe40000000000 */
[----:B-1----:R-:W-:-:S09]  /*3ac0*/  ULEA UR5, UR5, UR6, 0x18 ;  /* 0x0000000605057291 */ /* 0x002fd2000f8ec0ff */
[----:B------:R-:W1:Y:S04]  /*3ad0*/  LDS R7, [UR5+0x49c] ;  /* 0x00049c05ff077984 */ /* 0x000e680008000800 */
[----:B------:R-:W1:Y:S01]  /*3ae0*/  LDS R4, [UR5+0x51c] ;  /* 0x00051c05ff047984 */ /* 0x000e620008000800 */
[----:B------:R-:W-:Y:S02]  /*3af0*/  UIADD3 UR7, UPT, UPT, UR5, 0x480, URZ ;  /* 0x0000048005077890 */ /* 0x000fe4000fffe0ff */
[----:B------:R-:W-:-:S04]  /*3b00*/  UIADD3 UR6, UPT, UPT, UR5, 0x500, URZ ;  /* 0x0000050005067890 */ /* 0x000fc8000fffe0ff */
[----:B------:R-:W-:-:S05]  /*3b10*/  IMAD.U32 R12, RZ, RZ, UR7 ;  /* 0x00000007ff0c7e24 */ /* 0x000fca000f8e00ff */
[----:B------:R-:W-:Y:S02]  /*3b20*/  SHF.R.U64 R12, R12, 0x4, RZ ;  /* 0x000000040c0c7819 */ /* 0x000fe400000012ff */
[----:B------:R-:W-:Y:S01]  /*3b30*/  CS2R R10, SRZ ;  /* 0x00000000000a7805 */ /* 0x000fe2000001ff00 */
[----:B------:R-:W-:Y:S04]  /*3b40*/  STS [UR5+0x4b0], RZ ;  /* 0x0004b0ffff007988 */ /* 0x000fe80008000805 */
[----:B------:R-:W-:Y:S04]  /*3b50*/  STS [UR5+0x490], R12 ;  /* 0x0004900cff007988 */ /* 0x000fe80008000805 */
[----:B------:R-:W-:Y:S04]  /*3b60*/  STS [UR5+0x494], R12 ;  /* 0x0004940cff007988 */ /* 0x000fe80008000805 */
[----:B------:R-:W-:Y:S01]  /*3b70*/  STS [UR5+0x530], RZ ;  /* 0x000530ffff007988 */ /* 0x000fe20008000805 */
[----:B---3--:R-:W-:-:S04]  /*3b80*/  LOP3.LUT R16, R25, 0x1fffffff, RZ, 0xc0, !PT ;  /* 0x1fffffff19107812 */ /* 0x008fc800078ec0ff */
[----:B------:R-:W-:Y:S02]  /*3b90*/  SHF.R.U32.HI R2, RZ, 0x4, R16 ;  /* 0x00000004ff027819 */ /* 0x000fe40000011610 */
[----:B--2---:R-:W-:-:S04]  /*3ba0*/  LOP3.LUT R20, R23, 0x1fffffff, RZ, 0xc0, !PT ;  /* 0x1fffffff17147812 */ /* 0x004fc800078ec0ff */
[----:B------:R-:W-:Y:S02]  /*3bb0*/  SHF.R.U32.HI R3, RZ, 0x4, R20 ;  /* 0x00000004ff037819 */ /* 0x000fe40000011614 */
[----:B-1----:R-:W-:Y:S02]  /*3bc0*/  LOP3.LUT R2, R7, 0xf, R2, 0xb8, !PT ;  /* 0x0000000f07027812 */ /* 0x002fe400078eb802 */
[----:B------:R-:W-:-:S03]  /*3bd0*/  LOP3.LUT R7, R4, 0xf, R3, 0xb8, !PT ;  /* 0x0000000f04077812 */ /* 0x000fc600078eb803 */
[----:B------:R-:W-:Y:S04]  /*3be0*/  STS [UR5+0x49c], R2 ;  /* 0x00049c02ff007988 */ /* 0x000fe80008000805 */
[----:B------:R-:W-:Y:S04]  /*3bf0*/  STS [UR5+0x51c], R7 ;  /* 0x00051c07ff007988 */ /* 0x000fe80008000805 */
[----:B------:R-:W1:Y:S04]  /*3c00*/  LDS R4, [UR5+0x49c] ;  /* 0x00049c05ff047984 */ /* 0x000e680008000800 */
[----:B------:R-:W2:Y:S01]  /*3c10*/  LDS R3, [UR5+0x51c] ;  /* 0x00051c05ff037984 */ /* 0x000ea20008000800 */
[----:B-1----:R-:W-:-:S02]  /*3c20*/  LOP3.LUT R4, R4, 0xf0, RZ, 0xb8, !PT ;  /* 0x000000f004047812 */ /* 0x002fc400078eb8ff */
[----:B--2---:R-:W-:-:S03]  /*3c30*/  LOP3.LUT R6, R3, 0xf0, RZ, 0xb8, !PT ;  /* 0x000000f003067812 */ /* 0x004fc600078eb8ff */
[----:B------:R-:W-:Y:S04]  /*3c40*/  STS [UR5+0x49c], R4 ;  /* 0x00049c04ff007988 */ /* 0x000fe80008000805 */
[----:B------:R-:W-:Y:S04]  /*3c50*/  STS [UR5+0x51c], R6 ;  /* 0x00051c06ff007988 */ /* 0x000fe80008000805 */
[----:B------:R-:W1:Y:S04]  /*3c60*/  LDS R13, [UR5+0x49c] ;  /* 0x00049c05ff0d7984 */ /* 0x000e680008000800 */
[----:B------:R-:W2:Y:S01]  /*3c70*/  LDS R3, [UR5+0x51c] ;  /* 0x00051c05ff037984 */ /* 0x000ea20008000800 */
[----:B------:R-:W-:-:S05]  /*3c80*/  IMAD.U32 R2, RZ, RZ, UR6 ;  /* 0x00000006ff027e24 */ /* 0x000fca000f8e00ff */
[----:B------:R-:W-:Y:S02]  /*3c90*/  SHF.R.U64 R2, R2, 0x4, RZ ;  /* 0x0000000402027819 */ /* 0x000fe400000012ff */
[----:B-1----:R-:W-:Y:S02]  /*3ca0*/  LOP3.LUT R13, R13, 0xf00, RZ, 0xb8, !PT ;  /* 0x00000f000d0d7812 */ /* 0x002fe400078eb8ff */
[----:B--2---:R-:W-:-:S03]  /*3cb0*/  LOP3.LUT R3, R3, 0xf00, RZ, 0xb8, !PT ;  /* 0x00000f0003037812 */ /* 0x004fc600078eb8ff */
[----:B------:R-:W-:Y:S04]  /*3cc0*/  STS.64 [UR5+0x498], R12 ;  /* 0x0004980cff007988 */ /* 0x000fe80008000a05 */
[----:B------:R-:W-:Y:S04]  /*3cd0*/  STS.64 [UR5+0x518], R2 ;  /* 0x00051802ff007988 */ /* 0x000fe80008000a05 */
[----:B------:R-:W1:Y:S04]  /*3ce0*/  LDS R23, [UR5+0x49c] ;  /* 0x00049c05ff177984 */ /* 0x000e680008000800 */
[----:B------:R-:W2:Y:S01]  /*3cf0*/  LDS R21, [UR5+0x51c] ;  /* 0x00051c05ff157984 */ /* 0x000ea20008000800 */
[----:B------:R-:W-:Y:S01]  /*3d00*/  UIADD3 UR6, UPT, UPT, UR4, -0x1, URZ ;  /* 0xffffffff04067890 */ /* 0x000fe2000fffe0ff */
[----:B------:R-:W-:Y:S01]  /*3d10*/  CS2R R6, SRZ ;  /* 0x0000000000067805 */ /* 0x000fe2000001ff00 */
[----:B------:R-:W-:-:S04]  /*3d20*/  VIADD R9, R9, 0xffffffff ;  /* 0xffffffff09097836 */ /* 0x000fc80000000000 */
[----:B------:R-:W-:Y:S01]  /*3d30*/  IMAD.U32 R8, RZ, RZ, UR6 ;  /* 0x00000006ff087e24 */ /* 0x000fe2000f8e00ff */
[----:B------:R-:W-:Y:S01]  /*3d40*/  SHF.R.U64 R16, R24, 0x4, R16 ;  /* 0x0000000418107819 */ /* 0x000fe20000001210 */
[----:B-----5:R-:W-:Y:S01]  /*3d50*/  VIADD R5, R5, 0xffffffff ;  /* 0xffffffff05057836 */ /* 0x020fe20000000000 */
[----:B------:R-:W-:Y:S01]  /*3d60*/  SHF.R.U64 R20, R22, 0x4, R20 ;  /* 0x0000000416147819 */ /* 0x000fe20000001214 */
[----:B------:R-:W-:Y:S01]  /*3d70*/  IMAD.MOV.U32 R4, RZ, RZ, R8 ;  /* 0x000000ffff047224 */ /* 0x000fe200078e0008 */
[----:B------:R3:W-:Y:S04]  /*3d80*/  STS [UR5+0x510], R2 ;  /* 0x00051002ff007988 */ /* 0x0007e80008000805 */
[----:B------:R3:W-:Y:S04]  /*3d90*/  STS [UR5+0x514], R2 ;  /* 0x00051402ff007988 */ /* 0x0007e80008000805 */
[----:B------:R3:W-:Y:S04]  /*3da0*/  STS.128 [UR5+0x4a0], R8 ;  /* 0x0004a008ff007988 */ /* 0x0007e80008000c05 */
[----:B------:R3:W-:Y:S04]  /*3db0*/  STS.128 [UR5+0x520], R4 ;  /* 0x00052004ff007988 */ /* 0x0007e80008000c05 */
[----:B------:R3:W-:Y:S01]  /*3dc0*/  STS [UR5+0x48c], R16 ;  /* 0x00048c10ff007988 */ /* 0x0007e20008000805 */
[----:B-1----:R-:W-:-:S02]  /*3dd0*/  LOP3.LUT R23, R23, 0xf000, RZ, 0xb8, !PT ;  /* 0x0000f00017177812 */ /* 0x002fc400078eb8ff */
[----:B--2---:R-:W-:Y:S01]  /*3de0*/  LOP3.LUT R21, R21, 0xf000, RZ, 0xb8, !PT ;  /* 0x0000f00015157812 */ /* 0x004fe200078eb8ff */
[----:B----4-:R3:W-:Y:S04]  /*3df0*/  STS.64 [UR5+0x480], R28 ;  /* 0x0004801cff007988 */ /* 0x0107e80008000a05 */
[----:B------:R3:W-:Y:S04]  /*3e00*/  STS.64 [UR5+0x500], R26 ;  /* 0x0005001aff007988 */ /* 0x0007e80008000a05 */
[----:B------:R3:W-:Y:S04]  /*3e10*/  STS [UR5+0x50c], R20 ;  /* 0x00050c14ff007988 */ /* 0x0007e80008000805 */
[----:B------:R3:W-:Y:S04]  /*3e20*/  STS [UR5+0x49c], R23 ;  /* 0x00049c17ff007988 */ /* 0x0007e80008000805 */
[----:B------:R3:W-:Y:S02]  /*3e30*/  STS [UR5+0x51c], R21 ;  /* 0x00051c15ff007988 */ /* 0x0007e40008000805 */
.L_x_28:
[----:B--2---:R-:W-:Y:S05]  /*3e40*/  BSYNC.RECONVERGENT B0 ;  /* 0x0000000000007941 */ /* 0x004fea0003800200 */
.L_x_27:
[----:B------:R-:W-:Y:S01]  /*3e50*/  NOP ;  /* 0x0000000000007918 */ /* 0x000fe20000000000 */
[----:B---3--:R1:W2:Y:S01]  /*3e60*/  LDS R2, [R0] ;  /* 0x0000000000027984 */ /* 0x0082a20000000800 */
[----:B------:R-:W-:Y:S01]  /*3e70*/  IMAD R15, R15, 0x4925, RZ ;  /* 0x000049250f0f7824 */ /* 0x000fe200078e02ff */
[----:B------:R-:W-:Y:S01]  /*3e80*/  ELECT P0, URZ, PT ;  /* 0x0000000000ff782f */ /* 0x000fe20003800000 */
[----:B------:R-:W-:Y:S01]  /*3e90*/  BSSY.RECONVERGENT B0, `(.L_x_29) ;  /* 0x000000b000007945 */ /* 0x000fe20003800200 */
[----:B------:R1:W3:Y:S02]  /*3ea0*/  LDS R3, [R0+0x80] ;  /* 0x0000800000037984 */ /* 0x0002e40000000800 */
[----:B------:R-:W-:-:S04]  /*3eb0*/  SHF.R.U32.HI R4, RZ, 0x11, R15 ;  /* 0x00000011ff047819 */ /* 0x000fc8000001160f */
[----:B------:R-:W-:-:S05]  /*3ec0*/  PRMT R4, R4, 0x9910, RZ ;  /* 0x0000991004047816 */ /* 0x000fca00000000ff */
[----:B------:R-:W-:-:S04]  /*3ed0*/  IMAD R4, R4, 0xe, RZ ;  /* 0x0000000e04047824 */ /* 0x000fc800078e02ff */
[----:B------:R-:W-:-:S05]  /*3ee0*/  IMAD.MOV R4, RZ, RZ, -R4 ;  /* 0x000000ffff047224 */ /* 0x000fca00078e0a04 */
[----:B------:R-:W-:-:S05]  /*3ef0*/  PRMT R5, R4, 0x7710, RZ ;  /* 0x0000771004057816 */ /* 0x000fca00000000ff */
[----:B------:R-:W-:Y:S01]  /*3f00*/  IMAD.IADD R4, R5, 0x1, R18 ;  /* 0x0000000105047824 */ /* 0x000fe200078e0212 */
[----:B-1----:R-:W-:Y:S05]  /*3f10*/  @!P0 BRA `(.L_x_30) ;  /* 0x0000000000088947 */ /* 0x002fea0003800000 */
[----:B------:R0:W-:Y:S01]  /*3f20*/  UTMACMDFLUSH ;  /* 0x00000000000079b7 */ /* 0x0001e20000000000 */
[----:B------:R-:W-:-:S04]  /*3f30*/  DEPBAR.LE SB0, 0x0 ;  /* 0x000080000000791a */ /* 0x000fc80000000000 */
.L_x_30:
[----:B------:R-:W-:Y:S05]  /*3f40*/  BSYNC.RECONVERGENT B0 ;  /* 0x0000000000007941 */ /* 0x000fea0003800200 */
.L_x_29:
[----:B------:R-:W-:-:S13]  /*3f50*/  R2UR UR5, R4 ;  /* 0x00000000040572ca */ /* 0x000fda00000e0000 */
[----:B------:R-:W-:-:S04]  /*3f60*/  ULOP3.LUT UR5, UR5, 0xffff, URZ, 0xc0, !UPT ;  /* 0x0000ffff05057892 */ /* 0x000fc8000f8ec0ff */
[----:B------:R-:W-:Y:S02]  /*3f70*/  UIMAD.WIDE.U32 UR6, UR5, 0x80, UR38 ;  /* 0x00000080050678a5 */ /* 0x000fe4000f8e0026 */
[----:B------:R-:W-:-:S04]  /*3f80*/  UIMAD.WIDE.U32 UR8, UR5, 0x80, UR34 ;  /* 0x00000080050878a5 */ /* 0x000fc8000f8e0022 */
[C---:B------:R-:W-:Y:S02]  /*3f90*/  IADD3 R4, P3, PT, R14.reuse, UR6, RZ ;  /* 0x000000060e047c10 */ /* 0x040fe4000ff7e0ff */
[----:B------:R-:W-:-:S03]  /*3fa0*/  IADD3 R14, P0, PT, R14, UR8, RZ ;  /* 0x000000080e0e7c10 */ /* 0x000fc6000ff1e0ff */
[----:B------:R-:W-:Y:S02]  /*3fb0*/  IMAD.X R5, RZ, RZ, UR7, P3 ;  /* 0x00000007ff057e24 */ /* 0x000fe400098e06ff */
[----:B------:R-:W-:-:S03]  /*3fc0*/  IMAD.X R15, RZ, RZ, UR9, P0 ;  /* 0x00000009ff0f7e24 */ /* 0x000fc600080e06ff */
[----:B--2---:R1:W5:Y:S04]  /*3fd0*/  ATOMG.E.EXCH.STRONG.GPU PT, RZ, [R4], R2 ;  /* 0x0000000204ff73a8 */ /* 0x00436800041ee100 */
[----:B---3--:R1:W5:Y:S02]  /*3fe0*/  ATOMG.E.EXCH.STRONG.GPU PT, RZ, [R14], R3 ;  /* 0x000000030eff73a8 */ /* 0x00836400041ee100 */
.L_x_26:
[----:B------:R-:W-:Y:S01]  /*3ff0*/  LOP3.LUT R0, R18, 0xffff, RZ, 0xc0, !PT ;  /* 0x0000ffff12007812 */ /* 0x000fe200078ec0ff */
[----:B------:R-:W3:Y:S01]  /*4000*/  S2UR UR13, SR_CgaCtaId ;  /* 0x00000000000d79c3 */ /* 0x000ee20000008800 */
[----:B------:R-:W-:Y:S02]  /*4010*/  UMOV UR12, 0x400 ;  /* 0x00000400000c7882 */ /* 0x000fe40000000000 */
[----:B------:R-:W-:-:S04]  /*4020*/  SHF.R.U32.HI R0, RZ, 0x1, R0 ;  /* 0x00000001ff007819 */ /* 0x000fc80000011600 */
[----:B------:R-:W-:-:S05]  /*4030*/  LOP3.LUT R0, R0, 0xffff, RZ, 0xc0, !PT ;  /* 0x0000ffff00007812 */ /* 0x000fca00078ec0ff */
[----:B------:R-:W-:-:S05]  /*4040*/  IMAD R0, R0, 0x4925, RZ ;  /* 0x0000492500007824 */ /* 0x000fca00078e02ff */
[----:B------:R-:W-:-:S04]  /*4050*/  SHF.R.U32.HI R0, RZ, 0x11, R0 ;  /* 0x00000011ff007819 */ /* 0x000fc80000011600 */
[----:B------:R-:W-:Y:S01]  /*4060*/  PRMT R0, R0, 0x9910, RZ ;  /* 0x0000991000007816 */ /* 0x000fe200000000ff */
[----:B---3--:R-:W-:-:S04]  /*4070*/  ULEA UR12, UR13, UR12, 0x18 ;  /* 0x0000000c0d0c7291 */ /* 0x008fc8000f8ec0ff */
[----:B------:R-:W-:Y:S01]  /*4080*/  IMAD R0, R0, 0xe, RZ ;  /* 0x0000000e00007824 */ /* 0x000fe200078e02ff */
[----:B--2---:R-:W-:-:S03]  /*4090*/  ULEA UR5, UR14, UR12, 0x3 ;  /* 0x0000000c0e057291 */ /* 0x004fc6000f8e18ff */
[----:B------:R-:W-:-:S05]  /*40a0*/  IMAD.MOV R0, RZ, RZ, -R0 ;  /* 0x000000ffff007224 */ /* 0x000fca00078e0a00 */
[----:B-1----:R-:W-:Y:S02]  /*40b0*/  PRMT R3, R0, 0x7710, RZ ;  /* 0x0000771000037816 */ /* 0x002fe400000000ff */
[----:B------:R-:W-:-:S03]  /*40c0*/  SHF.L.U32 R0, R19, 0x1f, RZ ;  /* 0x0000001f13007819 */ /* 0x000fc600000006ff */
[----:B------:R-:W-:-:S05]  /*40d0*/  IMAD.IADD R3, R3, 0x1, R18 ;  /* 0x0000000103037824 */ /* 0x000fca00078e0212 */
[----:B------:R-:W-:-:S13]  /*40e0*/  R2UR UR20, R3 ;  /* 0x00000000031472ca */ /* 0x000fda00000e0000 */
[----:B------:R-:W-:-:S04]  /*40f0*/  ULOP3.LUT UR20, UR20, 0xffff, URZ, 0xc0, !UPT ;  /* 0x0000ffff14147892 */ /* 0x000fc8000f8ec0ff */
[----:B------:R-:W-:Y:S02]  /*4100*/  UIMAD.WIDE.U32 UR22, UR20, 0x80, UR38 ;  /* 0x00000080141678a5 */ /* 0x000fe4000f8e0026 */
[----:B------:R-:W-:Y:S01]  /*4110*/  UIMAD.WIDE.U32 UR20, UR20, 0x80, UR34 ;  /* 0x00000080141478a5 */ /* 0x000fe2000f8e0022 */
[----:B------:R-:W-:Y:S11]  /*4120*/  @P4 BRA `(.L_x_31) ;  /* 0x00000000001c4947 */ /* 0x000ff60003800000 */
[----:B------:R-:W-:-:S04]  /*4130*/  DEPBAR {5,4,3,2,1,0} ;  /* 0x0000003f0000791a */ /* 0x000fc80000000000 */
[----:B------:R-:W1:Y:S02]  /*4140*/  CCTL.E.C.LDCU.IV.DEEP [UR22] ;  /* 0x0000000016007540 */ /* 0x000e640009c08000 */
[----:B-1----:R1:W-:Y:S01]  /*4150*/  UTMACCTL.IV [UR22] ;  /* 0x00000000160079b9 */ /* 0x0023e20008000000 */
[----:B------:R-:W-:-:S04]  /*4160*/  DEPBAR {5,4,3,2,1,0} ;  /* 0x0000003f0000791a */ /* 0x000fc80000000000 */
[----:B------:R-:W2:Y:S02]  /*4170*/  CCTL.E.C.LDCU.IV.DEEP [UR20] ;  /* 0x0000000014007540 */ /* 0x000ea40009c08000 */
[----:B--2---:R1:W-:Y:S01]  /*4180*/  UTMACCTL.IV [UR20] ;  /* 0x00000000140079b9 */ /* 0x0043e20008000000 */
[----:B------:R-:W-:Y:S01]  /*4190*/  NOP ;  /* 0x0000000000007918 */ /* 0x000fe20000000000 */
.L_x_31:
[----:B------:R-:W-:Y:S01]  /*41a0*/  UIADD3 UR6, UPT, UPT, UR4, 0x7f, URZ ;  /* 0x0000007f04067890 */ /* 0x000fe2000fffe0ff */
[----:B-----5:R2:W3:Y:S01]  /*41b0*/  SYNCS.PHASECHK.TRANS64.TRYWAIT P0, [UR5+0x20], R0 ;  /* 0x00002000ff0075a7 */ /* 0x0204e20008001105 */
[----:B------:R-:W-:Y:S02]  /*41c0*/  ULEA.HI UR11, UR18, UR18, URZ, 0x1 ;  /* 0x00000012120b7291 */ /* 0x000fe4000f8f08ff */
[----:B------:R-:W-:Y:S02]  /*41d0*/  USHF.R.S32.HI UR5, URZ, 0x1f, UR6 ;  /* 0x0000001fff057899 */ /* 0x000fe40008011406 */
[----:B------:R-:W-:Y:S02]  /*41e0*/  UIADD3 UR4, UPT, UPT, UR4, 0xfe, URZ ;  /* 0x000000fe04047890 */ /* 0x000fe4000fffe0ff */
[----:B------:R-:W-:Y:S02]  /*41f0*/  ULEA.HI UR5, UR5, UR6, URZ, 0x7 ;  /* 0x0000000605057291 */ /* 0x000fe4000f8f38ff */
[----:B------:R-:W-:-:S02]  /*4200*/  ULEA UR7, UR19, UR16, 0x8 ;  /* 0x0000001013077291 */ /* 0x000fc4000f8e40ff */
[----:B------:R-:W-:Y:S02]  /*4210*/  USHF.R.S32.HI UR18, URZ, 0x7, UR5 ;  /* 0x00000007ff127899 */ /* 0x000fe40008011405 */
[----:B------:R-:W-:Y:S02]  /*4220*/  USHF.L.U32 UR11, UR11, 0x7, URZ ;  /* 0x000000070b0b7899 */ /* 0x000fe400080006ff */
[----:B------:R-:W-:Y:S02]  /*4230*/  UISETP.LT.U32.AND UP0, UPT, UR18, 0x4, UPT ;  /* 0x000000041200788c */ /* 0x000fe4000bf01070 */
[----:B------:R-:W-:Y:S02]  /*4240*/  ULOP3.LUT UR11, UR16, 0xffffff00, UR11, 0xf8, !UPT ;  /* 0xffffff00100b7892 */ /* 0x000fe4000f8ef80b */
[----:B------:R-:W-:Y:S02]  /*4250*/  USEL UR19, UR18, 0x4, UP0 ;  /* 0x0000000412137887 */ /* 0x000fe40008000000 */
[----:B------:R-:W-:Y:S01]  /*4260*/  UISETP.GE.U32.AND UP0, UPT, UR4, 0xff, UPT ;  /* 0x000000ff0400788c */ /* 0x000fe2000bf06070 */
[----:B------:R-:W-:-:S08]  /*4270*/  UMOV UR17, URZ ;  /* 0x000000ff00117c82 */ /* 0x000fd00008000000 */
[----:B--2---:R-:W-:Y:S05]  /*4280*/  BRA.U !UP0, `(.L_x_32) ;  /* 0x0000000108a87547 */ /* 0x004fea000b800000 */
[----:B------:R-:W-:Y:S01]  /*4290*/  UIADD3 UR24, UPT, UPT, -UR19, URZ, URZ ;  /* 0x000000ff13187290 */ /* 0x000fe2000fffe1ff */
[----:B------:R-:W-:Y:S01]  /*42a0*/  UMOV UR25, UR14 ;  /* 0x0000000e00197c82 */ /* 0x000fe20008000000 */
[----:B------:R-:W-:-:S10]  /*42b0*/  UMOV UR10, URZ ;  /* 0x000000ff000a7c82 */ /* 0x000fd40008000000 */
.L_x_38:
[----:B------:R-:W-:Y:S01]  /*42c0*/  UIADD3 UR24, UPT, UPT, UR24, 0x1, URZ ;  /* 0x0000000118187890 */ /* 0x000fe2000fffe0ff */
[----:B---3--:R-:W-:Y:S01]  /*42d0*/  @P2 MOV R2, 0x10000 ;  /* 0x0001000000022802 */ /* 0x008fe20000000f00 */
[----:B------:R-:W-:Y:S02]  /*42e0*/  ULEA UR9, UR25, UR12, 0x3 ;  /* 0x0000000c19097291 */ /* 0x000fe4000f8e18ff */
[----:B------:R-:W-:Y:S01]  /*42f0*/  UISETP.NE.AND UP0, UPT, UR24, URZ, UPT ;  /* 0x000000ff1800728c */ /* 0x000fe2000bf05270 */
[----:B--234-:R-:W-:Y:S10]  /*4300*/  @P0 BRA `(.L_x_33) ;  /* 0x00000000000c0947 */ /* 0x01cff40003800000 */
[----:B------:R-:W-:-:S04]  /*4310*/  SHF.L.U32 R3, R19, 0x1f, RZ ;  /* 0x0000001f13037819 */ /* 0x000fc800000006ff */
[----:B------:R-:W2:Y:S02]  /*4320*/  SYNCS.PHASECHK.TRANS64.TRYWAIT P0, [UR9+0x20], R3 ;  /* 0x00002003ff0075a7 */ /* 0x000ea40008001109 */
[----:B--2---:R-:W-:Y:S05]  /*4330*/  @!P0 BRA `(.L_x_34) ;  /* 0x000000f400508947 */ /* 0x004fea0003800000 */
.L_x_33:
[----:B------:R3:W-:Y:S01]  /*4340*/  @P2 SYNCS.ARRIVE.TRANS64 RZ, [UR9], R2 ;  /* 0x00000002ffff29a7 */ /* 0x0007e20008000009 */
[----:B------:R-:W-:-:S04]  /*4350*/  ULOP3.LUT UR4, UR29, 0x2, URZ, 0xfc, !UPT ;  /* 0x000000021d047892 */ /* 0x000fc8000f8efcff */
[----:B------:R-:W-:-:S09]  /*4360*/  UISETP.NE.AND UP1, UPT, UR4, 0x2, UPT ;  /* 0x000000020400788c */ /* 0x000fd2000bf25270 */
[----:B------:R-:W-:Y:S05]  /*4370*/  BRA.U UP1, `(.L_x_35) ;  /* 0x0000000101047547 */ /* 0x000fea000b800000 */
[----:B-1----:R-:W-:Y:S05]  /*4380*/  BPT.TRAP 0x1 ;  /* 0x000000040000795c */ /* 0x002fea0000300000 */
.L_x_35:
[----:B------:R-:W-:Y:S04]  /*4390*/  BSSY.RECONVERGENT B0, `(.L_x_36) ;  /* 0x0000003000007945 */ /* 0x000fe80003800200 */
[----:B------:R-:W-:Y:S05]  /*43a0*/  @!P1 BRA `(.L_x_37) ;  /* 0x0000000000049947 */ /* 0x000fea0003800000 */
[----:B-1----:R-:W-:Y:S05]  /*43b0*/  BPT.TRAP 0x1 ;  /* 0x000000040000795c */ /* 0x002fea0000300000 */
.L_x_37:
[----:B-1----:R-:W-:Y:S05]  /*43c0*/  BSYNC.RECONVERGENT B0 ;  /* 0x0000000000007941 */ /* 0x002fea0003800200 */
.L_x_36:
[----:B------:R-:W-:Y:S02]  /*43d0*/  UIADD3 UR14, UPT, UPT, UR25, 0x1, URZ ;  /* 0x00000001190e7890 */ /* 0x000fe4000fffe0ff */
[----:B------:R-:W-:Y:S02]  /*43e0*/  ULOP3.LUT UR9, UR9, 0xfefffff8, URZ, 0xc0, !UPT ;  /* 0xfefffff809097892 */ /* 0x000fe4000f8ec0ff */
[----:B------:R-:W-:Y:S01]  /*43f0*/  UISETP.NE.AND UP1, UPT, UR14, 0x4, UPT ;  /* 0x000000040e00788c */ /* 0x000fe2000bf25270 */
[----:B------:R-:W-:Y:S01]  /*4400*/  UMOV UR26, 0x0 ;  /* 0x00000000001a7882 */ /* 0x000fe20000000000 */
[----:B------:R-:W-:Y:S02]  /*4410*/  UMOV UR27, 0x10000000 ;  /* 0x10000000001b7882 */ /* 0x000fe40000000000 */
[----:B------:R-:W-:Y:S02]  /*4420*/  USEL UR5, URZ, 0x1, UP1 ;  /* 0x00000001ff057887 */ /* 0x000fe40008800000 */
[----:B------:R-:W-:Y:S01]  /*4430*/  USEL UR14, UR14, URZ, UP1 ;  /* 0x000000ff0e0e7287 */ /* 0x000fe20008800000 */
[----:B------:R-:W-:Y:S01]  /*4440*/  UMOV UR6, UR10 ;  /* 0x0000000a00067c82 */ /* 0x000fe20008000000 */
[----:B------:R-:W-:-:S02]  /*4450*/  UMOV UR17, UR19 ;  /* 0x0000001300117c82 */ /* 0x000fc40008000000 */
[----:B------:R-:W-:Y:S01]  /*4460*/  ULEA UR4, UR14, UR12, 0x3 ;  /* 0x0000000c0e047291 */ /* 0x000fe2000f8e18ff */
[----:B------:R-:W-:Y:S01]  /*4470*/  LOP3.LUT R19, R19, UR5, RZ, 0x3c, !PT ;  /* 0x0000000513137c12 */ /* 0x000fe2000f8e3cff */
[----:B------:R-:W-:-:S03]  /*4480*/  UMOV UR5, UR9 ;  /* 0x0000000900057c82 */ /* 0x000fc60008000000 */
[----:B--2---:R-:W-:-:S04]  /*4490*/  SHF.L.U32 R0, R19, 0x1f, RZ ;  /* 0x0000001f13007819 */ /* 0x004fc800000006ff */
[----:B------:R2:W4:Y:S01]  /*44a0*/  SYNCS.PHASECHK.TRANS64.TRYWAIT P0, [UR4+0x20], R0 ;  /* 0x00002000ff0075a7 */ /* 0x0005220008001104 */
[----:B------:R-:W-:-:S03]  /*44b0*/  ULEA UR4, UR25, UR12, 0xe ;  /* 0x0000000c19047291 */ /* 0x000fc6000f8e70ff */
[----:B------:R-:W-:Y:S01]  /*44c0*/  UMOV UR25, UR14 ;  /* 0x0000000e00197c82 */ /* 0x000fe20008000000 */
[----:B------:R-:W-:Y:S02]  /*44d0*/  UIADD3 UR8, UPT, UPT, UR4, 0x11400, URZ ;  /* 0x0001140004087890 */ /* 0x000fe4000fffe0ff */
[----:B------:R-:W-:-:S07]  /*44e0*/  UIADD3 UR4, UPT, UPT, UR4, 0x21400, URZ ;  /* 0x0002140004047890 */ /* 0x000fce000fffe0ff */
[----:B------:R1:W-:Y:S02]  /*44f0*/  UTMALDG.2D.2CTA [UR8], [UR22], desc[UR26] ;  /* 0x00001a08160075b4 */ /* 0x0003e40008209000 */
[----:B------:R2:W-:Y:S01]  /*4500*/  UTMALDG.2D.2CTA [UR4], [UR20], desc[UR26] ;  /* 0x00001a04140075b4 */ /* 0x0005e20008209000 */
[----:B-1----:R-:W-:Y:S01]  /*4510*/  UIADD3 UR10, UPT, UPT, UR10, 0x80, URZ ;  /* 0x000000800a0a7890 */ /* 0x002fe2000fffe0ff */
[----:B------:R-:W-:Y:S11]  /*4520*/  BRA.U UP0, `(.L_x_38) ;  /* 0xfffffffd00647547 */ /* 0x000ff6000b83ffff */
.L_x_32:
[----:B--2---:R-:W-:Y:S01]  /*4530*/  ULEA UR4, UR14, UR12, 0x3 ;  /* 0x0000000c0e047291 */ /* 0x004fe2000f8e18ff */
[----:B------:R-:W-:Y:S01]  /*4540*/  SHF.L.U32 R0, R19, 0x1f, RZ ;  /* 0x0000001f13007819 */ /* 0x000fe200000006ff */
[----:B------:R-:W-:Y:S01]  /*4550*/  @!P4 SYNCS.ARRIVE.TRANS64.A1T0 RZ, [UR12+0x88], RZ ;  /* 0x000088ffffffc9a7 */ /* 0x000fe2000810000c */
[----:B------:R-:W-:-:S06]  /*4560*/  UISETP.GT.AND UP0, UPT, UR18, UR19, UPT ;  /* 0x000000131200728c */ /* 0x000fcc000bf04270 */
[----:B---34-:R2:W3:Y:S03]  /*4570*/  SYNCS.PHASECHK.TRANS64.TRYWAIT P0, [UR4+0x20], R0 ;  /* 0x00002000ff0075a7 */ /* 0x0184e60008001104 */
[----:B------:R-:W-:Y:S05]  /*4580*/  BRA.U !UP0, `(.L_x_39) ;  /* 0x0000000108a07547 */ /* 0x000fea000b800000 */
[----:B------:R-:W-:-:S03]  /*4590*/  UIADD3 UR18, UPT, UPT, -UR19, UR17, UR18 ;  /* 0x0000001113127290 */ /* 0x000fc6000fffe112 */
[----:B------:R-:W-:-:S09]  /*45a0*/  UMOV UR19, UR14 ;  /* 0x0000000e00137c82 */ /* 0x000fd20008000000 */
.L_x_45:
[----:B----4-:R-:W-:Y:S01]  /*45b0*/  ULEA UR9, UR19, UR12, 0x3 ;  /* 0x0000000c13097291 */ /* 0x010fe2000f8e18ff */
[----:B---3--:R-:W-:Y:S01]  /*45c0*/  @P2 MOV R2, 0x10000 ;  /* 0x0001000000022802 */ /* 0x008fe20000000f00 */
[----:B-1-3--:R-:W-:Y:S10]  /*45d0*/  @P0 BRA `(.L_x_40) ;  /* 0x00000000000c0947 */ /* 0x00aff40003800000 */
[----:B------:R-:W-:-:S04]  /*45e0*/  SHF.L.U32 R3, R19, 0x1f, RZ ;  /* 0x0000001f13037819 */ /* 0x000fc800000006ff */
[----:B------:R-:W3:Y:S02]  /*45f0*/  SYNCS.PHASECHK.TRANS64.TRYWAIT P0, [UR9+0x20], R3 ;  /* 0x00002003ff0075a7 */ /* 0x000ee40008001109 */
[----:B---3--:R-:W-:Y:S05]  /*4600*/  @!P0 BRA `(.L_x_41) ;  /* 0x000000f000b48947 */ /* 0x008fea0003800000 */
.L_x_40:
[----:B------:R3:W-:Y:S01]  /*4610*/  @P2 SYNCS.ARRIVE.TRANS64 RZ, [UR9], R2 ;  /* 0x00000002ffff29a7 */ /* 0x0007e20008000009 */
[----:B------:R-:W-:-:S04]  /*4620*/  ULOP3.LUT UR4, UR29, 0x2, URZ, 0xfc, !UPT ;  /* 0x000000021d047892 */ /* 0x000fc8000f8efcff */
[----:B------:R-:W-:-:S09]  /*4630*/  UISETP.NE.AND UP0, UPT, UR4, 0x2, UPT ;  /* 0x000000020400788c */ /* 0x000fd2000bf05270 */
[----:B------:R-:W-:Y:S05]  /*4640*/  BRA.U UP0, `(.L_x_42) ;  /* 0x0000000100047547 */ /* 0x000fea000b800000 */
[----:B-1----:R-:W-:Y:S05]  /*4650*/  BPT.TRAP 0x1 ;  /* 0x000000040000795c */ /* 0x002fea0000300000 */
.L_x_42:
[----:B------:R-:W-:Y:S04]  /*4660*/  BSSY.RECONVERGENT B0, `(.L_x_43) ;  /* 0x0000003000007945 */ /* 0x000fe80003800200 */
[----:B------:R-:W-:Y:S05]  /*4670*/  @!P1 BRA `(.L_x_44) ;  /* 0x0000000000049947 */ /* 0x000fea0003800000 */
[----:B-1----:R-:W-:Y:S05]  /*4680*/  BPT.TRAP 0x1 ;  /* 0x000000040000795c */ /* 0x002fea0000300000 */
.L_x_44:
[----:B-1----:R-:W-:Y:S05]  /*4690*/  BSYNC.RECONVERGENT B0 ;  /* 0x0000000000007941 */ /* 0x002fea0003800200 */
.L_x_43:
[----:B------:R-:W-:Y:S02]  /*46a0*/  UIADD3 UR14, UPT, UPT, UR19, 0x1, URZ ;  /* 0x00000001130e7890 */ /* 0x000fe4000fffe0ff */
[----:B------:R-:W-:Y:S02]  /*46b0*/  USHF.L.U32 UR10, UR17, 0x7, URZ ;  /* 0x00000007110a7899 */ /* 0x000fe400080006ff */
[----:B------:R-:W-:Y:S02]  /*46c0*/  UISETP.NE.AND UP0, UPT, UR14, 0x4, UPT ;  /* 0x000000040e00788c */ /* 0x000fe4000bf05270 */
[----:B------:R-:W-:Y:S02]  /*46d0*/  ULOP3.LUT UR9, UR9, 0xfefffff8, URZ, 0xc0, !UPT ;  /* 0xfefffff809097892 */ /* 0x000fe4000f8ec0ff */
[----:B------:R-:W-:Y:S02]  /*46e0*/  USEL UR5, URZ, 0x1, UP0 ;  /* 0x00000001ff057887 */ /* 0x000fe40008000000 */
[----:B------:R-:W-:Y:S01]  /*46f0*/  USEL UR14, UR14, URZ, UP0 ;  /* 0x000000ff0e0e7287 */ /* 0x000fe20008000000 */
[----:B------:R-:W-:Y:S01]  /*4700*/  UMOV UR24, 0x0 ;  /* 0x0000000000187882 */ /* 0x000fe20000000000 */
[----:B------:R-:W-:-:S02]  /*4710*/  UMOV UR25, 0x10000000 ;  /* 0x1000000000197882 */ /* 0x000fc40000000000 */
[----:B------:R-:W-:Y:S01]  /*4720*/  ULEA UR4, UR14, UR12, 0x3 ;  /* 0x0000000c0e047291 */ /* 0x000fe2000f8e18ff */
[----:B------:R-:W-:Y:S01]  /*4730*/  LOP3.LUT R19, R19, UR5, RZ, 0x3c, !PT ;  /* 0x0000000513137c12 */ /* 0x000fe2000f8e3cff */
[----:B------:R-:W-:Y:S01]  /*4740*/  UMOV UR5, UR9 ;  /* 0x0000000900057c82 */ /* 0x000fe20008000000 */
[----:B------:R-:W-:Y:S01]  /*4750*/  UMOV UR6, UR10 ;  /* 0x0000000a00067c82 */ /* 0x000fe20008000000 */
[----:B------:R-:W-:Y:S01]  /*4760*/  UIADD3 UR17, UPT, UPT, UR17, 0x1, URZ ;  /* 0x0000000111117890 */ /* 0x000fe2000fffe0ff */
[----:B--2---:R-:W-:-:S03]  /*4770*/  SHF.L.U32 R0, R19, 0x1f, RZ ;  /* 0x0000001f13007819 */ /* 0x004fc600000006ff */
[----:B------:R-:W-:Y:S01]  /*4780*/  UISETP.NE.AND UP0, UPT, UR17, UR18, UPT ;  /* 0x000000121100728c */ /* 0x000fe2000bf05270 */
[----:B------:R4:W1:Y:S01]  /*4790*/  SYNCS.PHASECHK.TRANS64.TRYWAIT P0, [UR4+0x20], R0 ;  /* 0x00002000ff0075a7 */ /* 0x0008620008001104 */
[----:B------:R-:W-:-:S03]  /*47a0*/  ULEA UR4, UR19, UR12, 0xe ;  /* 0x0000000c13047291 */ /* 0x000fc6000f8e70ff */
[----:B------:R-:W-:Y:S01]  /*47b0*/  UMOV UR19, UR14 ;  /* 0x0000000e00137c82 */ /* 0x000fe20008000000 */
[----:B------:R-:W-:Y:S02]  /*47c0*/  UIADD3 UR8, UPT, UPT, UR4, 0x11400, URZ ;  /* 0x0001140004087890 */ /* 0x000fe4000fffe0ff */
[----:B------:R-:W-:-:S07]  /*47d0*/  UIADD3 UR4, UPT, UPT, UR4, 0x21400, URZ ;  /* 0x0002140004047890 */ /* 0x000fce000fffe0ff */
[----:B------:R4:W-:Y:S02]  /*47e0*/  UTMALDG.2D.2CTA [UR8], [UR22], desc[UR24] ;  /* 0x00001808160075b4 */ /* 0x0009e40008209000 */
[----:B------:R4:W-:Y:S01]  /*47f0*/  UTMALDG.2D.2CTA [UR4], [UR20], desc[UR24] ;  /* 0x00001804140075b4 */ /* 0x0009e20008209000 */
[----:B------:R-:W-:Y:S05]  /*4800*/  BRA.U UP0, `(.L_x_45) ;  /* 0xfffffffd00687547 */ /* 0x000fea000b83ffff */
.L_x_39:
[----:B------:R-:W-:Y:S01]  /*4810*/  UISETP.NE.AND UP0, UPT, UR37, 0x8, UPT ;  /* 0x000000082500788c */ /* 0x000fe2000bf05270 */
[----:B------:R-:W-:-:S08]  /*4820*/  NOP ;  /* 0x0000000000007918 */ /* 0x000fd00000000000 */
[----:B------:R-:W-:Y:S05]  /*4830*/  BRA.U UP0, `(.L_x_46) ;  /* 0x0000000100047547 */ /* 0x000fea000b800000 */
[----:B-1--4-:R-:W-:Y:S05]  /*4840*/  BPT.TRAP 0x1 ;  /* 0x000000040000795c */ /* 0x012fea0000300000 */
.L_x_46:
[----:B----4-:R-:W-:Y:S01]  /*4850*/  ULEA UR4, UR15, UR12, 0x3 ;  /* 0x0000000c0f047291 */ /* 0x010fe2000f8e18ff */
[----:B------:R-:W-:-:S08]  /*4860*/  SHF.L.U32 R3, R17, 0x1f, RZ ;  /* 0x0000001f11037819 */ /* 0x000fd000000006ff */
[----:B-1-3--:R-:W1:Y:S02]  /*4870*/  SYNCS.PHASECHK.TRANS64.TRYWAIT P0, [UR4+0x150], R3 ;  /* 0x00015003ff0075a7 */ /* 0x00ae640008001104 */
[----:B-1----:R-:W-:Y:S05]  /*4880*/  @!P0 BRA `(.L_x_47) ;  /* 0x000000f0002c8947 */ /* 0x002fea0003800000 */
.L_x_238:
[----:B------:R-:W-:-:S09]  /*4890*/  UIMAD UR5, UR15, 0x14, UR36 ;  /* 0x000000140f0578a4 */ /* 0x000fd2000f8e0224 */
[----:B-1----:R-:W1:Y:S04]  /*48a0*/  LDS R3, [UR5] ;  /* 0x00000005ff037984 */ /* 0x002e680008000800 */
[----:B------:R-:W3:Y:S04]  /*48b0*/  LDS R2, [UR5+0x4] ;  /* 0x00000405ff027984 */ /* 0x000ee80008000800 */
[----:B------:R-:W4:Y:S04]  /*48c0*/  LDS.U16 R18, [UR5+0x12] ;  /* 0x00001205ff127984 */ /* 0x000f280008000400 */
[----:B------:R-:W4:Y:S04]  /*48d0*/  LDS R16, [UR5+0x8] ;  /* 0x00000805ff107984 */ /* 0x000f280008000800 */
[----:B--2---:R-:W2:Y:S01]  /*48e0*/  LDS R0, [UR5+0xc] ;  /* 0x00000c05ff007984 */ /* 0x004ea20008000800 */
[----:B------:R-:W-:Y:S01]  /*48f0*/  @!PT LDS RZ, [RZ] ;  /* 0x00000000fffff984 */ /* 0x000fe20000000800 */
[----:B------:R-:W-:Y:S01]  /*4900*/  @!PT LDS RZ, [RZ] ;  /* 0x00000000fffff984 */ /* 0x000fe20000000800 */
[----:B------:R-:W-:Y:S01]  /*4910*/  @!PT LDS RZ, [RZ] ;  /* 0x00000000fffff984 */ /* 0x000fe20000000800 */
[----:B------:R-:W-:Y:S01]  /*4920*/  @!PT LDS RZ, [RZ] ;  /* 0x00000000fffff984 */ /* 0x000fe20000000800 */
[----:B------:R5:W-:Y:S06]  /*4930*/  MEMBAR.ALL.CTA ;  /* 0x0000000000007992 */ /* 0x000bec0000008000 */
[----:B-----5:R-:W2:Y:S01]  /*4940*/  FENCE.VIEW.ASYNC.S ;  /* 0x00000000000073c6 */ /* 0x020ea20000000000 */
[----:B-1----:R-:W-:-:S02]  /*4950*/  R2UR UR18, R3 ;  /* 0x00000000031272ca */ /* 0x002fc400000e0000 */
[----:B---3--:R-:W-:Y:S01]  /*4960*/  R2UR UR19, R2 ;  /* 0x00000000021372ca */ /* 0x008fe200000e0000 */
[----:B------:R-:W-:-:S14]  /*4970*/  BRA.U UP0, `(.L_x_48) ;  /* 0x0000000100047547 */ /* 0x000fdc000b800000 */
[----:B------:R-:W-:Y:S05]  /*4980*/  BPT.TRAP 0x1 ;  /* 0x000000040000795c */ /* 0x000fea0000300000 */
.L_x_48:
[----:B------:R-:W-:Y:S01]  /*4990*/  UIADD3 UR4, UPT, UPT, UR4, 0x190, URZ ;  /* 0x0000019004047890 */ /* 0x000fe2000fffe0ff */
[----:B--2---:R-:W-:Y:S01]  /*49a0*/  ISETP.NE.AND P0, PT, R0, RZ, PT ;  /* 0x000000ff0000720c */ /* 0x004fe20003f05270 */
[----:B------:R-:W-:Y:S01]  /*49b0*/  UIADD3 UR15, UPT, UPT, UR15, 0x1, URZ ;  /* 0x000000010f0f7890 */ /* 0x000fe2000fffe0ff */
[----:B------:R-:W-:Y:S01]  /*49c0*/  PLOP3.LUT P4, PT, PT, PT, PT, 0x80, 0x8 ;  /* 0x000000000008781c */ /* 0x000fe20003f8f070 */
[----:B------:R-:W-:Y:S02]  /*49d0*/  UPRMT UR4, UR13, 0x654, UR4 ;  /* 0x000006540d047896 */ /* 0x000fe40008000004 */
[----:B------:R-:W-:-:S04]  /*49e0*/  UISETP.NE.AND UP0, UPT, UR15, 0x8, UPT ;  /* 0x000000080f00788c */ /* 0x000fc8000bf05270 */
[----:B------:R-:W-:-:S03]  /*49f0*/  USEL UR15, UR15, URZ, UP0 ;  /* 0x000000ff0f0f7287 */ /* 0x000fc60008000000 */
[----:B------:R-:W-:Y:S01]  /*4a00*/  SYNCS.ARRIVE.TRANS64.RED.A1T0 RZ, [UR4], RZ ;  /* 0x000000ffffff79a7 */ /* 0x000fe20008100404 */
[----:B------:R-:W-:-:S06]  /*4a10*/  USEL UR4, URZ, 0x1, UP0 ;  /* 0x00000001ff047887 */ /* 0x000fcc0008000000 */
[----:B------:R-:W-:Y:S01]  /*4a20*/  LOP3.LUT R17, R17, UR4, RZ, 0x3c, !PT ;  /* 0x0000000411117c12 */ /* 0x000fe2000f8e3cff */
[----:B------:R-:W-:Y:S06]  /*4a30*/  @P0 BRA `(.L_x_49) ;  /* 0xffffffec009c0947 */ /* 0x000fec000383ffff */
[----:B------:R-:W-:Y:S01]  /*4a40*/  UIADD3 UR12, UPT, UPT, UR12, 0x20, URZ ;  /* 0x000000200c0c7890 */ /* 0x000fe2000fffe0ff */
[----:B------:R-:W-:-:S03]  /*4a50*/  SHF.L.U32 R3, R19, 0x1f, RZ ;  /* 0x0000001f13037819 */ /* 0x000fc600000006ff */
[----:B------:R-:W-:-:S09]  /*4a60*/  ULEA UR4, UR14, UR12, 0x3 ;  /* 0x0000000c0e047291 */ /* 0x000fd2000f8e18ff */
[----:B------:R-:W1:Y:S02]  /*4a70*/  SYNCS.PHASECHK.TRANS64.TRYWAIT P0, [UR4], R3 ;  /* 0x00000003ff0075a7 */ /* 0x000e640008001104 */
[----:B-1----:R-:W-:Y:S05]  /*4a80*/  @!P0 BRA `(.L_x_50) ;  /* 0x000000ec00c48947 */ /* 0x002fea0003800000 */
.L_x_240:
[----:B------:R-:W-:-:S04]  /*4a90*/  UIADD3 UR5, UPT, UPT, UR14, 0x1, URZ ;  /* 0x000000010e057890 */ /* 0x000fc8000fffe0ff */
[----:B------:R-:W-:-:S04]  /*4aa0*/  UISETP.NE.AND UP0, UPT, UR5, 0x4, UPT ;  /* 0x000000040500788c */ /* 0x000fc8000bf05270 */
[----:B------:R-:W-:Y:S02]  /*4ab0*/  USEL UR6, URZ, 0x1, UP0 ;  /* 0x00000001ff067887 */ /* 0x000fe40008000000 */
[----:B------:R-:W-:-:S04]  /*4ac0*/  USEL UR5, UR5, URZ, UP0 ;  /* 0x000000ff05057287 */ /* 0x000fc80008000000 */
[----:B------:R-:W-:Y:S01]  /*4ad0*/  ULEA UR4, UR5, UR12, 0x3 ;  /* 0x0000000c05047291 */ /* 0x000fe2000f8e18ff */
[----:B------:R-:W-:-:S04]  /*4ae0*/  LOP3.LUT R2, R19, UR6, RZ, 0x3c, !PT ;  /* 0x0000000613027c12 */ /* 0x000fc8000f8e3cff */
[----:B-1----:R-:W-:-:S04]  /*4af0*/  SHF.L.U32 R3, R2, 0x1f, RZ ;  /* 0x0000001f02037819 */ /* 0x002fc800000006ff */
[----:B------:R-:W1:Y:S02]  /*4b00*/  SYNCS.PHASECHK.TRANS64.TRYWAIT P0, [UR4], R3 ;  /* 0x00000003ff0075a7 */ /* 0x000e640008001104 */
[----:B-1----:R-:W-:Y:S05]  /*4b10*/  @!P0 BRA `(.L_x_51) ;  /* 0x000000ec00b88947 */ /* 0x002fea0003800000 */
.L_x_242:
        /* <DEDUP_REMOVED lines=9> */
.L_x_244:
[----:B------:R-:W-:-:S04]  /*4bb0*/  UIADD3 UR5, UPT, UPT, UR5, 0x1, URZ ;  /* 0x0000000105057890 */ /* 0x000fc8000fffe0ff */
[----:B------:R-:W-:-:S04]  /*4bc0*/  UISETP.NE.AND UP0, UPT, UR5, 0x4, UPT ;  /* 0x000000040500788c */ /* 0x000fc8000bf05270 */
[----:B------:R-:W-:Y:S02]  /*4bd0*/  USEL UR4, URZ, 0x1, UP0 ;  /* 0x00000001ff047887 */ /* 0x000fe40008000000 */
[----:B------:R-:W-:-:S04]  /*4be0*/  USEL UR5, UR5, URZ, UP0 ;  /* 0x000000ff05057287 */ /* 0x000fc80008000000 */
[----:B------:R-:W-:Y:S01]  /*4bf0*/  LOP3.LUT R2, R2, UR4, RZ, 0x3c, !PT ;  /* 0x0000000402027c12 */ /* 0x000fe2000f8e3cff */
[----:B------:R-:W-:-:S12]  /*4c00*/  ULEA UR5, UR5, UR12, 0x3 ;  /* 0x0000000c05057291 */ /* 0x000fd8000f8e18ff */
.L_x_53:
[----:B-1----:R-:W-:Y:S02]  /*4c10*/  SHF.L.U32 R3, R2, 0x1f, RZ ;  /* 0x0000001f02037819 */ /* 0x002fe400000006ff */
[----:B------:R-:W-:-:S04]  /*4c20*/  MOV R0, UR5 ;  /* 0x0000000500007c02 */ /* 0x000fc80008000f00 */
[----:B------:R1:W2:Y:S03]  /*4c30*/  SYNCS.PHASECHK.TRANS64.TRYWAIT P0, [R0+URZ], R3 ;  /* 0x00000003000075a7 */ /* 0x0002a600080011ff */
[----:B--2---:R-:W-:Y:S05]  /*4c40*/  @!P0 NANOSLEEP.SYNCS 0x989680 ;  /* 0x009896800000895d */ /* 0x004fea0003900000 */
[----:B------:R-:W2:Y:S02]  /*4c50*/  @!P0 SYNCS.PHASECHK.TRANS64 P0, [R0+URZ], R3 ;  /* 0x00000003000085a7 */ /* 0x000ea400080010ff */
[----:B--2---:R-:W-:Y:S05]  /*4c60*/  @P0 EXIT ;  /* 0x000000000000094d */ /* 0x004fea0003800000 */
[----:B------:R-:W-:Y:S05]  /*4c70*/  BRA `(.L_x_53) ;  /* 0xfffffffc00e47947 */ /* 0x000fea000383ffff */
.L_x_25:
[----:B------:R-:W-:-:S04]  /*4c80*/  UISETP.LT.U32.AND UP0, UPT, UR37, 0x9, UPT ;  /* 0x000000092500788c */ /* 0x000fc8000bf01070 */
[----:B------:R-:W-:-:S04]  /*4c90*/  USEL UR4, UR37, 0x9, UP0 ;  /* 0x0000000925047887 */ /* 0x000fc80008000000 */
[----:B------:R-:W-:-:S12]  /*4ca0*/  USHF.L.U32 UR4, UR4, 0x2, URZ ;  /* 0x0000000204047899 */ /* 0x000fd800080006ff */
[----:B------:R-:W3:Y:S02]  /*4cb0*/  LDCU UR6, c[0x2][UR4] ;  /* 0x00800000040677ac */ /* 0x000ee40008000800 */
[----:B---3--:R-:W-:-:S10]  /*4cc0*/  USHF.R.S32.HI UR7, URZ, 0x1f, UR6 ;  /* 0x0000001fff077899 */ /* 0x008fd40008011406 */
.L_x_286:
[----:B--2---:R-:W-:Y:S05]  /*4cd0*/  BRXU UR6 -0x4ce0                                                                                                                                                                                                                                                                                                                                                                                                                                                                                                                                                                                                                                                                                                                                                                                                                                                                                                                                                                                                                                                                                                                                                                                                                                                                                                                                                                                                                           (*"BRANCH_TARGETS .L_x_287,.L_x_288,.L_x_295"*) ;  /* 0xffffffb006c87958 */ /* 0x004fea000b83ffff */
.L_x_288:
[----:B------:R-:W-:-:S09]  /*4ce0*/  UISETP.NE.AND UP0, UPT, UR37, 0x1, UPT ;  /* 0x000000012500788c */ /* 0x000fd2000bf05270 */
[----:B------:R-:W-:Y:S05]  /*4cf0*/  BRA.U UP0, `(.L_x_54) ;  /* 0x0000003900447547 */ /* 0x000fea000b800000 */
[----:B------:R-:W-:-:S08]  /*4d00*/  NOP ;  /* 0x0000000000007918 */ /* 0x000fd00000000000 */
[----:B-1--45:R-:W1:-:S00]  /*4d10*/  USETMAXREG.DEALLOC.CTAPOOL 0x88 ;  /* 0x00000088000079c8 */ /* 0x032e4000080e0500 */
[----:B------:R-:W2:Y:S01]  /*4d20*/  LDCU.64 UR14, c[0x0][0xba0] ;  /* 0x00017400ff0e77ac */ /* 0x000ea20008000a00 */
[----:B-1----:R-:W-:Y:S01]  /*4d30*/  HFMA2 R8, -RZ, RZ, 0, 5.9604644775390625e-08 ;  /* 0x00000001ff087431 */ /* 0x002fe200000001ff */
[----:B------:R-:W-:Y:S01]  /*4d40*/  PRMT R10, RZ, 0x7610, R10 ;  /* 0x00007610ff0a7816 */ /* 0x000fe2000000000a */
[----:B------:R-:W1:Y:S01]  /*4d50*/  LDCU.64 UR12, c[0x0][0xbb8] ;  /* 0x00017700ff0c77ac */ /* 0x000e620008000a00 */
[----:B------:R-:W3:Y:S01]  /*4d60*/  LDCU UR4, c[0x0][0xbdc] ;  /* 0x00017b80ff0477ac */ /* 0x000ee20008000800 */
[----:B------:R-:W4:Y:S01]  /*4d70*/  LDCU UR19, c[0x0][0xb80] ;  /* 0x00017000ff1377ac */ /* 0x000f220008000800 */
[----:B------:R-:W-:Y:S01]  /*4d80*/  UMOV UR5, 0xffffffff ;  /* 0xffffffff00057882 */ /* 0x000fe20000000000 */
[----:B------:R-:W-:Y:S01]  /*4d90*/  UMOV UR20, URZ ;  /* 0x000000ff00147c82 */ /* 0x000fe20008000000 */
[----:B--2---:R-:W-:-:S04]  /*4da0*/  UIADD3 UR18, UP0, UPT, UR14, -0x1, URZ ;  /* 0xffffffff0e127890 */ /* 0x004fc8000ff1e0ff */
[----:B------:R-:W-:Y:S02]  /*4db0*/  UIADD3.X UR15, UPT, UPT, UR15, -0x1, URZ, UP0, !UPT ;  /* 0xffffffff0f0f7890 */ /* 0x000fe400087fe4ff */
[----:B-1----:R-:W-:Y:S02]  /*4dc0*/  UIADD3 UR14, UP0, UPT, UR12, -0x1, URZ ;  /* 0xffffffff0c0e7890 */ /* 0x002fe4000ff1e0ff */
[----:B---3--:R-:W-:Y:S02]  /*4dd0*/  USHF.L.U32 UR4, UR5, UR4, URZ ;  /* 0x0000000405047299 */ /* 0x008fe400080006ff */
[----:B------:R-:W-:Y:S02]  /*4de0*/  UIADD3.X UR13, UPT, UPT, UR13, -0x1, URZ, UP0, !UPT ;  /* 0xffffffff0d0d7890 */ /* 0x000fe400087fe4ff */
[----:B----4-:R-:W-:Y:S02]  /*4df0*/  UIADD3 UR19, UPT, UPT, UR19, -0x1, URZ ;  /* 0xffffffff13137890 */ /* 0x010fe4000fffe0ff */
[----:B------:R-:W-:-:S12]  /*4e00*/  ULOP3.LUT UR12, URZ, UR4, URZ, 0x33, !UPT ;  /* 0x00000004ff0c7292 */ /* 0x000fd8000f8e33ff */
.L_x_71:
[----:B------:R-:W1:Y:S01]  /*4e10*/  LDC.64 R2, c[0x0][0xbd0] ;  /* 0x0002f400ff027b82 */ /* 0x000e620000000a00 */
[----:B------:R-:W-:Y:S01]  /*4e20*/  UIADD3 UR24, UP0, UPT, UR24, UR30, URZ ;  /* 0x0000001e18187290 */ /* 0x000fe2000ff1e0ff */
[----:B------:R-:W-:Y:S01]  /*4e30*/  ISETP.NE.AND P1, PT, RZ, UR16, PT ;  /* 0x00000010ff007c0c */ /* 0x000fe2000bf25270 */
[----:B------:R-:W-:Y:S01]  /*4e40*/  IMAD.MOV.U32 R17, RZ, RZ, -0x1 ;  /* 0xffffffffff117424 */ /* 0x000fe200078e00ff */
[----:B------:R-:W-:Y:S01]  /*4e50*/  PLOP3.LUT P2, PT, PT, PT, PT, 0x80, 0x8 ;  /* 0x000000000008781c */ /* 0x000fe20003f4f070 */
[----:B------:R-:W-:Y:S01]  /*4e60*/  UIADD3.X UR17, UPT, UPT, UR17, UR25, URZ, UP0, !UPT ;  /* 0x0000001911117290 */ /* 0x000fe200087fe4ff */
[----:B------:R-:W-:Y:S02]  /*4e70*/  IMAD.MOV.U32 R9, RZ, RZ, -0x1 ;  /* 0xffffffffff097424 */ /* 0x000fe400078e00ff */
[----:B------:R-:W-:Y:S02]  /*4e80*/  P2R R11, PR, RZ, 0x4 ;  /* 0x00000004ff0b7803 */ /* 0x000fe40000000000 */
[----:B-1----:R-:W-:Y:S01]  /*4e90*/  ISETP.LE.U32.AND P0, PT, R2, UR24, PT ;  /* 0x0000001802007c0c */ /* 0x002fe2000bf03070 */
[----:B------:R-:W-:-:S05]  /*4ea0*/  IMAD.U32 R2, RZ, RZ, UR17 ;  /* 0x00000011ff027e24 */ /* 0x000fca000f8e00ff */
[----:B------:R-:W-:Y:S01]  /*4eb0*/  ISETP.GE.U32.AND.EX P0, PT, R2, R3, PT, P0 ;  /* 0x000000030200720c */ /* 0x000fe20003f06100 */
[----:B------:R-:W-:Y:S02]  /*4ec0*/  IMAD.MOV.U32 R3, RZ, RZ, RZ ;  /* 0x000000ffff037224 */ /* 0x000fe400078e00ff */
[----:B------:R-:W-:-:S10]  /*4ed0*/  IMAD.MOV.U32 R2, RZ, RZ, -0x1 ;  /* 0xffffffffff027424 */ /* 0x000fd400078e00ff */
[----:B----45:R-:W-:Y:S05]  /*4ee0*/  @P0 BRA P1, `(.L_x_55) ;  /* 0x0000001800080947 */ /* 0x030fea0000800000 */
[----:B------:R-:W-:Y:S01]  /*4ef0*/  IADD3 R15, P1, PT, R18, UR41, RZ ;  /* 0x00000029120f7c10 */ /* 0x000fe2000ff3e0ff */
[----:B------:R-:W-:-:S03]  /*4f00*/  IMAD.U32 R9, RZ, RZ, UR17 ;  /* 0x00000011ff097e24 */ /* 0x000fc6000f8e00ff */
[----:B------:R-:W-:Y:S02]  /*4f10*/  ISETP.LE.U32.AND P0, PT, R15, UR24, PT ;  /* 0x000000180f007c0c */ /* 0x000fe4000bf03070 */
[----:B------:R-:W-:-:S04]  /*4f20*/  IADD3.X R20, PT, PT, R19, UR40, RZ, P1, !PT ;  /* 0x0000002813147c10 */ /* 0x000fc80008ffe4ff */
[----:B------:R-:W-:-:S13]  /*4f30*/  ISETP.GE.U32.AND.EX P0, PT, R9, R20, PT, P0 ;  /* 0x000000140900720c */ /* 0x000fda0003f06100 */
[----:B------:R-:W-:Y:S05]  /*4f40*/  @!P0 BRA `(.L_x_56) ;  /* 0x0000001000ec8947 */ /* 0x000fea0003800000 */
[----:B------:R-:W1:Y:S01]  /*4f50*/  LDCU UR21, c[0x0][0xbe8] ;  /* 0x00017d00ff1577ac */ /* 0x000e620008000800 */
[----:B------:R-:W-:Y:S01]  /*4f60*/  IMAD.IADD R23, R7, 0x1, R14 ;  /* 0x0000000107177824 */ /* 0x000fe200078e020e */
[----:B------:R-:W-:Y:S01]  /*4f70*/  MOV R14, R5 ;  /* 0x00000005000e7202 */ /* 0x000fe20000000f00 */
[----:B------:R-:W-:Y:S02]  /*4f80*/  IMAD.MOV.U32 R17, RZ, RZ, R6 ;  /* 0x000000ffff117224 */ /* 0x000fe400078e0006 */
[----:B------:R-:W-:-:S05]  /*4f90*/  VIADD R9, R23, 0x20 ;  /* 0x0000002017097836 */ /* 0x000fca0000000000 */
[----:B-1----:R-:W-:-:S13]  /*4fa0*/  ISETP.GE.AND P0, PT, R9, UR21, PT ;  /* 0x0000001509007c0c */ /* 0x002fda000bf06270 */
[----:B------:R-:W1:Y:S01]  /*4fb0*/  @!P0 LDC.64 R20, c[0x0][0xbf0] ;  /* 0x0002fc00ff148b82 */ /* 0x000e620000000a00 */
[----:B------:R-:W-:Y:S01]  /*4fc0*/  BSSY.RECONVERGENT B0, `(.L_x_57) ;  /* 0x0000062000007945 */ /* 0x000fe20003800200 */
[----:B------:R-:W-:Y:S01]  /*4fd0*/  HFMA2 R15, -RZ, RZ, 0, 0 ;  /* 0x00000000ff0f7431 */ /* 0x000fe200000001ff */
[----:B------:R-:W-:Y:S01]  /*4fe0*/  MOV R18, 0x7fffffff ;  /* 0x7fffffff00127802 */ /* 0x000fe20000000f00 */
[----:B-1----:R-:W-:-:S05]  /*4ff0*/  @!P0 IMAD.WIDE R20, R23, 0xc, R20 ;  /* 0x0000000c17148825 */ /* 0x002fca00078e0214 */
[----:B------:R1:W5:Y:S04]  /*5000*/  @!P0 LDG.E R5, desc[UR50][R20.64+0x180] ;  /* 0x0001803214058981 */ /* 0x000368000c1e1900 */
[----:B------:R1:W5:Y:S01]  /*5010*/  @!P0 LDG.E R6, desc[UR50][R20.64+0x184] ;  /* 0x0001843214068981 */ /* 0x000362000c1e1900 */
[----:B------:R-:W-:-:S13]  /*5020*/  ISETP.GE.AND P0, PT, R23, UR21, PT ;  /* 0x0000001517007c0c */ /* 0x000fda000bf06270 */
[----:B------:R-:W-:Y:S05]  /*5030*/  @P0 BRA `(.L_x_58) ;  /* 0x0000000400680947 */ /* 0x000fea0003800000 */
[----:B------:R-:W-:Y:S01]  /*5040*/  IABS R13, R4 ;  /* 0x00000004000d7213 */ /* 0x000fe20000000000 */
[----:B------:R-:W2:Y:S01]  /*5050*/  LDCU.128 UR4, c[0x0][0xbc0] ;  /* 0x00017800ff0477ac */ /* 0x000ea20008000c00 */
[----:B------:R-:W-:Y:S02]  /*5060*/  IABS R12, R0 ;  /* 0x00000000000c7213 */ /* 0x000fe40000000000 */
[----:B------:R-:W3:Y:S01]  /*5070*/  I2F.RP R24, R13 ;  /* 0x0000000d00187306 */ /* 0x000ee20000209400 */
[----:B------:R-:W4:Y:S01]  /*5080*/  LDCU.64 UR8, c[0x0][0xbb0] ;  /* 0x00017600ff0877ac */ /* 0x000f220008000a00 */
[C---:B-1----:R-:W-:Y:S02]  /*5090*/  IADD3 R20, P2, PT, R17.reuse, UR14, RZ ;  /* 0x0000000e11147c10 */ /* 0x042fe4000ff5e0ff */
[----:B------:R-:W-:Y:S01]  /*50a0*/  IADD3 R15, P0, PT, R14, UR18, RZ ;  /* 0x000000120e0f7c10 */ /* 0x000fe2000ff1e0ff */
[----:B------:R-:W1:Y:S01]  /*50b0*/  LDCU.64 UR10, c[0x0][0xba8] ;  /* 0x00017500ff0a77ac */ /* 0x000e620008000a00 */
[----:B------:R-:W-:-:S02]  /*50c0*/  LEA.HI.X.SX32 R19, R17, UR13, 0x1, P2 ;  /* 0x0000000d11137c11 */ /* 0x000fc400090f0eff */
[----:B------:R-:W1:Y:S01]  /*50d0*/  I2F.RP R9, R12 ;  /* 0x0000000c00097306 */ /* 0x000e620000209400 */
[----:B------:R-:W-:Y:S02]  /*50e0*/  LEA.HI.X.SX32 R14, R14, UR15, 0x1, P0 ;  /* 0x0000000f0e0e7c11 */ /* 0x000fe400080f0eff */
[----:B--2---:R-:W-:-:S05]  /*50f0*/  IADD3 R22, P1, PT, R20, UR7, RZ ;  /* 0x0000000714167c10 */ /* 0x004fca000ff3e0ff */
[----:B---3--:R-:W2:Y:S01]  /*5100*/  MUFU.RCP R24, R24 ;  /* 0x0000001800187308 */ /* 0x008ea20000001000 */
[----:B----4-:R-:W-:Y:S01]  /*5110*/  IADD3 R18, P0, PT, R15, UR9, RZ ;  /* 0x000000090f127c10 */ /* 0x010fe2000ff1e0ff */
[----:B------:R-:W-:Y:S02]  /*5120*/  IMAD.X R21, RZ, RZ, R19, P1 ;  /* 0x000000ffff157224 */ /* 0x000fe400008e0613 */
[----:B------:R-:W-:-:S04]  /*5130*/  IMAD.WIDE.U32 R36, R22, UR4, RZ ;  /* 0x0000000416247c25 */ /* 0x000fc8000f8e00ff */
[----:B-1----:R-:W1:Y:S01]  /*5140*/  MUFU.RCP R9, R9 ;  /* 0x0000000900097308 */ /* 0x002e620000001000 */
[----:B------:R-:W-:Y:S02]  /*5150*/  IMAD.X R17, RZ, RZ, R14, P0 ;  /* 0x000000ffff117224 */ /* 0x000fe400000e060e */
[----:B------:R-:W-:-:S04]  /*5160*/  IMAD.WIDE.U32 R26, R21, UR4, RZ ;  /* 0x00000004151a7c25 */ /* 0x000fc8000f8e00ff */
[----:B------:R-:W-:-:S04]  /*5170*/  IMAD.WIDE.U32 R28, R17, UR10, RZ ;  /* 0x0000000a111c7c25 */ /* 0x000fc8000f8e00ff */
[----:B--2---:R-:W-:Y:S02]  /*5180*/  VIADD R24, R24, 0xffffffe ;  /* 0x0ffffffe18187836 */ /* 0x004fe40000000000 */
[----:B------:R-:W-:Y:S02]  /*5190*/  IMAD.WIDE.U32 R26, P0, R22, UR5, R26 ;  /* 0x00000005161a7c25 */ /* 0x000fe4000f80001a */
[----:B------:R-:W2:Y:S02]  /*51a0*/  F2I.FTZ.U32.TRUNC.NTZ R25, R24 ;  /* 0x0000001800197305 */ /* 0x000ea4000021f000 */
[----:B------:R-:W-:Y:S01]  /*51b0*/  IMAD.WIDE.U32 R28, P1, R18, UR11, R28 ;  /* 0x0000000b121c7c25 */ /* 0x000fe2000f82001c */
[----:B------:R-:W-:-:S03]  /*51c0*/  IADD3 RZ, P2, PT, R37, R26, RZ ;  /* 0x0000001a25ff7210 */ /* 0x000fc60007f5e0ff */
[----:B------:R-:W-:-:S04]  /*51d0*/  IMAD.WIDE.U32 R34, R18, UR10, RZ ;  /* 0x0000000a12227c25 */ /* 0x000fc8000f8e00ff */
[----:B-1----:R-:W-:Y:S02]  /*51e0*/  VIADD R9, R9, 0xffffffe ;  /* 0x0ffffffe09097836 */ /* 0x002fe40000000000 */
[----:B------:R-:W-:Y:S01]  /*51f0*/  IMAD.X R33, RZ, RZ, RZ, P1 ;  /* 0x000000ffff217224 */ /* 0x000fe200008e06ff */
[----:B------:R-:W-:Y:S01]  /*5200*/  IADD3 RZ, P1, PT, R35, R28, RZ ;  /* 0x0000001c23ff7210 */ /* 0x000fe20007f3e0ff */
[----:B------:R-:W-:Y:S02]  /*5210*/  IMAD.MOV.U32 R30, RZ, RZ, R27 ;  /* 0x000000ffff1e7224 */ /* 0x000fe400078e001b */
[----:B------:R-:W1:Y:S01]  /*5220*/  F2I.FTZ.U32.TRUNC.NTZ R27, R9 ;  /* 0x00000009001b7305 */ /* 0x000e62000021f000 */
[----:B------:R-:W-:Y:S02]  /*5230*/  IMAD.MOV.U32 R32, RZ, RZ, R29 ;  /* 0x000000ffff207224 */ /* 0x000fe400078e001d */
[----:B------:R-:W-:Y:S01]  /*5240*/  IMAD.X R31, RZ, RZ, RZ, P0 ;  /* 0x000000ffff1f7224 */ /* 0x000fe200000e06ff */
[----:B------:R-:W-:Y:S01]  /*5250*/  ISETP.NE.U32.AND P0, PT, RZ, UR10, PT ;  /* 0x0000000aff007c0c */ /* 0x000fe2000bf05070 */
[----:B------:R-:W-:Y:S01]  /*5260*/  IMAD.WIDE.U32.X R32, R17, UR11, R32, P1 ;  /* 0x0000000b11207c25 */ /* 0x000fe200088e0420 */
[----:B------:R-:W-:-:S02]  /*5270*/  ISETP.NE.U32.AND P1, PT, RZ, UR4, PT ;  /* 0x00000004ff007c0c */ /* 0x000fc4000bf25070 */
[----:B------:R-:W-:Y:S01]  /*5280*/  ISETP.NE.AND.EX P0, PT, RZ, UR11, PT, P0 ;  /* 0x0000000bff007c0c */ /* 0x000fe2000bf05300 */
[----:B--2---:R-:W-:Y:S01]  /*5290*/  IMAD.MOV R18, RZ, RZ, -R25 ;  /* 0x000000ffff127224 */ /* 0x004fe200078e0a19 */
[----:B------:R-:W-:Y:S01]  /*52a0*/  ISETP.NE.AND.EX P1, PT, RZ, UR5, PT, P1 ;  /* 0x00000005ff007c0c */ /* 0x000fe2000bf25310 */
[----:B------:R-:W-:Y:S01]  /*52b0*/  IMAD.WIDE.U32.X R30, R21, UR5, R30, P2 ;  /* 0x00000005151e7c25 */ /* 0x000fe200090e041e */
[----:B------:R-:W-:Y:S02]  /*52c0*/  SEL R15, R15, R32, !P0 ;  /* 0x000000200f0f7207 */ /* 0x000fe40004000000 */
[----:B------:R-:W-:Y:S01]  /*52d0*/  SEL R14, R14, R33, !P0 ;  /* 0x000000210e0e7207 */ /* 0x000fe20004000000 */
[----:B------:R-:W-:Y:S01]  /*52e0*/  IMAD R17, R18, R13, RZ ;  /* 0x0000000d12117224 */ /* 0x000fe200078e02ff */
[----:B------:R-:W-:Y:S01]  /*52f0*/  SEL R20, R20, R30, !P1 ;  /* 0x0000001e14147207 */ /* 0x000fe20004800000 */
[----:B------:R-:W-:Y:S01]  /*5300*/  IMAD.MOV.U32 R24, RZ, RZ, RZ ;  /* 0x000000ffff187224 */ /* 0x000fe200078e00ff */
[----:B------:R-:W-:Y:S01]  /*5310*/  SEL R19, R19, R31, !P1 ;  /* 0x0000001f13137207 */ /* 0x000fe20004800000 */
[----:B-1----:R-:W-:Y:S01]  /*5320*/  IMAD.MOV R9, RZ, RZ, -R27 ;  /* 0x000000ffff097224 */ /* 0x002fe200078e0a1b */
[----:B------:R-:W-:Y:S01]  /*5330*/  SHF.R.U64 R21, R15, UR8, R14 ;  /* 0x000000080f157c19 */ /* 0x000fe2000800120e */
[----:B------:R-:W-:Y:S01]  /*5340*/  IMAD.HI.U32 R17, R25, R17, R24 ;  /* 0x0000001119117227 */ /* 0x000fe200078e0018 */
[----:B------:R-:W-:-:S02]  /*5350*/  SHF.R.U64 R25, R20, UR6, R19 ;  /* 0x0000000614197c19 */ /* 0x000fc40008001213 */
[----:B------:R-:W-:Y:S01]  /*5360*/  IADD3 R21, PT, PT, R4, -0x1, R21 ;  /* 0xffffffff04157810 */ /* 0x000fe20007ffe015 */
[----:B------:R-:W-:Y:S01]  /*5370*/  IMAD.MOV.U32 R19, RZ, RZ, R9 ;  /* 0x000000ffff137224 */ /* 0x000fe200078e0009 */
[----:B------:R-:W-:Y:S01]  /*5380*/  IABS R15, R4 ;  /* 0x00000004000f7213 */ /* 0x000fe20000000000 */
[----:B------:R-:W-:Y:S01]  /*5390*/  IMAD.MOV.U32 R26, RZ, RZ, RZ ;  /* 0x000000ffff1a7224 */ /* 0x000fe200078e00ff */
[----:B------:R-:W-:Y:S01]  /*53a0*/  IADD3 R20, PT, PT, R0, -0x1, R25 ;  /* 0xffffffff00147810 */ /* 0x000fe20007ffe019 */
[----:B------:R-:W-:Y:S01]  /*53b0*/  IMAD R19, R19, R12, RZ ;  /* 0x0000000c13137224 */ /* 0x000fe200078e02ff */
[----:B------:R-:W-:Y:S01]  /*53c0*/  IABS R18, R21 ;  /* 0x0000001500127213 */ /* 0x000fe20000000000 */
[----:B------:R-:W-:Y:S01]  /*53d0*/  IMAD.MOV R15, RZ, RZ, -R15 ;  /* 0x000000ffff0f7224 */ /* 0x000fe200078e0a0f */
[----:B------:R-:W-:Y:S01]  /*53e0*/  IABS R9, R0 ;  /* 0x0000000000097213 */ /* 0x000fe20000000000 */
[----:B------:R-:W-:Y:S01]  /*53f0*/  IMAD.HI.U32 R19, R27, R19, R26 ;  /* 0x000000131b137227 */ /* 0x000fe200078e001a */
[----:B------:R-:W-:-:S02]  /*5400*/  IABS R14, R20 ;  /* 0x00000014000e7213 */ /* 0x000fc40000000000 */
[----:B------:R-:W-:Y:S01]  /*5410*/  ISETP.GE.AND P4, PT, R21, RZ, PT ;  /* 0x000000ff1500720c */ /* 0x000fe20003f86270 */
[----:B------:R-:W-:Y:S01]  /*5420*/  IMAD.HI.U32 R17, R17, R18, RZ ;  /* 0x0000001211117227 */ /* 0x000fe200078e00ff */
[----:B------:R-:W-:-:S03]  /*5430*/  ISETP.GE.AND P2, PT, R20, RZ, PT ;  /* 0x000000ff1400720c */ /* 0x000fc60003f46270 */
[----:B------:R-:W-:Y:S02]  /*5440*/  IMAD.MOV R9, RZ, RZ, -R9 ;  /* 0x000000ffff097224 */ /* 0x000fe400078e0a09 */
[----:B------:R-:W-:-:S04]  /*5450*/  IMAD.HI.U32 R19, R19, R14, RZ ;  /* 0x0000000e13137227 */ /* 0x000fc800078e00ff */
[----:B------:R-:W-:Y:S02]  /*5460*/  IMAD R18, R17, R15, R18 ;  /* 0x0000000f11127224 */ /* 0x000fe400078e0212 */
[----:B------:R-:W-:Y:S02]  /*5470*/  IMAD R19, R19, R9, R14 ;  /* 0x0000000913137224 */ /* 0x000fe400078e020e */
[----:B------:R-:W1:Y:S01]  /*5480*/  LDC R9, c[0x0][0xbe0] ;  /* 0x0002f800ff097b82 */ /* 0x000e620000000800 */
[----:B------:R-:W-:Y:S02]  /*5490*/  ISETP.GT.U32.AND P1, PT, R13, R18, PT ;  /* 0x000000120d00720c */ /* 0x000fe40003f24070 */
[----:B------:R-:W-:-:S11]  /*54a0*/  ISETP.GT.U32.AND P0, PT, R12, R19, PT ;  /* 0x000000130c00720c */ /* 0x000fd60003f04070 */
[----:B------:R-:W-:Y:S01]  /*54b0*/  @!P1 IMAD.IADD R18, R18, 0x1, -R13 ;  /* 0x0000000112129824 */ /* 0x000fe200078e0a0d */
[----:B------:R-:W-:Y:S01]  /*54c0*/  ISETP.NE.AND P1, PT, RZ, UR27, PT ;  /* 0x0000001bff007c0c */ /* 0x000fe2000bf25270 */
[----:B------:R-:W-:-:S03]  /*54d0*/  @!P0 IMAD.IADD R19, R19, 0x1, -R12 ;  /* 0x0000000113138824 */ /* 0x000fc600078e0a0c */
[----:B------:R-:W-:Y:S02]  /*54e0*/  ISETP.GT.U32.AND P0, PT, R13, R18, PT ;  /* 0x000000120d00720c */ /* 0x000fe40003f04070 */
[----:B------:R-:W-:-:S11]  /*54f0*/  ISETP.GT.U32.AND P3, PT, R12, R19, PT ;  /* 0x000000130c00720c */ /* 0x000fd60003f64070 */
[----:B------:R-:W-:Y:S01]  /*5500*/  @!P0 IMAD.IADD R18, R18, 0x1, -R13 ;  /* 0x0000000112128824 */ /* 0x000fe200078e0a0d */
[----:B------:R-:W-:Y:S01]  /*5510*/  ISETP.NE.AND P0, PT, RZ, UR26, PT ;  /* 0x0000001aff007c0c */ /* 0x000fe2000bf05270 */
[----:B------:R-:W-:Y:S02]  /*5520*/  @!P3 IMAD.IADD R19, R19, 0x1, -R12 ;  /* 0x000000011313b824 */ /* 0x000fe400078e0a0c */
[----:B------:R-:W-:Y:S01]  /*5530*/  @!P4 IMAD.MOV R18, RZ, RZ, -R18 ;  /* 0x000000ffff12c224 */ /* 0x000fe200078e0a12 */
[----:B------:R-:W-:Y:S01]  /*5540*/  @!P1 LOP3.LUT R18, RZ, UR27, RZ, 0x33, !PT ;  /* 0x0000001bff129c12 */ /* 0x000fe2000f8e33ff */
[----:B------:R-:W-:-:S04]  /*5550*/  @!P2 IMAD.MOV R19, RZ, RZ, -R19 ;  /* 0x000000ffff13a224 */ /* 0x000fc800078e0a13 */
[----:B------:R-:W-:-:S04]  /*5560*/  IMAD.IADD R21, R21, 0x1, -R18 ;  /* 0x0000000115157824 */ /* 0x000fc800078e0a12 */
[----:B------:R-:W-:Y:S02]  /*5570*/  @!P0 LOP3.LUT R19, RZ, UR26, RZ, 0x33, !PT ;  /* 0x0000001aff138c12 */ /* 0x000fe4000f8e33ff */
[----:B-1----:R-:W-:-:S03]  /*5580*/  ISETP.NE.AND P0, PT, R9, 0x1, PT ;  /* 0x000000010900780c */ /* 0x002fc60003f05270 */
[----:B------:R-:W-:-:S04]  /*5590*/  IMAD.IADD R12, R20, 0x1, -R19 ;  /* 0x00000001140c7824 */ /* 0x000fc800078e0a13 */
[----:B------:R-:W-:Y:S01]  /*55a0*/  IMAD R18, R21, R12, RZ ;  /* 0x0000000c15127224 */ /* 0x000fe200078e02ff */
[----:B------:R-:W-:-:S04]  /*55b0*/  SEL R12, R12, R21, !P0 ;  /* 0x000000150c0c7207 */ /* 0x000fc80004000000 */
[----:B------:R-:W-:Y:S02]  /*55c0*/  SHF.R.S32.HI R15, RZ, 0x1f, R18 ;  /* 0x0000001fff0f7819 */ /* 0x000fe40000011412 */
[----:B------:R-:W-:Y:S02]  /*55d0*/  SHF.R.S32.HI R13, RZ, 0x1f, R12 ;  /* 0x0000001fff0d7819 */ /* 0x000fe4000001140c */
.L_x_58:
[----:B------:R-:W-:Y:S05]  /*55e0*/  BSYNC.RECONVERGENT B0 ;  /* 0x0000000000007941 */ /* 0x000fea0003800200 */
.L_x_57:
[----:B------:R-:W2:Y:S01]  /*55f0*/  SHFL.UP PT, R9, R18, 0x1, RZ ;  /* 0x0420000012097989 */ /* 0x000ea200000e00ff */
[C---:B------:R-:W-:Y:S02]  /*5600*/  ISETP.NE.AND P5, PT, R7.reuse, RZ, PT ;  /* 0x000000ff0700720c */ /* 0x040fe40003fa5270 */
[C---:B------:R-:W-:Y:S01]  /*5610*/  ISETP.GE.U32.AND P4, PT, R7.reuse, 0x2, PT ;  /* 0x000000020700780c */ /* 0x040fe20003f86070 */
[----:B-1----:R-:W1:Y:S01]  /*5620*/  SHFL.UP PT, R20, R15, 0x1, RZ ;  /* 0x042000000f147989 */ /* 0x002e6200000e00ff */
[C---:B------:R-:W-:Y:S02]  /*5630*/  ISETP.GE.U32.AND P1, PT, R7.reuse, 0x4, PT ;  /* 0x000000040700780c */ /* 0x040fe40003f26070 */
[C---:B------:R-:W-:Y:S02]  /*5640*/  ISETP.GE.U32.AND P2, PT, R7.reuse, 0x8, PT ;  /* 0x000000080700780c */ /* 0x040fe40003f46070 */
[----:B------:R-:W-:Y:S02]  /*5650*/  ISETP.GE.U32.AND P3, PT, R7, 0x10, PT ;  /* 0x000000100700780c */ /* 0x000fe40003f66070 */
[----:B--2---:R-:W-:-:S02]  /*5660*/  SEL R9, R9, RZ, P5 ;  /* 0x000000ff09097207 */ /* 0x004fc40002800000 */
[----:B-1----:R-:W-:Y:S02]  /*5670*/  SEL R20, R20, RZ, P5 ;  /* 0x000000ff14147207 */ /* 0x002fe40002800000 */
[----:B------:R-:W-:-:S05]  /*5680*/  IADD3 R14, P0, PT, R9, R18, RZ ;  /* 0x00000012090e7210 */ /* 0x000fca0007f1e0ff */
[----:B------:R-:W-:Y:S01]  /*5690*/  IMAD.X R9, R20, 0x1, R15, P0 ;  /* 0x0000000114097824 */ /* 0x000fe200000e060f */
[----:B------:R-:W1:Y:S04]  /*56a0*/  SHFL.UP PT, R17, R14, 0x2, RZ ;  /* 0x044000000e117989 */ /* 0x000e6800000e00ff */
[----:B------:R-:W2:Y:S01]  /*56b0*/  SHFL.UP PT, R19, R9, 0x2, RZ ;  /* 0x0440000009137989 */ /* 0x000ea200000e00ff */
[----:B-1----:R-:W-:-:S04]  /*56c0*/  SEL R17, R17, RZ, P4 ;  /* 0x000000ff11117207 */ /* 0x002fc80002000000 */
[----:B------:R-:W-:Y:S02]  /*56d0*/  IADD3 R17, P0, PT, R17, R14, RZ ;  /* 0x0000000e11117210 */ /* 0x000fe40007f1e0ff */
[----:B--2---:R-:W-:-:S05]  /*56e0*/  SEL R20, R19, RZ, P4 ;  /* 0x000000ff13147207 */ /* 0x004fca0002000000 */
[----:B------:R-:W-:Y:S02]  /*56f0*/  IMAD.X R19, R20, 0x1, R9, P0 ;  /* 0x0000000114137824 */ /* 0x000fe400000e0609 */
[----:B------:R-:W1:Y:S04]  /*5700*/  SHFL.UP PT, R20, R17, 0x4, RZ ;  /* 0x0480000011147989 */ /* 0x000e6800000e00ff */
[----:B------:R-:W2:Y:S01]  /*5710*/  SHFL.UP PT, R21, R19, 0x4, RZ ;  /* 0x0480000013157989 */ /* 0x000ea200000e00ff */
[----:B-1----:R-:W-:-:S04]  /*5720*/  SEL R20, R20, RZ, P1 ;  /* 0x000000ff14147207 */ /* 0x002fc80000800000 */
[----:B------:R-:W-:Y:S02]  /*5730*/  IADD3 R20, P0, PT, R20, R17, RZ ;  /* 0x0000001114147210 */ /* 0x000fe40007f1e0ff */
[----:B--2---:R-:W-:-:S03]  /*5740*/  SEL R14, R21, RZ, P1 ;  /* 0x000000ff150e7207 */ /* 0x004fc60000800000 */
[----:B------:R-:W1:Y:S02]  /*5750*/  SHFL.UP PT, R21, R20, 0x8, RZ ;  /* 0x0500000014157989 */ /* 0x000e6400000e00ff */
[----:B------:R-:W-:Y:S02]  /*5760*/  IMAD.X R9, R14, 0x1, R19, P0 ;  /* 0x000000010e097824 */ /* 0x000fe400000e0613 */
[----:B------:R-:W-:-:S03]  /*5770*/  IMAD.U32 R19, RZ, RZ, UR17 ;  /* 0x00000011ff137e24 */ /* 0x000fc6000f8e00ff */
        /* <DEDUP_REMOVED lines=10> */
[----:B------:R-:W-:Y:S01]  /*5820*/  IMAD.X R20, R9, 0x1, R22, P0 ;  /* 0x0000000109147824 */ /* 0x000fe200000e0616 */
[----:B------:R-:W-:-:S04]  /*5830*/  IADD3 R9, P0, PT, R17, UR41, RZ ;  /* 0x0000002911097c10 */ /* 0x000fc8000ff1e0ff */
[----:B------:R-:W-:Y:S02]  /*5840*/  IADD3.X R14, PT, PT, R20, UR40, RZ, P0, !PT ;  /* 0x00000028140e7c10 */ /* 0x000fe400087fe4ff */
[----:B------:R-:W-:-:S04]  /*5850*/  ISETP.LE.U32.AND P0, PT, R9, UR24, PT ;  /* 0x0000001809007c0c */ /* 0x000fc8000bf03070 */
[----:B------:R-:W-:-:S13]  /*5860*/  ISETP.GE.U32.AND.EX P0, PT, R19, R14, PT, P0 ;  /* 0x0000000e1300720c */ /* 0x000fda0003f06100 */
[----:B------:R-:W-:-:S04]  /*5870*/  VOTE.ANY R19, PT, !P0 ;  /* 0x0000000000137806 */ /* 0x000fc800040e0100 */
[----:B------:R-:W-:-:S13]  /*5880*/  ISETP.NE.AND P0, PT, R19, RZ, PT ;  /* 0x000000ff1300720c */ /* 0x000fda0003f05270 */
[----:B------:R-:W-:Y:S05]  /*5890*/  @P0 BRA `(.L_x_59) ;  /* 0x00000008004c0947 */ /* 0x000fea0003800000 */
[----:B------:R-:W1:Y:S01]  /*58a0*/  LDC R15, c[0x0][0xbe0] ;  /* 0x0002f800ff0f7b82 */ /* 0x000e620000000800 */
[----:B------:R-:W2:Y:S01]  /*58b0*/  LDCU UR21, c[0x0][0xbe8] ;  /* 0x00017d00ff1577ac */ /* 0x000ea20008000800 */
[----:B------:R-:W3:Y:S01]  /*58c0*/  LDCU.64 UR10, c[0x0][0xba8] ;  /* 0x00017500ff0a77ac */ /* 0x000ee20008000a00 */
[----:B------:R-:W4:Y:S01]  /*58d0*/  LDCU.64 UR8, c[0x0][0xbb0] ;  /* 0x00017600ff0877ac */ /* 0x000f220008000a00 */
[----:B------:R-:W1:Y:S02]  /*58e0*/  LDCU.128 UR4, c[0x0][0xbc0] ;  /* 0x00017800ff0477ac */ /* 0x000e640008000c00 */
[----:B-1234-:R-:W-:-:S13]  /*58f0*/  ISETP.NE.AND P6, PT, R15, 0x1, PT ;  /* 0x000000010f00780c */ /* 0x01efda0003fc5270 */
.L_x_62:
[C---:B------:R-:W-:Y:S01]  /*5900*/  VIADD R15, R23.reuse, 0x40 ;  /* 0x00000040170f7836 */ /* 0x040fe20000000000 */
[----:B-----5:R-:W-:Y:S01]  /*5910*/  MOV R19, R5 ;  /* 0x0000000500137202 */ /* 0x020fe20000000f00 */
[----:B------:R-:W-:Y:S02]  /*5920*/  VIADD R23, R23, 0x20 ;  /* 0x0000002017177836 */ /* 0x000fe40000000000 */
[----:B------:R-:W-:Y:S01]  /*5930*/  IMAD.MOV.U32 R17, RZ, RZ, R6 ;  /* 0x000000ffff117224 */ /* 0x000fe200078e0006 */
[----:B------:R-:W-:-:S13]  /*5940*/  ISETP.GE.AND P0, PT, R15, UR21, PT ;  /* 0x000000150f007c0c */ /* 0x000fda000bf06270 */
[----:B------:R-:W1:Y:S01]  /*5950*/  @!P0 LDC.64 R20, c[0x0][0xbf0] ;  /* 0x0002fc00ff148b82 */ /* 0x000e620000000a00 */
[----:B------:R-:W2:Y:S01]  /*5960*/  SHFL.IDX PT, R14, R14, 0x1f, 0x1f ;  /* 0x03e01f000e0e7f89 */ /* 0x000ea200000e0000 */
[----:B------:R-:W-:Y:S01]  /*5970*/  BSSY.RECONVERGENT B0, `(.L_x_60) ;  /* 0x000005d000007945 */ /* 0x000fe20003800200 */
[----:B------:R-:W-:Y:S02]  /*5980*/  HFMA2 R15, -RZ, RZ, 0, 0 ;  /* 0x00000000ff0f7431 */ /* 0x000fe400000001ff */
[----:B------:R-:W3:Y:S01]  /*5990*/  SHFL.IDX PT, R9, R9, 0x1f, 0x1f ;  /* 0x03e01f0009097f89 */ /* 0x000ee200000e0000 */
[----:B-1----:R-:W-:-:S05]  /*59a0*/  @!P0 IMAD.WIDE R20, R23, 0xc, R20 ;  /* 0x0000000c17148825 */ /* 0x002fca00078e0214 */
[----:B------:R1:W5:Y:S04]  /*59b0*/  @!P0 LDG.E R5, desc[UR50][R20.64+0x180] ;  /* 0x0001803214058981 */ /* 0x000368000c1e1900 */
[----:B------:R1:W5:Y:S01]  /*59c0*/  @!P0 LDG.E R6, desc[UR50][R20.64+0x184] ;  /* 0x0001843214068981 */ /* 0x000362000c1e1900 */
[----:B------:R-:W-:Y:S02]  /*59d0*/  ISETP.GE.AND P0, PT, R23, UR21, PT ;  /* 0x0000001517007c0c */ /* 0x000fe4000bf06270 */
[----:B------:R-:W-:-:S11]  /*59e0*/  MOV R18, 0x7fffffff ;  /* 0x7fffffff00127802 */ /* 0x000fd60000000f00 */
[----:B--23--:R-:W-:Y:S05]  /*59f0*/  @P0 BRA `(.L_x_61) ;  /* 0x0000000400500947 */ /* 0x00cfea0003800000 */
[----:B------:R-:W-:-:S04]  /*5a00*/  IADD3 R13, P0, PT, R19, UR18, RZ ;  /* 0x00000012130d7c10 */ /* 0x000fc8000ff1e0ff */
[----:B------:R-:W-:Y:S02]  /*5a10*/  LEA.HI.X.SX32 R12, R19, UR15, 0x1, P0 ;  /* 0x0000000f130c7c11 */ /* 0x000fe400080f0eff */
[----:B------:R-:W-:-:S04]  /*5a20*/  IADD3 R19, P0, PT, R17, UR14, RZ ;  /* 0x0000000e11137c10 */ /* 0x000fc8000ff1e0ff */
[----:B------:R-:W-:Y:S02]  /*5a30*/  LEA.HI.X.SX32 R18, R17, UR13, 0x1, P0 ;  /* 0x0000000d11127c11 */ /* 0x000fe400080f0eff */
[----:B------:R-:W-:-:S05]  /*5a40*/  IADD3 R17, P0, PT, R13, UR9, RZ ;  /* 0x000000090d117c10 */ /* 0x000fca000ff1e0ff */
[----:B------:R-:W-:Y:S01]  /*5a50*/  IMAD.X R15, RZ, RZ, R12, P0 ;  /* 0x000000ffff0f7224 */ /* 0x000fe200000e060c */
[----:B-1----:R-:W-:Y:S01]  /*5a60*/  IADD3 R21, P0, PT, R19, UR7, RZ ;  /* 0x0000000713157c10 */ /* 0x002fe2000ff1e0ff */
        /* <DEDUP_REMOVED lines=22> */
[----:B------:R-:W-:-:S02]  /*5bd0*/  IABS R12, R4 ;  /* 0x00000004000c7213 */ /* 0x000fc40000000000 */
[----:B------:R-:W-:Y:S02]  /*5be0*/  SEL R22, R18, R21, !P0 ;  /* 0x0000001512167207 */ /* 0x000fe40004000000 */
[----:B------:R-:W-:Y:S01]  /*5bf0*/  IABS R18, R4 ;  /* 0x0000000400127213 */ /* 0x000fe20000000000 */
[----:B------:R-:W-:Y:S01]  /*5c00*/  IMAD.MOV R12, RZ, RZ, -R12 ;  /* 0x000000ffff0c7224 */ /* 0x000fe200078e0a0c */
[----:B------:R-:W-:Y:S02]  /*5c10*/  SEL R19, R19, R20, !P0 ;  /* 0x0000001413137207 */ /* 0x000fe40004000000 */
[----:B------:R-:W1:Y:S01]  /*5c20*/  I2F.RP R17, R18 ;  /* 0x0000001200117306 */ /* 0x000e620000209400 */
[----:B------:R-:W-:Y:S02]  /*5c30*/  IADD3 R20, PT, PT, R4, -0x1, R13 ;  /* 0xffffffff04147810 */ /* 0x000fe40007ffe00d */
[----:B------:R-:W-:Y:S02]  /*5c40*/  SHF.R.U64 R19, R19, UR6, R22 ;  /* 0x0000000613137c19 */ /* 0x000fe40008001216 */
[----:B------:R-:W-:-:S02]  /*5c50*/  IABS R13, R20 ;  /* 0x00000014000d7213 */ /* 0x000fc40000000000 */
[----:B------:R-:W-:Y:S01]  /*5c60*/  IADD3 R19, PT, PT, R0, -0x1, R19 ;  /* 0xffffffff00137810 */ /* 0x000fe20007ffe013 */
[----:B-1----:R-:W1:Y:S02]  /*5c70*/  MUFU.RCP R24, R17 ;  /* 0x0000001100187308 */ /* 0x002e640000001000 */
[----:B-1----:R-:W-:Y:S01]  /*5c80*/  VIADD R24, R24, 0xffffffe ;  /* 0x0ffffffe18187836 */ /* 0x002fe20000000000 */
[----:B------:R-:W-:-:S05]  /*5c90*/  IABS R17, R0 ;  /* 0x0000000000117213 */ /* 0x000fca0000000000 */
[----:B------:R-:W1:Y:S08]  /*5ca0*/  F2I.FTZ.U32.TRUNC.NTZ R25, R24 ;  /* 0x0000001800197305 */ /* 0x000e70000021f000 */
[----:B------:R-:W2:Y:S01]  /*5cb0*/  I2F.RP R26, R17 ;  /* 0x00000011001a7306 */ /* 0x000ea20000209400 */
[----:B-1----:R-:W-:Y:S02]  /*5cc0*/  IMAD.MOV R15, RZ, RZ, -R25 ;  /* 0x000000ffff0f7224 */ /* 0x002fe400078e0a19 */
[----:B------:R-:W-:-:S02]  /*5cd0*/  IMAD.MOV.U32 R24, RZ, RZ, RZ ;  /* 0x000000ffff187224 */ /* 0x000fc400078e00ff */
[----:B------:R-:W-:-:S04]  /*5ce0*/  IMAD R15, R15, R18, RZ ;  /* 0x000000120f0f7224 */ /* 0x000fc800078e02ff */
[----:B------:R-:W-:Y:S02]  /*5cf0*/  IMAD.HI.U32 R15, R25, R15, R24 ;  /* 0x0000000f190f7227 */ /* 0x000fe400078e0018 */
[----:B--2---:R-:W1:Y:S04]  /*5d00*/  MUFU.RCP R24, R26 ;  /* 0x0000001a00187308 */ /* 0x004e680000001000 */
[----:B------:R-:W-:-:S04]  /*5d10*/  IMAD.HI.U32 R15, R15, R13, RZ ;  /* 0x0000000d0f0f7227 */ /* 0x000fc800078e00ff */
[----:B------:R-:W-:Y:S01]  /*5d20*/  IMAD R21, R15, R12, R13 ;  /* 0x0000000c0f157224 */ /* 0x000fe200078e020d */
[----:B------:R-:W-:-:S04]  /*5d30*/  IABS R13, R19 ;  /* 0x00000013000d7213 */ /* 0x000fc80000000000 */
[----:B------:R-:W-:Y:S01]  /*5d40*/  ISETP.GT.U32.AND P0, PT, R18, R21, PT ;  /* 0x000000151200720c */ /* 0x000fe20003f04070 */
[----:B-1----:R-:W-:-:S04]  /*5d50*/  VIADD R24, R24, 0xffffffe ;  /* 0x0ffffffe18187836 */ /* 0x002fc80000000000 */
[----:B------:R-:W1:Y:S08]  /*5d60*/  F2I.FTZ.U32.TRUNC.NTZ R25, R24 ;  /* 0x0000001800197305 */ /* 0x000e70000021f000 */
[----:B------:R-:W-:Y:S02]  /*5d70*/  @!P0 IMAD.IADD R21, R21, 0x1, -R18 ;  /* 0x0000000115158824 */ /* 0x000fe400078e0a12 */
[----:B-1----:R-:W-:-:S02]  /*5d80*/  IMAD.MOV R12, RZ, RZ, -R25 ;  /* 0x000000ffff0c7224 */ /* 0x002fc400078e0a19 */
        /* <DEDUP_REMOVED lines=21> */
[----:B------:R-:W-:-:S05]  /*5ee0*/  @!P0 LOP3.LUT R12, RZ, UR26, RZ, 0x33, !PT ;  /* 0x0000001aff0c8c12 */ /* 0x000fca000f8e33ff */
[----:B------:R-:W-:-:S05]  /*5ef0*/  IMAD.IADD R19, R19, 0x1, -R12 ;  /* 0x0000000113137824 */ /* 0x000fca00078e0a0c */
[CC--:B------:R-:W-:Y:S01]  /*5f00*/  SEL R12, R19.reuse, R18.reuse, !P6 ;  /* 0x00000012130c7207 */ /* 0x0c0fe20007000000 */
[----:B------:R-:W-:-:S03]  /*5f10*/  IMAD R18, R19, R18, RZ ;  /* 0x0000001213127224 */ /* 0x000fc600078e02ff */
[----:B------:R-:W-:Y:S02]  /*5f20*/  SHF.R.S32.HI R13, RZ, 0x1f, R12 ;  /* 0x0000001fff0d7819 */ /* 0x000fe4000001140c */
[----:B------:R-:W-:Y:S02]  /*5f30*/  SHF.R.S32.HI R15, RZ, 0x1f, R18 ;  /* 0x0000001fff0f7819 */ /* 0x000fe40000011412 */
.L_x_61:
[----:B------:R-:W-:Y:S05]  /*5f40*/  BSYNC.RECONVERGENT B0 ;  /* 0x0000000000007941 */ /* 0x000fea0003800200 */
.L_x_60:
[----:B------:R-:W2:Y:S01]  /*5f50*/  SHFL.UP PT, R19, R18, 0x1, RZ ;  /* 0x0420000012137989 */ /* 0x000ea200000e00ff */
[----:B------:R-:W-:Y:S02]  /*5f60*/  R2UR UR41, R9 ;  /* 0x00000000092972ca */ /* 0x000fe400000e0000 */
[----:B------:R-:W-:Y:S01]  /*5f70*/  R2UR UR40, R14 ;  /* 0x000000000e2872ca */ /* 0x000fe200000e0000 */
[----:B-1----:R-:W1:Y:S01]  /*5f80*/  SHFL.UP PT, R20, R15, 0x1, RZ ;  /* 0x042000000f147989 */ /* 0x002e6200000e00ff */
[----:B--2---:R-:W-:Y:S02]  /*5f90*/  SEL R19, R19, RZ, P5 ;  /* 0x000000ff13137207 */ /* 0x004fe40002800000 */
[----:B-1----:R-:W-:Y:S02]  /*5fa0*/  SEL R20, R20, RZ, P5 ;  /* 0x000000ff14147207 */ /* 0x002fe40002800000 */
        /* <DEDUP_REMOVED lines=26> */
[----:B------:R-:W-:Y:S01]  /*6150*/  IADD3 R9, P0, PT, R17, UR41, RZ ;  /* 0x0000002911097c10 */ /* 0x000fe2000ff1e0ff */
[----:B------:R-:W-:-:S03]  /*6160*/  IMAD.U32 R19, RZ, RZ, UR17 ;  /* 0x00000011ff137e24 */ /* 0x000fc6000f8e00ff */
[----:B------:R-:W-:Y:S02]  /*6170*/  IADD3.X R14, PT, PT, R20, UR40, RZ, P0, !PT ;  /* 0x00000028140e7c10 */ /* 0x000fe400087fe4ff */
[----:B------:R-:W-:-:S04]  /*6180*/  ISETP.LE.U32.AND P0, PT, R9, UR24, PT ;  /* 0x0000001809007c0c */ /* 0x000fc8000bf03070 */
[----:B------:R-:W-:-:S13]  /*6190*/  ISETP.GE.U32.AND.EX P0, PT, R19, R14, PT, P0 ;  /* 0x0000000e1300720c */ /* 0x000fda0003f06100 */
[----:B------:R-:W-:-:S04]  /*61a0*/  VOTE.ANY R19, PT, !P0 ;  /* 0x0000000000137806 */ /* 0x000fc800040e0100 */
[----:B------:R-:W-:-:S13]  /*61b0*/  ISETP.NE.AND P0, PT, R19, RZ, PT ;  /* 0x000000ff1300720c */ /* 0x000fda0003f05270 */
[----:B------:R-:W-:Y:S05]  /*61c0*/  @!P0 BRA `(.L_x_62) ;  /* 0xfffffff400cc8947 */ /* 0x000fea000383ffff */
.L_x_59:
        /* <DEDUP_REMOVED lines=9> */
[----:B------:R-:W-:-:S03]  /*6260*/  IADD3 R22, P1, P0, R17, UR41, -R18 ;  /* 0x0000002911167c10 */ /* 0x000fc6000f83e812 */
[----:B------:R-:W-:Y:S01]  /*6270*/  SHFL.IDX PT, R19, R15, R9, 0x1f ;  /* 0x00001f090f137589 */ /* 0x000fe200000e0000 */
[----:B------:R-:W-:-:S03]  /*6280*/  IADD3.X R20, PT, PT, R20, UR40, ~R15, P1, P0 ;  /* 0x0000002814147c10 */ /* 0x000fc60008fe0c0f */
[----:B------:R-:W2:Y:S04]  /*6290*/  SHFL.IDX PT, R22, R22, R9, 0x1f ;  /* 0x00001f0916167589 */ /* 0x000ea800000e0000 */
[----:B------:R-:W3:Y:S04]  /*62a0*/  SHFL.IDX PT, R17, R20, R9, 0x1f ;  /* 0x00001f0914117589 */ /* 0x000ee800000e0000 */
[----:B------:R1:W4:Y:S04]  /*62b0*/  SHFL.IDX PT, R18, R18, R9, 0x1f ;  /* 0x00001f0912127589 */ /* 0x00032800000e0000 */
[----:B------:R1:W1:Y:S04]  /*62c0*/  SHFL.IDX PT, R13, R13, R9, 0x1f ;  /* 0x00001f090d0d7589 */ /* 0x00026800000e0000 */
[----:B------:R1:W1:Y:S01]  /*62d0*/  SHFL.IDX PT, R12, R12, R9, 0x1f ;  /* 0x00001f090c0c7589 */ /* 0x00026200000e0000 */
[----:B--2---:R-:W-:-:S02]  /*62e0*/  R2UR UR41, R22 ;  /* 0x00000000162972ca */ /* 0x004fc400000e0000 */
[----:B---3--:R-:W-:-:S15]  /*62f0*/  R2UR UR40, R17 ;  /* 0x00000000112872ca */ /* 0x008fde00000e0000 */
.L_x_56:
[----:B------:R-:W2:Y:S01]  /*6300*/  LDCU UR4, c[0x0][0xbe8] ;  /* 0x00017d00ff0477ac */ /* 0x000ea20008000800 */
[----:B------:R-:W-:Y:S01]  /*6310*/  IMAD.MOV.U32 R17, RZ, RZ, -0x1 ;  /* 0xffffffffff117424 */ /* 0x000fe200078e00ff */
[----:B-1----:R-:W-:Y:S02]  /*6320*/  MOV R9, 0xffffffff ;  /* 0xffffffff00097802 */ /* 0x002fe40000000f00 */
[----:B--2---:R-:W-:-:S13]  /*6330*/  ISETP.GE.AND P0, PT, R14, UR4, PT ;  /* 0x000000040e007c0c */ /* 0x004fda000bf06270 */
[----:B------:R-:W-:Y:S05]  /*6340*/  @P0 BRA `(.L_x_55) ;  /* 0x0000000000f00947 */ /* 0x000fea0003800000 */
[----:B------:R-:W1:Y:S01]  /*6350*/  LDCU UR9, c[0x0][0xb98] ;  /* 0x00017300ff0977ac */ /* 0x000e620008000800 */
[----:B------:R-:W2:Y:S01]  /*6360*/  LDCU UR7, c[0x0][0xb88] ;  /* 0x00017100ff0777ac */ /* 0x000ea20008000800 */
[----:B------:R-:W3:Y:S01]  /*6370*/  LDCU UR5, c[0x0][0xbdc] ;  /* 0x00017b80ff0577ac */ /* 0x000ee20008000800 */
[----:B------:R-:W-:-:S04]  /*6380*/  UIADD3 UR11, UP0, UPT, -UR41, UR24, URZ ;  /* 0x00000018290b7290 */ /* 0x000fc8000ff1e1ff */
[----:B------:R-:W-:-:S04]  /*6390*/  UIADD3.X UR10, UPT, UPT, ~UR40, UR17, URZ, UP0, !UPT ;  /* 0x00000011280a7290 */ /* 0x000fc800087fe5ff */
[----:B-1----:R-:W-:Y:S01]  /*63a0*/  USHF.R.U32.HI UR8, URZ, UR9, UR10 ;  /* 0x00000009ff087299 */ /* 0x002fe2000801160a */
[--C-:B--2---:R-:W-:Y:S01]  /*63b0*/  SHF.R.U32.HI R3, RZ, UR7, R13.reuse ;  /* 0x00000007ff037c19 */ /* 0x104fe2000801160d */
[----:B------:R-:W-:Y:S01]  /*63c0*/  USHF.R.U64 UR11, UR11, UR9, UR10 ;  /* 0x000000090b0b7299 */ /* 0x000fe2000800120a */
[----:B------:R-:W-:Y:S01]  /*63d0*/  SHF.R.U64 R20, R12, UR7, R13 ;  /* 0x000000070c147c19 */ /* 0x000fe2000800120d */
[----:B------:R-:W-:Y:S02]  /*63e0*/  USHF.R.U32.HI UR6, URZ, UR7, UR8 ;  /* 0x00000007ff067299 */ /* 0x000fe40008011608 */
[----:B------:R-:W-:Y:S02]  /*63f0*/  USHF.R.U64 UR8, UR11, UR7, UR8 ;  /* 0x000000070b087299 */ /* 0x000fe40008001208 */
[----:B---3--:R-:W-:Y:S02]  /*6400*/  USHF.R.U32.HI UR4, URZ, UR5, UR6 ;  /* 0x00000005ff047299 */ /* 0x008fe40008011606 */
[----:B------:R-:W-:-:S04]  /*6410*/  USHF.R.U64 UR5, UR8, UR5, UR6 ;  /* 0x0000000508057299 */ /* 0x000fc80008001206 */
[----:B------:R-:W-:-:S04]  /*6420*/  LOP3.LUT R2, R3, UR4, RZ, 0xfc, !PT ;  /* 0x0000000403027c12 */ /* 0x000fc8000f8efcff */
[----:B------:R-:W-:-:S13]  /*6430*/  ISETP.NE.U32.AND P0, PT, R2, RZ, PT ;  /* 0x000000ff0200720c */ /* 0x000fda0003f05070 */
[----:B------:R-:W-:Y:S05]  /*6440*/  @P0 BRA `(.L_x_63) ;  /* 0x0000000000540947 */ /* 0x000fea0003800000 */
[----:B------:R-:W1:Y:S01]  /*6450*/  I2F.U32.RP R9, R20 ;  /* 0x0000001400097306 */ /* 0x000e620000209000 */
[----:B------:R-:W-:-:S07]  /*6460*/  ISETP.NE.U32.AND P1, PT, R20, RZ, PT ;  /* 0x000000ff1400720c */ /* 0x000fce0003f25070 */
[----:B-1----:R-:W1:Y:S02]  /*6470*/  MUFU.RCP R22, R9 ;  /* 0x0000000900167308 */ /* 0x002e640000001000 */
[----:B-1----:R-:W-:-:S06]  /*6480*/  IADD3 R22, PT, PT, R22, 0xffffffe, RZ ;  /* 0x0ffffffe16167810 */ /* 0x002fcc0007ffe0ff */
[----:B------:R1:W2:Y:S02]  /*6490*/  F2I.FTZ.U32.TRUNC.NTZ R23, R22 ;  /* 0x0000001600177305 */ /* 0x0002a4000021f000 */
[----:B-1----:R-:W-:Y:S02]  /*64a0*/  HFMA2 R22, -RZ, RZ, 0, 0 ;  /* 0x00000000ff167431 */ /* 0x002fe400000001ff */
[----:B--2---:R-:W-:-:S04]  /*64b0*/  IMAD.MOV R2, RZ, RZ, -R23 ;  /* 0x000000ffff027224 */ /* 0x004fc800078e0a17 */
[----:B------:R-:W-:-:S04]  /*64c0*/  IMAD R2, R2, R20, RZ ;  /* 0x0000001402027224 */ /* 0x000fc800078e02ff */
[----:B------:R-:W-:-:S06]  /*64d0*/  IMAD.HI.U32 R2, R23, R2, R22 ;  /* 0x0000000217027227 */ /* 0x000fcc00078e0016 */
[----:B------:R-:W-:-:S04]  /*64e0*/  IMAD.HI.U32 R15, R2, UR5, RZ ;  /* 0x00000005020f7c27 */ /* 0x000fc8000f8e00ff */
[----:B------:R-:W-:-:S04]  /*64f0*/  IMAD.MOV R3, RZ, RZ, -R15 ;  /* 0x000000ffff037224 */ /* 0x000fc800078e0a0f */
[----:B------:R-:W-:-:S05]  /*6500*/  IMAD R3, R20, R3, UR5 ;  /* 0x0000000514037e24 */ /* 0x000fca000f8e0203 */
[----:B------:R-:W-:-:S13]  /*6510*/  ISETP.GE.U32.AND P0, PT, R3, R20, PT ;  /* 0x000000140300720c */ /* 0x000fda0003f06070 */
[----:B------:R-:W-:Y:S01]  /*6520*/  @P0 IADD3 R3, PT, PT, R3, -R20, RZ ;  /* 0x8000001403030210 */ /* 0x000fe20007ffe0ff */
[----:B------:R-:W-:-:S03]  /*6530*/  @P0 VIADD R15, R15, 0x1 ;  /* 0x000000010f0f0836 */ /* 0x000fc60000000000 */
[----:B------:R-:W-:-:S13]  /*6540*/  ISETP.GE.U32.AND P2, PT, R3, R20, PT ;  /* 0x000000140300720c */ /* 0x000fda0003f46070 */
[----:B------:R-:W-:Y:S02]  /*6550*/  @P2 IADD3 R15, PT, PT, R15, 0x1, RZ ;  /* 0x000000010f0f2810 */ /* 0x000fe40007ffe0ff */
[----:B------:R-:W-:-:S04]  /*6560*/  @!P1 LOP3.LUT R15, RZ, R20, RZ, 0x33, !PT ;  /* 0x00000014ff0f9212 */ /* 0x000fc800078e33ff */
[----:B------:R-:W-:-:S05]  /*6570*/  IADD3 R11, PT, PT, -R15, RZ, RZ ;  /* 0x000000ff0f0b7210 */ /* 0x000fca0007ffe1ff */
[----:B------:R-:W-:Y:S01]  /*6580*/  IMAD R11, R20, R11, UR5 ;  /* 0x00000005140b7e24 */ /* 0x000fe2000f8e020b */
[----:B------:R-:W-:Y:S06]  /*6590*/  BRA `(.L_x_64) ;  /* 0x0000000000187947 */ /* 0x000fec0003800000 */
.L_x_63:
[----:B------:R-:W-:Y:S01]  /*65a0*/  IMAD.U32 R17, RZ, RZ, UR5 ;  /* 0x00000005ff117e24 */ /* 0x000fe2000f8e00ff */
[----:B------:R-:W-:Y:S02]  /*65b0*/  MOV R15, UR4 ;  /* 0x00000004000f7c02 */ /* 0x000fe40008000f00 */
[----:B------:R-:W-:Y:S02]  /*65c0*/  MOV R2, 0x65e0 ;  /* 0x000065e000027802 */ /* 0x000fe40000000f00 */
[----:B----45:R-:W-:Y:S05]  /*65d0*/  CALL.REL.NOINC `(.L_x_65) ;  /* 0x000000e400187944 */ /* 0x030fea0003c00000 */
[----:B------:R-:W-:-:S05]  /*65e0*/  IADD3 R11, PT, PT, -R15, RZ, RZ ;  /* 0x000000ff0f0b7210 */ /* 0x000fca0007ffe1ff */
[----:B------:R-:W-:-:S07]  /*65f0*/  IMAD R11, R20, R11, UR5 ;  /* 0x00000005140b7e24 */ /* 0x000fce000f8e020b */
.L_x_64:
[----:B------:R-:W1:Y:S01]  /*6600*/  LDC R20, c[0x0][0xbdc] ;  /* 0x0002f700ff147b82 */ /* 0x000e620000000800 */
[----:B------:R-:W-:Y:S01]  /*6610*/  ULOP3.LUT UR8, UR8, UR12, URZ, 0xc0, !UPT ;  /* 0x0000000c08087292 */ /* 0x000fe2000f8ec0ff */
[----:B------:R-:W-:Y:S01]  /*6620*/  PLOP3.LUT P1, PT, PT, PT, PT, 0x8, 0x80 ;  /* 0x000000000080781c */ /* 0x000fe20003f2e170 */
[----:B------:R-:W-:-:S05]  /*6630*/  ULOP3.LUT UR11, UR19, UR11, URZ, 0xc0, !UPT ;  /* 0x0000000b130b7292 */ /* 0x000fca000f8ec0ff */
[----:B------:R-:W2:Y:S08]  /*6640*/  LDC R2, c[0x0][0xb80] ;  /* 0x0002e000ff027b82 */ /* 0x000eb00000000800 */
[----:B------:R-:W3:Y:S08]  /*6650*/  LDC R3, c[0x0][0xb90] ;  /* 0x0002e400ff037b82 */ /* 0x000ef00000000800 */
[----:B------:R-:W4:Y:S01]  /*6660*/  LDC R9, c[0x0][0xbe0] ;  /* 0x0002f800ff097b82 */ /* 0x000f220000000800 */
[----:B-1----:R-:W-:-:S05]  /*6670*/  SHF.L.U32 R15, R15, R20, RZ ;  /* 0x000000140f0f7219 */ /* 0x002fca00000006ff */
[----:B------:R-:W-:Y:S02]  /*6680*/  VIADD R20, R15, UR8 ;  /* 0x000000080f147c36 */ /* 0x000fe40008000000 */
[----:B--2---:R-:W-:Y:S02]  /*6690*/  IMAD R11, R11, R2, UR11 ;  /* 0x0000000b0b0b7e24 */ /* 0x004fe4000f8e0202 */
[----:B---3--:R-:W-:Y:S02]  /*66a0*/  IMAD R20, R20, R3, UR32 ;  /* 0x0000002014147e24 */ /* 0x008fe4000f8e0203 */
[----:B------:R-:W-:Y:S01]  /*66b0*/  IMAD.MOV.U32 R3, RZ, RZ, 0x1 ;  /* 0x00000001ff037424 */ /* 0x000fe200078e00ff */
[----:B----4-:R-:W-:Y:S01]  /*66c0*/  ISETP.NE.AND P0, PT, R9, 0x1, PT ;  /* 0x000000010900780c */ /* 0x010fe20003f05270 */
[----:B------:R-:W-:-:S03]  /*66d0*/  IMAD.MOV.U32 R9, RZ, RZ, R14 ;  /* 0x000000ffff097224 */ /* 0x000fc600078e000e */
[----:B------:R-:W-:Y:S02]  /*66e0*/  SEL R2, R20, R11, !P0 ;  /* 0x0000000b14027207 */ /* 0x000fe40004000000 */
[----:B------:R-:W-:Y:S02]  /*66f0*/  SEL R17, R11, R20, !P0 ;  /* 0x000000140b117207 */ /* 0x000fe40004000000 */
[----:B------:R-:W-:Y:S02]  /*6700*/  P2R R11, PR, RZ, 0x2 ;  /* 0x00000002ff0b7803 */ /* 0x000fe40000000000 */
.L_x_55:
[----:B------:R-:W-:-:S09]  /*6710*/  UISETP.NE.AND UP0, UPT, UR37, 0x1, UPT ;  /* 0x000000012500788c */ /* 0x000fd2000bf05270 */
[----:B------:R-:W-:Y:S05]  /*6720*/  BRA.U !UP0, `(.L_x_66) ;  /* 0x0000000108047547 */ /* 0x000fea000b800000 */
[----:B------:R-:W-:Y:S05]  /*6730*/  BPT.TRAP 0x1 ;  /* 0x000000040000795c */ /* 0x000fea0000300000 */
.L_x_66:
[----:B------:R-:W1:Y:S01]  /*6740*/  S2UR UR4, SR_CgaCtaId ;  /* 0x00000000000479c3 */ /* 0x000e620000008800 */
[----:B------:R-:W-:Y:S01]  /*6750*/  UMOV UR5, 0x400 ;  /* 0x0000040000057882 */ /* 0x000fe20000000000 */
[----:B------:R-:W-:Y:S01]  /*6760*/  SHF.L.U32 R15, R8, 0x1f, RZ ;  /* 0x0000001f080f7819 */ /* 0x000fe200000006ff */
[----:B------:R-:W-:Y:S01]  /*6770*/  VIADD R20, R10, 0x1 ;  /* 0x000000010a147836 */ /* 0x000fe20000000000 */
[----:B------:R-:W-:Y:S01]  /*6780*/  ISETP.NE.AND P1, PT, R16, R9, PT ;  /* 0x000000091000720c */ /* 0x000fe20003f25270 */
[----:B-1----:R-:W-:-:S04]  /*6790*/  ULEA UR4, UR4, UR5, 0x18 ;  /* 0x0000000504047291 */ /* 0x002fc8000f8ec0ff */
[----:B------:R-:W-:-:S09]  /*67a0*/  ULEA UR4, UR20, UR4, 0x3 ;  /* 0x0000000414047291 */ /* 0x000fd2000f8e18ff */
[----:B------:R-:W1:Y:S02]  /*67b0*/  SYNCS.PHASECHK.TRANS64.TRYWAIT P0, [UR4+0xd0], R15 ;  /* 0x0000d00fff0075a7 */ /* 0x000e640008001104 */
[----:B-1----:R-:W-:Y:S05]  /*67c0*/  @!P0 BRA `(.L_x_67) ;  /* 0x000000d000bc8947 */ /* 0x002fea0003800000 */
.L_x_246:
[----:B------:R-:W-:Y:S01]  /*67d0*/  ELECT P0, URZ, PT ;  /* 0x0000000000ff782f */ /* 0x000fe20003800000 */
[----:B------:R-:W-:Y:S01]  /*67e0*/  @!P1 IMAD.MOV R20, RZ, RZ, R10 ;  /* 0x000000ffff149224 */ /* 0x000fe200078e020a */
[----:B------:R-:W-:Y:S01]  /*67f0*/  BSSY.RECONVERGENT B0, `(.L_x_68) ;  /* 0x0000017000007945 */ /* 0x000fe20003800200 */
[----:B------:R-:W-:-:S03]  /*6800*/  ISETP.NE.AND P2, PT, R11, RZ, PT ;  /* 0x000000ff0b00720c */ /* 0x000fc60003f45270 */
[----:B------:R-:W-:-:S07]  /*6810*/  PRMT R10, R20, 0x7610, R10 ;  /* 0x00007610140a7816 */ /* 0x000fce000000000a */
[----:B------:R-:W-:Y:S05]  /*6820*/  @!P0 BRA `(.L_x_69) ;  /* 0x00000000004c8947 */ /* 0x000fea0003800000 */
[----:B------:R-:W-:Y:S01]  /*6830*/  PLOP3.LUT P0, PT, P1, P2, PT, 0x20, 0x2 ;  /* 0x000000000002781c */ /* 0x000fe20000f04470 */
[----:B------:R-:W-:Y:S01]  /*6840*/  UIMAD UR5, UR20, 0x14, UR36 ;  /* 0x00000014140578a4 */ /* 0x000fe2000f8e0224 */
[----:B------:R-:W-:Y:S02]  /*6850*/  SEL R11, R10, RZ, !P2 ;  /* 0x000000ff0a0b7207 */ /* 0x000fe40005000000 */
[----:B-1----:R-:W-:-:S04]  /*6860*/  SEL R16, RZ, 0x1, !P0 ;  /* 0x00000001ff107807 */ /* 0x002fc80004000000 */
[----:B------:R-:W-:Y:S02]  /*6870*/  PRMT R11, R16, 0x5410, R11 ;  /* 0x00005410100b7816 */ /* 0x000fe4000000000b */
[----:B------:R1:W-:Y:S04]  /*6880*/  STS [UR5], R2 ;  /* 0x00000002ff007988 */ /* 0x0003e80008000805 */
[----:B------:R1:W-:Y:S04]  /*6890*/  STS [UR5+0x4], R17 ;  /* 0x00000411ff007988 */ /* 0x0003e80008000805 */
[----:B------:R1:W-:Y:S04]  /*68a0*/  STS [UR5+0xc], R3 ;  /* 0x00000c03ff007988 */ /* 0x0003e80008000805 */
[----:B------:R1:W-:Y:S04]  /*68b0*/  STS [UR5+0x10], R11 ;  /* 0x0000100bff007988 */ /* 0x0003e80008000805 */
[----:B------:R1:W-:Y:S01]  /*68c0*/  STS [UR5+0x8], R9 ;  /* 0x00000809ff007988 */ /* 0x0003e20008000805 */
[----:B------:R-:W-:Y:S01]  /*68d0*/  @!PT LDS RZ, [RZ] ;  /* 0x00000000fffff984 */ /* 0x000fe20000000800 */
[----:B------:R-:W-:Y:S01]  /*68e0*/  @!PT LDS RZ, [RZ] ;  /* 0x00000000fffff984 */ /* 0x000fe20000000800 */
[----:B------:R-:W-:Y:S01]  /*68f0*/  @!PT LDS RZ, [RZ] ;  /* 0x00000000fffff984 */ /* 0x000fe20000000800 */
[----:B------:R-:W-:Y:S01]  /*6900*/  @!PT LDS RZ, [RZ] ;  /* 0x00000000fffff984 */ /* 0x000fe20000000800 */
[----:B------:R2:W-:Y:S06]  /*6910*/  MEMBAR.ALL.CTA ;  /* 0x0000000000007992 */ /* 0x0005ec0000008000 */
[----:B--2---:R-:W2:Y:S01]  /*6920*/  FENCE.VIEW.ASYNC.S ;  /* 0x00000000000073c6 */ /* 0x004ea20000000000 */
[----:B------:R-:W-:Y:S05]  /*6930*/  BRA.U !UP0, `(.L_x_70) ;  /* 0x0000000108047547 */ /* 0x000fea000b800000 */
[----:B------:R-:W-:Y:S05]  /*6940*/  BPT.TRAP 0x1 ;  /* 0x000000040000795c */ /* 0x000fea0000300000 */
.L_x_70:
[----:B--2---:R-:W-:Y:S01]  /*6950*/  SYNCS.ARRIVE.TRANS64.A1T0 RZ, [UR4+0x90], RZ ;  /* 0x000090ffffff79a7 */ /* 0x004fe20008100004 */
.L_x_69:
[----:B------:R-:W-:Y:S05]  /*6960*/  BSYNC.RECONVERGENT B0 ;  /* 0x0000000000007941 */ /* 0x000fea0003800200 */
.L_x_68:
[----:B------:R-:W-:Y:S01]  /*6970*/  UIADD3 UR20, UPT, UPT, UR20, 0x1, URZ ;  /* 0x0000000114147890 */ /* 0x000fe2000fffe0ff */
[----:B-1----:R-:W-:-:S03]  /*6980*/  MOV R16, R9 ;  /* 0x0000000900107202 */ /* 0x002fc60000000f00 */
[----:B------:R-:W-:-:S04]  /*6990*/  UISETP.NE.AND UP0, UPT, UR20, 0x8, UPT ;  /* 0x000000081400788c */ /* 0x000fc8000bf05270 */
[----:B------:R-:W-:Y:S02]  /*69a0*/  USEL UR4, URZ, 0x1, UP0 ;  /* 0x00000001ff047887 */ /* 0x000fe40008000000 */
[----:B------:R-:W-:-:S04]  /*69b0*/  USEL UR20, UR20, URZ, UP0 ;  /* 0x000000ff14147287 */ /* 0x000fc80008000000 */
[----:B------:R-:W-:Y:S01]  /*69c0*/  LOP3.LUT R8, R8, UR4, RZ, 0x3c, !PT ;  /* 0x0000000408087c12 */ /* 0x000fe2000f8e3cff */
[----:B------:R-:W-:Y:S07]  /*69d0*/  @!P2 BRA `(.L_x_71) ;  /* 0xffffffe4000ca947 */ /* 0x000fee000383ffff */
[----:B------:R-:W-:Y:S01]  /*69e0*/  HFMA2 R10, -RZ, RZ, 0, 0 ;  /* 0x00000000ff0a7431 */ /* 0x000fe200000001ff */
[----:B------:R-:W-:Y:S02]  /*69f0*/  PRMT R11, RZ, 0x7610, R11 ;  /* 0x00007610ff0b7816 */ /* 0x000fe4000000000b */
.L_x_87:
[----:B-1----:R-:W1:Y:S01]  /*6a00*/  LDC.64 R2, c[0x0][0xbd0] ;  /* 0x0002f400ff027b82 */ /* 0x002e620000000a00 */
[----:B------:R-:W-:Y:S01]  /*6a10*/  UIADD3 UR24, UP0, UPT, UR24, UR30, URZ ;  /* 0x0000001e18187290 */ /* 0x000fe2000ff1e0ff */
[----:B------:R-:W-:Y:S01]  /*6a20*/  ISETP.NE.AND P1, PT, RZ, UR16, PT ;  /* 0x00000010ff007c0c */ /* 0x000fe2000bf25270 */
[----:B------:R-:W-:Y:S01]  /*6a30*/  IMAD.MOV.U32 R23, RZ, RZ, RZ ;  /* 0x000000ffff177224 */ /* 0x000fe200078e00ff */
[----:B------:R-:W-:Y:S01]  /*6a40*/  PLOP3.LUT P2, PT, PT, PT, PT, 0x80, 0x8 ;  /* 0x000000000008781c */ /* 0x000fe20003f4f070 */
[----:B------:R-:W-:Y:S01]  /*6a50*/  UIADD3.X UR17, UPT, UPT, UR17, UR25, URZ, UP0, !UPT ;  /* 0x0000001911117290 */ /* 0x000fe200087fe4ff */
[----:B------:R-:W-:Y:S02]  /*6a60*/  IMAD.MOV.U32 R22, RZ, RZ, -0x1 ;  /* 0xffffffffff167424 */ /* 0x000fe400078e00ff */
[----:B------:R-:W-:Y:S01]  /*6a70*/  P2R R24, PR, RZ, 0x4 ;  /* 0x00000004ff187803 */ /* 0x000fe20000000000 */
[----:B------:R-:W-:Y:S01]  /*6a80*/  IMAD.MOV.U32 R16, RZ, RZ, -0x1 ;  /* 0xffffffffff107424 */ /* 0x000fe200078e00ff */
[----:B-1----:R-:W-:Y:S01]  /*6a90*/  ISETP.LE.U32.AND P0, PT, R2, UR24, PT ;  /* 0x0000001802007c0c */ /* 0x002fe2000bf03070 */
[----:B------:R-:W-:-:S05]  /*6aa0*/  IMAD.U32 R2, RZ, RZ, UR17 ;  /* 0x00000011ff027e24 */ /* 0x000fca000f8e00ff */
[----:B------:R-:W-:Y:S01]  /*6ab0*/  ISETP.GE.U32.AND.EX P0, PT, R2, R3, PT, P0 ;  /* 0x000000030200720c */ /* 0x000fe20003f06100 */
[----:B------:R-:W-:-:S12]  /*6ac0*/  IMAD.MOV.U32 R3, RZ, RZ, -0x1 ;  /* 0xffffffffff037424 */ /* 0x000fd800078e00ff */
[----:B------:R-:W-:Y:S05]  /*6ad0*/  @P0 BRA P1, `(.L_x_72) ;  /* 0x0000001800080947 */ /* 0x000fea0000800000 */
[----:B----4-:R-:W-:Y:S01]  /*6ae0*/  IADD3 R3, P1, PT, R18, UR41, RZ ;  /* 0x0000002912037c10 */ /* 0x010fe2000ff3e0ff */
[----:B------:R-:W-:-:S03]  /*6af0*/  IMAD.U32 R2, RZ, RZ, UR17 ;  /* 0x00000011ff027e24 */ /* 0x000fc6000f8e00ff */
[----:B------:R-:W-:Y:S02]  /*6b00*/  ISETP.LE.U32.AND P0, PT, R3, UR24, PT ;  /* 0x0000001803007c0c */ /* 0x000fe4000bf03070 */
[----:B------:R-:W-:-:S04]  /*6b10*/  IADD3.X R3, PT, PT, R19, UR40, RZ, P1, !PT ;  /* 0x0000002813037c10 */ /* 0x000fc80008ffe4ff */
[----:B------:R-:W-:-:S13]  /*6b20*/  ISETP.GE.U32.AND.EX P0, PT, R2, R3, PT, P0 ;  /* 0x000000030200720c */ /* 0x000fda0003f06100 */
[----:B------:R-:W-:Y:S05]  /*6b30*/  @!P0 BRA `(.L_x_73) ;  /* 0x0000001000e88947 */ /* 0x000fea0003800000 */
[----:B------:R-:W1:Y:S01]  /*6b40*/  LDCU UR21, c[0x0][0xbe8] ;  /* 0x00017d00ff1577ac */ /* 0x000e620008000800 */
[----:B------:R-:W-:Y:S01]  /*6b50*/  IMAD.IADD R21, R7, 0x1, R14 ;  /* 0x0000000107157824 */ /* 0x000fe200078e020e */
[----:B-----5:R-:W-:Y:S01]  /*6b60*/  MOV R16, R5 ;  /* 0x0000000500107202 */ /* 0x020fe20000000f00 */
        /* <DEDUP_REMOVED lines=13> */
[----:B------:R-:W2:Y:S01]  /*6c40*/  LDCU.64 UR8, c[0x0][0xbb0] ;  /* 0x00017600ff0877ac */ /* 0x000ea20008000a00 */
[----:B-1----:R-:W-:Y:S02]  /*6c50*/  IABS R3, R0 ;  /* 0x0000000000037213 */ /* 0x002fe40000000000 */
[----:B------:R-:W1:Y:S01]  /*6c60*/  I2F.RP R26, R12 ;  /* 0x0000000c001a7306 */ /* 0x000e620000209400 */
[----:B------:R-:W3:Y:S01]  /*6c70*/  LDCU.128 UR4, c[0x0][0xbc0] ;  /* 0x00017800ff0477ac */ /* 0x000ee20008000c00 */
[C---:B------:R-:W-:Y:S02]  /*6c80*/  IADD3 R14, P0, PT, R16.reuse, UR18, RZ ;  /* 0x00000012100e7c10 */ /* 0x040fe4000ff1e0ff */
[----:B------:R-:W-:Y:S01]  /*6c90*/  IADD3 R18, P2, PT, R15, UR14, RZ ;  /* 0x0000000e0f127c10 */ /* 0x000fe2000ff5e0ff */
[----:B------:R-:W4:Y:S01]  /*6ca0*/  LDCU.64 UR10, c[0x0][0xba8] ;  /* 0x00017500ff0a77ac */ /* 0x000f220008000a00 */
[----:B------:R-:W-:-:S02]  /*6cb0*/  LEA.HI.X.SX32 R13, R16, UR15, 0x1, P0 ;  /* 0x0000000f100d7c11 */ /* 0x000fc400080f0eff */
[----:B------:R-:W4:Y:S01]  /*6cc0*/  I2F.RP R2, R3 ;  /* 0x0000000300027306 */ /* 0x000f220000209400 */
[----:B------:R-:W-:Y:S02]  /*6cd0*/  LEA.HI.X.SX32 R17, R15, UR13, 0x1, P2 ;  /* 0x0000000d0f117c11 */ /* 0x000fe400090f0eff */
[----:B--2---:R-:W-:-:S05]  /*6ce0*/  IADD3 R16, P0, PT, R14, UR9, RZ ;  /* 0x000000090e107c10 */ /* 0x004fca000ff1e0ff */
[----:B-1----:R-:W1:Y:S01]  /*6cf0*/  MUFU.RCP R26, R26 ;  /* 0x0000001a001a7308 */ /* 0x002e620000001000 */
[----:B---3--:R-:W-:Y:S01]  /*6d00*/  IADD3 R20, P1, PT, R18, UR7, RZ ;  /* 0x0000000712147c10 */ /* 0x008fe2000ff3e0ff */
[----:B------:R-:W-:Y:S02]  /*6d10*/  IMAD.X R15, RZ, RZ, R13, P0 ;  /* 0x000000ffff0f7224 */ /* 0x000fe400000e060d */
[----:B----4-:R-:W-:-:S04]  /*6d20*/  IMAD.WIDE.U32 R36, R16, UR10, RZ ;  /* 0x0000000a10247c25 */ /* 0x010fc8000f8e00ff */
[----:B------:R-:W2:Y:S01]  /*6d30*/  MUFU.RCP R2, R2 ;  /* 0x0000000200027308 */ /* 0x000ea20000001000 */
[----:B------:R-:W-:Y:S02]  /*6d40*/  IMAD.X R19, RZ, RZ, R17, P1 ;  /* 0x000000ffff137224 */ /* 0x000fe400008e0611 */
[----:B------:R-:W-:-:S04]  /*6d50*/  IMAD.WIDE.U32 R30, R15, UR10, RZ ;  /* 0x0000000a0f1e7c25 */ /* 0x000fc8000f8e00ff */
[----:B------:R-:W-:-:S04]  /*6d60*/  IMAD.WIDE.U32 R28, R19, UR4, RZ ;  /* 0x00000004131c7c25 */ /* 0x000fc8000f8e00ff */
[----:B------:R-:W-:-:S04]  /*6d70*/  IMAD.WIDE.U32 R30, P1, R16, UR11, R30 ;  /* 0x0000000b101e7c25 */ /* 0x000fc8000f82001e */
[----:B-1----:R-:W-:Y:S02]  /*6d80*/  VIADD R26, R26, 0xffffffe ;  /* 0x0ffffffe1a1a7836 */ /* 0x002fe40000000000 */
[C---:B------:R-:W-:Y:S02]  /*6d90*/  IMAD.WIDE.U32 R28, P0, R20.reuse, UR5, R28 ;  /* 0x00000005141c7c25 */ /* 0x040fe4000f80001c */
[----:B------:R-:W1:Y:S02]  /*6da0*/  F2I.FTZ.U32.TRUNC.NTZ R27, R26 ;  /* 0x0000001a001b7305 */ /* 0x000e64000021f000 */
[----:B------:R-:W-:-:S04]  /*6db0*/  IMAD.WIDE.U32 R38, R20, UR4, RZ ;  /* 0x0000000414267c25 */ /* 0x000fc8000f8e00ff */
[----:B------:R-:W-:Y:S01]  /*6dc0*/  IMAD.X R35, RZ, RZ, RZ, P1 ;  /* 0x000000ffff237224 */ /* 0x000fe200008e06ff */
[----:B------:R-:W-:Y:S01]  /*6dd0*/  IADD3 RZ, P1, PT, R37, R30, RZ ;  /* 0x0000001e25ff7210 */ /* 0x000fe20007f3e0ff */
[----:B--2---:R-:W-:Y:S01]  /*6de0*/  VIADD R2, R2, 0xffffffe ;  /* 0x0ffffffe02027836 */ /* 0x004fe20000000000 */
[----:B------:R-:W-:Y:S01]  /*6df0*/  IADD3 RZ, P2, PT, R39, R28, RZ ;  /* 0x0000001c27ff7210 */ /* 0x000fe20007f5e0ff */
[----:B------:R-:W-:Y:S02]  /*6e00*/  IMAD.MOV.U32 R34, RZ, RZ, R31 ;  /* 0x000000ffff227224 */ /* 0x000fe400078e001f */
[----:B------:R-:W-:Y:S01]  /*6e10*/  IMAD.X R33, RZ, RZ, RZ, P0 ;  /* 0x000000ffff217224 */ /* 0x000fe200000e06ff */
[----:B------:R-:W-:Y:S01]  /*6e20*/  ISETP.NE.U32.AND P0, PT, RZ, UR10, PT ;  /* 0x0000000aff007c0c */ /* 0x000fe2000bf05070 */
[----:B------:R-:W-:Y:S02]  /*6e30*/  IMAD.MOV.U32 R32, RZ, RZ, R29 ;  /* 0x000000ffff207224 */ /* 0x000fe400078e001d */
[----:B------:R-:W2:Y:S01]  /*6e40*/  F2I.FTZ.U32.TRUNC.NTZ R29, R2 ;  /* 0x00000002001d7305 */ /* 0x000ea2000021f000 */
[----:B------:R-:W-:Y:S01]  /*6e50*/  IMAD.WIDE.U32.X R34, R15, UR11, R34, P1 ;  /* 0x0000000b0f227c25 */ /* 0x000fe200088e0422 */
[----:B------:R-:W-:-:S02]  /*6e60*/  ISETP.NE.U32.AND P1, PT, RZ, UR4, PT ;  /* 0x00000004ff007c0c */ /* 0x000fc4000bf25070 */
[----:B------:R-:W-:Y:S01]  /*6e70*/  ISETP.NE.AND.EX P0, PT, RZ, UR11, PT, P0 ;  /* 0x0000000bff007c0c */ /* 0x000fe2000bf05300 */
[----:B------:R-:W-:Y:S01]  /*6e80*/  IMAD.WIDE.U32.X R32, R19, UR5, R32, P2 ;  /* 0x0000000513207c25 */ /* 0x000fe200090e0420 */
[----:B------:R-:W-:Y:S02]  /*6e90*/  ISETP.NE.AND.EX P1, PT, RZ, UR5, PT, P1 ;  /* 0x00000005ff007c0c */ /* 0x000fe4000bf25310 */
[----:B------:R-:W-:Y:S01]  /*6ea0*/  SEL R14, R14, R34, !P0 ;  /* 0x000000220e0e7207 */ /* 0x000fe20004000000 */
[----:B-1----:R-:W-:Y:S01]  /*6eb0*/  IMAD.MOV R16, RZ, RZ, -R27 ;  /* 0x000000ffff107224 */ /* 0x002fe200078e0a1b */
[----:B------:R-:W-:Y:S01]  /*6ec0*/  SEL R13, R13, R35, !P0 ;  /* 0x000000230d0d7207 */ /* 0x000fe20004000000 */
[----:B------:R-:W-:Y:S01]  /*6ed0*/  IMAD.MOV.U32 R26, RZ, RZ, RZ ;  /* 0x000000ffff1a7224 */ /* 0x000fe200078e00ff */
[----:B------:R-:W-:Y:S01]  /*6ee0*/  SEL R18, R18, R32, !P1 ;  /* 0x0000002012127207 */ /* 0x000fe20004800000 */
[----:B------:R-:W-:Y:S01]  /*6ef0*/  IMAD R15, R16, R12, RZ ;  /* 0x0000000c100f7224 */ /* 0x000fe200078e02ff */
[----:B------:R-:W-:Y:S01]  /*6f00*/  SEL R17, R17, R33, !P1 ;  /* 0x0000002111117207 */ /* 0x000fe20004800000 */
[----:B--2---:R-:W-:Y:S01]  /*6f10*/  IMAD.MOV R20, RZ, RZ, -R29 ;  /* 0x000000ffff147224 */ /* 0x004fe200078e0a1d */
[----:B------:R-:W-:Y:S01]  /*6f20*/  SHF.R.U64 R13, R14, UR8, R13 ;  /* 0x000000080e0d7c19 */ /* 0x000fe2000800120d */
[----:B------:R-:W-:Y:S01]  /*6f30*/  IMAD.HI.U32 R15, R27, R15, R26 ;  /* 0x0000000f1b0f7227 */ /* 0x000fe200078e001a */
[----:B------:R-:W-:-:S02]  /*6f40*/  SHF.R.U64 R17, R18, UR6, R17 ;  /* 0x0000000612117c19 */ /* 0x000fc40008001211 */
[----:B------:R-:W-:Y:S01]  /*6f50*/  IADD3 R19, PT, PT, R4, -0x1, R13 ;  /* 0xffffffff04137810 */ /* 0x000fe20007ffe00d */
[----:B------:R-:W-:Y:S01]  /*6f60*/  IMAD.MOV.U32 R28, RZ, RZ, RZ ;  /* 0x000000ffff1c7224 */ /* 0x000fe200078e00ff */
[----:B------:R-:W-:Y:S01]  /*6f70*/  IADD3 R18, PT, PT, R0, -0x1, R17 ;  /* 0xffffffff00127810 */ /* 0x000fe20007ffe011 */
[----:B------:R-:W-:Y:S01]  /*6f80*/  IMAD R17, R20, R3, RZ ;  /* 0x0000000314117224 */ /* 0x000fe200078e02ff */
[----:B------:R-:W-:Y:S02]  /*6f90*/  IABS R14, R4 ;  /* 0x00000004000e7213 */ /* 0x000fe40000000000 */
[----:B------:R-:W-:Y:S01]  /*6fa0*/  IABS R16, R19 ;  /* 0x0000001300107213 */ /* 0x000fe20000000000 */
[----:B------:R-:W-:Y:S01]  /*6fb0*/  IMAD.HI.U32 R17, R29, R17, R28 ;  /* 0x000000111d117227 */ /* 0x000fe200078e001c */
[----:B------:R-:W-:Y:S02]  /*6fc0*/  IABS R2, R0 ;  /* 0x0000000000027213 */ /* 0x000fe40000000000 */
[----:B------:R-:W-:Y:S01]  /*6fd0*/  IABS R13, R18 ;  /* 0x00000012000d7213 */ /* 0x000fe20000000000 */
[----:B------:R-:W-:Y:S01]  /*6fe0*/  IMAD.MOV R14, RZ, RZ, -R14 ;  /* 0x000000ffff0e7224 */ /* 0x000fe200078e0a0e */
        /* <DEDUP_REMOVED lines=29> */
.L_x_75:
[----:B------:R-:W-:Y:S05]  /*71c0*/  BSYNC.RECONVERGENT B0 ;  /* 0x0000000000007941 */ /* 0x000fea0003800200 */
.L_x_74:
[----:B-1----:R-:W1:Y:S01]  /*71d0*/  SHFL.UP PT, R3, R18, 0x1, RZ ;  /* 0x0420000012037989 */ /* 0x002e6200000e00ff */
[C---:B------:R-:W-:Y:S02]  /*71e0*/  ISETP.NE.AND P5, PT, R7.reuse, RZ, PT ;  /* 0x000000ff0700720c */ /* 0x040fe40003fa5270 */
[C---:B------:R-:W-:Y:S01]  /*71f0*/  ISETP.GE.U32.AND P4, PT, R7.reuse, 0x2, PT ;  /* 0x000000020700780c */ /* 0x040fe20003f86070 */
[----:B------:R-:W2:Y:S01]  /*7200*/  SHFL.UP PT, R2, R17, 0x1, RZ ;  /* 0x0420000011027989 */ /* 0x000ea200000e00ff */
[C---:B------:R-:W-:Y:S02]  /*7210*/  ISETP.GE.U32.AND P1, PT, R7.reuse, 0x4, PT ;  /* 0x000000040700780c */ /* 0x040fe40003f26070 */
[C---:B------:R-:W-:Y:S02]  /*7220*/  ISETP.GE.U32.AND P2, PT, R7.reuse, 0x8, PT ;  /* 0x000000080700780c */ /* 0x040fe40003f46070 */
[----:B------:R-:W-:Y:S02]  /*7230*/  ISETP.GE.U32.AND P3, PT, R7, 0x10, PT ;  /* 0x000000100700780c */ /* 0x000fe40003f66070 */
[----:B-1----:R-:W-:-:S02]  /*7240*/  SEL R3, R3, RZ, P5 ;  /* 0x000000ff03037207 */ /* 0x002fc40002800000 */
[----:B--2---:R-:W-:Y:S02]  /*7250*/  SEL R2, R2, RZ, P5 ;  /* 0x000000ff02027207 */ /* 0x004fe40002800000 */
[----:B------:R-:W-:-:S05]  /*7260*/  IADD3 R3, P0, PT, R3, R18, RZ ;  /* 0x0000001203037210 */ /* 0x000fca0007f1e0ff */
[----:B------:R-:W-:Y:S01]  /*7270*/  IMAD.X R2, R2, 0x1, R17, P0 ;  /* 0x0000000102027824 */ /* 0x000fe200000e0611 */
[----:B------:R-:W1:Y:S04]  /*7280*/  SHFL.UP PT, R14, R3, 0x2, RZ ;  /* 0x04400000030e7989 */ /* 0x000e6800000e00ff */
        /* <DEDUP_REMOVED lines=8> */
[----:B------:R-:W-:Y:S01]  /*7310*/  IADD3 R19, P0, PT, R19, R14, RZ ;  /* 0x0000000e13137210 */ /* 0x000fe20007f1e0ff */
[----:B------:R-:W-:Y:S01]  /*7320*/  IMAD.U32 R14, RZ, RZ, UR17 ;  /* 0x00000011ff0e7e24 */ /* 0x000fe2000f8e00ff */
        /* <DEDUP_REMOVED lines=27> */
.L_x_79:
[C---:B------:R-:W-:Y:S01]  /*74e0*/  VIADD R14, R21.reuse, 0x40 ;  /* 0x00000040150e7836 */ /* 0x040fe20000000000 */
[----:B-----5:R-:W-:Y:S01]  /*74f0*/  MOV R15, R5 ;  /* 0x00000005000f7202 */ /* 0x020fe20000000f00 */
[----:B------:R-:W-:-:S03]  /*7500*/  VIADD R21, R21, 0x20 ;  /* 0x0000002015157836 */ /* 0x000fc60000000000 */
[----:B------:R-:W-:Y:S01]  /*7510*/  ISETP.GE.AND P0, PT, R14, UR21, PT ;  /* 0x000000150e007c0c */ /* 0x000fe2000bf06270 */
[----:B------:R-:W-:-:S12]  /*7520*/  IMAD.MOV.U32 R14, RZ, RZ, R6 ;  /* 0x000000ffff0e7224 */ /* 0x000fd800078e0006 */
        /* <DEDUP_REMOVED lines=17> */
[----:B------:R-:W-:Y:S01]  /*7640*/  IADD3 R19, P0, PT, R17, UR7, RZ ;  /* 0x0000000711137c10 */ /* 0x000fe2000ff1e0ff */
[----:B------:R-:W-:-:S04]  /*7650*/  IMAD.WIDE.U32 R34, R15, UR10, RZ ;  /* 0x0000000a0f227c25 */ /* 0x000fc8000f8e00ff */
[----:B------:R-:W-:-:S04]  /*7660*/  IMAD.WIDE.U32 R32, R14, UR10, RZ ;  /* 0x0000000a0e207c25 */ /* 0x000fc8000f8e00ff */
[----:B------:R-:W-:Y:S02]  /*7670*/  IMAD.X R18, RZ, RZ, R16, P0 ;  /* 0x000000ffff127224 */ /* 0x000fe400000e0610 */
[----:B------:R-:W-:-:S04]  /*7680*/  IMAD.WIDE.U32 R32, P0, R15, UR11, R32 ;  /* 0x0000000b0f207c25 */ /* 0x000fc8000f800020 */
[----:B------:R-:W-:-:S04]  /*7690*/  IMAD.WIDE.U32 R28, R18, UR4, RZ ;  /* 0x00000004121c7c25 */ /* 0x000fc8000f8e00ff */
[----:B------:R-:W-:Y:S02]  /*76a0*/  IMAD.X R31, RZ, RZ, RZ, P0 ;  /* 0x000000ffff1f7224 */ /* 0x000fe400000e06ff */
[----:B------:R-:W-:-:S04]  /*76b0*/  IMAD.WIDE.U32 R28, P0, R19, UR5, R28 ;  /* 0x00000005131c7c25 */ /* 0x000fc8000f80001c */
[----:B-1----:R-:W-:Y:S01]  /*76c0*/  IMAD.X R27, RZ, RZ, RZ, P0 ;  /* 0x000000ffff1b7224 */ /* 0x002fe200000e06ff */
[----:B------:R-:W-:Y:S01]  /*76d0*/  IADD3 RZ, P0, PT, R35, R32, RZ ;  /* 0x0000002023ff7210 */ /* 0x000fe20007f1e0ff */
[----:B------:R-:W-:Y:S02]  /*76e0*/  IMAD.MOV.U32 R30, RZ, RZ, R33 ;  /* 0x000000ffff1e7224 */ /* 0x000fe400078e0021 */
[----:B------:R-:W-:Y:S02]  /*76f0*/  IMAD.MOV.U32 R26, RZ, RZ, R29 ;  /* 0x000000ffff1a7224 */ /* 0x000fe400078e001d */
[----:B------:R-:W-:-:S04]  /*7700*/  IMAD.WIDE.U32.X R14, R14, UR11, R30, P0 ;  /* 0x0000000b0e0e7c25 */ /* 0x000fc800080e041e */
[----:B------:R-:W-:-:S05]  /*7710*/  IMAD.WIDE.U32 R30, R19, UR4, RZ ;  /* 0x00000004131e7c25 */ /* 0x000fca000f8e00ff */
[----:B------:R-:W-:-:S05]  /*7720*/  IADD3 RZ, P0, PT, R31, R28, RZ ;  /* 0x0000001c1fff7210 */ /* 0x000fca0007f1e0ff */
        /* <DEDUP_REMOVED lines=19> */
[----:B-1----:R-:W-:-:S06]  /*7860*/  VIADD R26, R26, 0xffffffe ;  /* 0x0ffffffe1a1a7836 */ /* 0x002fcc0000000000 */
[----:B------:R-:W1:Y:S02]  /*7870*/  F2I.FTZ.U32.TRUNC.NTZ R27, R26 ;  /* 0x0000001a001b7305 */ /* 0x000e64000021f000 */
[----:B-1----:R-:W-:Y:S02]  /*7880*/  IMAD.MOV R15, RZ, RZ, -R27 ;  /* 0x000000ffff0f7224 */ /* 0x002fe400078e0a1b */
[----:B------:R-:W-:Y:S02]  /*7890*/  IMAD.MOV.U32 R26, RZ, RZ, RZ ;  /* 0x000000ffff1a7224 */ /* 0x000fe400078e00ff */
[----:B------:R-:W-:-:S04]  /*78a0*/  IMAD R15, R15, R16, RZ ;  /* 0x000000100f0f7224 */ /* 0x000fc800078e02ff */
[----:B------:R-:W-:-:S06]  /*78b0*/  IMAD.HI.U32 R15, R27, R15, R26 ;  /* 0x0000000f1b0f7227 */ /* 0x000fcc00078e001a */
[----:B------:R-:W-:-:S04]  /*78c0*/  IMAD.HI.U32 R15, R15, R13, RZ ;  /* 0x0000000d0f0f7227 */ /* 0x000fc800078e00ff */
[----:B------:R-:W-:Y:S01]  /*78d0*/  IMAD R19, R15, R12, R13 ;  /* 0x0000000c0f137224 */ /* 0x000fe200078e020d */
[----:B------:R-:W-:Y:S02]  /*78e0*/  IABS R15, R0 ;  /* 0x00000000000f7213 */ /* 0x000fe40000000000 */
[----:B------:R-:W-:Y:S02]  /*78f0*/  IABS R13, R17 ;  /* 0x00000011000d7213 */ /* 0x000fe40000000000 */
[----:B------:R-:W1:Y:S01]  /*7900*/  I2F.RP R20, R15 ;  /* 0x0000000f00147306 */ /* 0x000e620000209400 */
[----:B------:R-:W-:-:S13]  /*7910*/  ISETP.GT.U32.AND P0, PT, R16, R19, PT ;  /* 0x000000131000720c */ /* 0x000fda0003f04070 */
[----:B------:R-:W-:Y:S01]  /*7920*/  @!P0 IMAD.IADD R19, R19, 0x1, -R16 ;  /* 0x0000000113138824 */ /* 0x000fe200078e0a10 */
[----:B-1----:R-:W1:Y:S02]  /*7930*/  MUFU.RCP R26, R20 ;  /* 0x00000014001a7308 */ /* 0x002e640000001000 */
[----:B-1----:R-:W-:-:S06]  /*7940*/  VIADD R26, R26, 0xffffffe ;  /* 0x0ffffffe1a1a7836 */ /* 0x002fcc0000000000 */
        /* <DEDUP_REMOVED lines=29> */
.L_x_78:
[----:B------:R-:W-:Y:S05]  /*7b20*/  BSYNC.RECONVERGENT B0 ;  /* 0x0000000000007941 */ /* 0x000fea0003800200 */
.L_x_77:
[----:B------:R-:W2:Y:S01]  /*7b30*/  SHFL.UP PT, R15, R18, 0x1, RZ ;  /* 0x04200000120f7989 */ /* 0x000ea200000e00ff */
[----:B------:R-:W-:Y:S02]  /*7b40*/  R2UR UR41, R2 ;  /* 0x00000000022972ca */ /* 0x000fe400000e0000 */
[----:B------:R-:W-:Y:S01]  /*7b50*/  R2UR UR40, R3 ;  /* 0x00000000032872ca */ /* 0x000fe200000e0000 */
[----:B------:R-:W3:Y:S01]  /*7b60*/  SHFL.UP PT, R14, R17, 0x1, RZ ;  /* 0x04200000110e7989 */ /* 0x000ee200000e00ff */
[----:B--2---:R-:W-:Y:S02]  /*7b70*/  SEL R15, R15, RZ, P5 ;  /* 0x000000ff0f0f7207 */ /* 0x004fe40002800000 */
[----:B---3--:R-:W-:Y:S02]  /*7b80*/  SEL R14, R14, RZ, P5 ;  /* 0x000000ff0e0e7207 */ /* 0x008fe40002800000 */
[----:B------:R-:W-:-:S05]  /*7b90*/  IADD3 R15, P0, PT, R15, R18, RZ ;  /* 0x000000120f0f7210 */ /* 0x000fca0007f1e0ff */
[----:B------:R-:W-:Y:S01]  /*7ba0*/  IMAD.X R14, R14, 0x1, R17, P0 ;  /* 0x000000010e0e7824 */ /* 0x000fe200000e0611 */
[----:B------:R-:W2:Y:S04]  /*7bb0*/  SHFL.UP PT, R16, R15, 0x2, RZ ;  /* 0x044000000f107989 */ /* 0x000ea800000e00ff */
        /* <DEDUP_REMOVED lines=16> */
[----:B-1----:R-:W-:Y:S02]  /*7cc0*/  IMAD.X R26, R15, 0x1, R20, P0 ;  /* 0x000000010f1a7824 */ /* 0x002fe400000e0614 */
[----:B------:R-:W1:Y:S01]  /*7cd0*/  SHFL.UP PT, R15, R14, 0x10, RZ ;  /* 0x060000000e0f7989 */ /* 0x000e6200000e00ff */
[----:B------:R-:W-:-:S03]  /*7ce0*/  IMAD.U32 R20, RZ, RZ, UR17 ;  /* 0x00000011ff147e24 */ /* 0x000fc6000f8e00ff */
[----:B------:R-:W2:Y:S01]  /*7cf0*/  SHFL.UP PT, R19, R26, 0x10, RZ ;  /* 0x060000001a137989 */ /* 0x000ea200000e00ff */
[----:B-1----:R-:W-:Y:S02]  /*7d00*/  SEL R15, R15, RZ, P3 ;  /* 0x000000ff0f0f7207 */ /* 0x002fe40001800000 */
[----:B--2---:R-:W-:Y:S02]  /*7d10*/  SEL R19, R19, RZ, P3 ;  /* 0x000000ff13137207 */ /* 0x004fe40001800000 */
[----:B------:R-:W-:-:S05]  /*7d20*/  IADD3 R15, P0, PT, R15, R14, RZ ;  /* 0x0000000e0f0f7210 */ /* 0x000fca0007f1e0ff */
[----:B------:R-:W-:Y:S01]  /*7d30*/  IMAD.X R16, R19, 0x1, R26, P0 ;  /* 0x0000000113107824 */ /* 0x000fe200000e061a */
[----:B------:R-:W-:-:S04]  /*7d40*/  IADD3 R2, P0, PT, R15, UR41, RZ ;  /* 0x000000290f027c10 */ /* 0x000fc8000ff1e0ff */
[----:B------:R-:W-:Y:S02]  /*7d50*/  IADD3.X R3, PT, PT, R16, UR40, RZ, P0, !PT ;  /* 0x0000002810037c10 */ /* 0x000fe400087fe4ff */
[----:B------:R-:W-:-:S04]  /*7d60*/  ISETP.LE.U32.AND P0, PT, R2, UR24, PT ;  /* 0x0000001802007c0c */ /* 0x000fc8000bf03070 */
[----:B------:R-:W-:-:S13]  /*7d70*/  ISETP.GE.U32.AND.EX P0, PT, R20, R3, PT, P0 ;  /* 0x000000031400720c */ /* 0x000fda0003f06100 */
[----:B------:R-:W-:-:S04]  /*7d80*/  VOTE.ANY R19, PT, !P0 ;  /* 0x0000000000137806 */ /* 0x000fc800040e0100 */
[----:B------:R-:W-:-:S13]  /*7d90*/  ISETP.NE.AND P0, PT, R19, RZ, PT ;  /* 0x000000ff1300720c */ /* 0x000fda0003f05270 */
[----:B------:R-:W-:Y:S05]  /*7da0*/  @!P0 BRA `(.L_x_79) ;  /* 0xfffffff400cc8947 */ /* 0x000fea000383ffff */
.L_x_76:
        /* <DEDUP_REMOVED lines=19> */
.L_x_73:
[----:B------:R-:W2:Y:S01]  /*7ee0*/  LDCU UR4, c[0x0][0xbe8] ;  /* 0x00017d00ff0477ac */ /* 0x000ea20008000800 */
[----:B-1----:R-:W-:Y:S01]  /*7ef0*/  IMAD.MOV.U32 R3, RZ, RZ, -0x1 ;  /* 0xffffffffff037424 */ /* 0x002fe200078e00ff */
[----:B------:R-:W-:Y:S02]  /*7f00*/  MOV R16, 0xffffffff ;  /* 0xffffffff00107802 */ /* 0x000fe40000000f00 */
        /* <DEDUP_REMOVED lines=39> */
.L_x_80:
[----:B------:R-:W-:Y:S01]  /*8180*/  IMAD.U32 R17, RZ, RZ, UR5 ;  /* 0x00000005ff117e24 */ /* 0x000fe2000f8e00ff */
[----:B------:R-:W-:Y:S02]  /*8190*/  MOV R15, UR4 ;  /* 0x00000004000f7c02 */ /* 0x000fe40008000f00 */
[----:B------:R-:W-:Y:S02]  /*81a0*/  MOV R2, 0x81c0 ;  /* 0x000081c000027802 */ /* 0x000fe40000000f00 */
[----:B----45:R-:W-:Y:S05]  /*81b0*/  CALL.REL.NOINC `(.L_x_65) ;  /* 0x000000c800207944 */ /* 0x030fea0003c00000 */
[----:B------:R-:W-:Y:S02]  /*81c0*/  IADD3 R3, PT, PT, -R15, RZ, RZ ;  /* 0x000000ff0f037210 */ /* 0x000fe40007ffe1ff */
[----:B------:R-:W-:-:S03]  /*81d0*/  MOV R2, R15 ;  /* 0x0000000f00027202 */ /* 0x000fc60000000f00 */
[----:B------:R-:W-:-:S07]  /*81e0*/  IMAD R20, R20, R3, UR5 ;  /* 0x0000000514147e24 */ /* 0x000fce000f8e0203 */
.L_x_81:
[----:B------:R-:W1:Y:S01]  /*81f0*/  LDC R17, c[0x0][0xbdc] ;  /* 0x0002f700ff117b82 */ /* 0x000e620000000800 */
[----:B------:R-:W-:Y:S01]  /*8200*/  ULOP3.LUT UR8, UR8, UR12, URZ, 0xc0, !UPT ;  /* 0x0000000c08087292 */ /* 0x000fe2000f8ec0ff */
[----:B------:R-:W-:Y:S01]  /*8210*/  PLOP3.LUT P1, PT, PT, PT, PT, 0x8, 0x80 ;  /* 0x000000000080781c */ /* 0x000fe20003f2e170 */
[----:B------:R-:W-:Y:S01]  /*8220*/  ULOP3.LUT UR11, UR19, UR11, URZ, 0xc0, !UPT ;  /* 0x0000000b130b7292 */ /* 0x000fe2000f8ec0ff */
[----:B------:R-:W-:Y:S02]  /*8230*/  IMAD.MOV.U32 R23, RZ, RZ, 0x1 ;  /* 0x00000001ff177424 */ /* 0x000fe400078e00ff */
[----:B------:R-:W-:Y:S02]  /*8240*/  P2R R24, PR, RZ, 0x2 ;  /* 0x00000002ff187803 */ /* 0x000fe40000000000 */
[----:B------:R-:W2:Y:S08]  /*8250*/  LDC R3, c[0x0][0xb80] ;  /* 0x0002e000ff037b82 */ /* 0x000eb00000000800 */
[----:B------:R-:W3:Y:S08]  /*8260*/  LDC R15, c[0x0][0xb90] ;  /* 0x0002e400ff0f7b82 */ /* 0x000ef00000000800 */
[----:B------:R-:W4:Y:S01]  /*8270*/  LDC R16, c[0x0][0xbe0] ;  /* 0x0002f800ff107b82 */ /* 0x000f220000000800 */
[----:B-1----:R-:W-:-:S05]  /*8280*/  SHF.L.U32 R2, R2, R17, RZ ;  /* 0x0000001102027219 */ /* 0x002fca00000006ff */
[----:B------:R-:W-:Y:S02]  /*8290*/  VIADD R2, R2, UR8 ;  /* 0x0000000802027c36 */ /* 0x000fe40008000000 */
[----:B--2---:R-:W-:Y:S02]  /*82a0*/  IMAD R3, R20, R3, UR11 ;  /* 0x0000000b14037e24 */ /* 0x004fe4000f8e0203 */
[----:B---3--:R-:W-:Y:S01]  /*82b0*/  IMAD R2, R2, R15, UR32 ;  /* 0x0000002002027e24 */ /* 0x008fe2000f8e020f */
[----:B----4-:R-:W-:Y:S01]  /*82c0*/  ISETP.NE.AND P0, PT, R16, 0x1, PT ;  /* 0x000000011000780c */ /* 0x010fe20003f05270 */
[----:B------:R-:W-:-:S03]  /*82d0*/  IMAD.MOV.U32 R16, RZ, RZ, R14 ;  /* 0x000000ffff107224 */ /* 0x000fc600078e000e */
[----:B------:R-:W-:Y:S02]  /*82e0*/  SEL R22, R2, R3, !P0 ;  /* 0x0000000302167207 */ /* 0x000fe40004000000 */
[----:B------:R-:W-:Y:S02]  /*82f0*/  SEL R3, R3, R2, !P0 ;  /* 0x0000000203037207 */ /* 0x000fe40004000000 */
.L_x_72:
[----:B------:R-:W-:-:S09]  /*8300*/  UISETP.NE.AND UP0, UPT, UR37, 0x1, UPT ;  /* 0x000000012500788c */ /* 0x000fd2000bf05270 */
[----:B------:R-:W-:Y:S05]  /*8310*/  BRA.U !UP0, `(.L_x_82) ;  /* 0x0000000108047547 */ /* 0x000fea000b800000 */
[----:B------:R-:W-:Y:S05]  /*8320*/  BPT.TRAP 0x1 ;  /* 0x000000040000795c */ /* 0x000fea0000300000 */
.L_x_82:
[----:B------:R-:W1:Y:S01]  /*8330*/  S2UR UR4, SR_CgaCtaId ;  /* 0x00000000000479c3 */ /* 0x000e620000008800 */
[----:B------:R-:W-:Y:S01]  /*8340*/  UMOV UR5, 0x400 ;  /* 0x0000040000057882 */ /* 0x000fe20000000000 */
[----:B------:R-:W-:Y:S02]  /*8350*/  SHF.L.U32 R2, R8, 0x1f, RZ ;  /* 0x0000001f08027819 */ /* 0x000fe400000006ff */
[----:B------:R-:W-:Y:S02]  /*8360*/  ISETP.NE.AND P1, PT, R9, R16, PT ;  /* 0x000000100900720c */ /* 0x000fe40003f25270 */
[----:B------:R-:W-:-:S04]  /*8370*/  ISETP.NE.AND P2, PT, R24, RZ, PT ;  /* 0x000000ff1800720c */ /* 0x000fc80003f45270 */
[----:B------:R-:W-:Y:S01]  /*8380*/  ISETP.NE.AND P2, PT, R9, R16, !P2 ;  /* 0x000000100900720c */ /* 0x000fe20005745270 */
[----:B------:R-:W-:-:S06]  /*8390*/  VIADD R9, R11, 0x1 ;  /* 0x000000010b097836 */ /* 0x000fcc0000000000 */
[----:B------:R-:W-:Y:S01]  /*83a0*/  @!P1 IMAD.MOV R9, RZ, RZ, R11 ;  /* 0x000000ffff099224 */ /* 0x000fe200078e020b */
[----:B-1----:R-:W-:-:S04]  /*83b0*/  ULEA UR4, UR4, UR5, 0x18 ;  /* 0x0000000504047291 */ /* 0x002fc8000f8ec0ff */
[----:B------:R-:W-:-:S09]  /*83c0*/  ULEA UR4, UR20, UR4, 0x3 ;  /* 0x0000000414047291 */ /* 0x000fd2000f8e18ff */
[----:B------:R-:W1:Y:S02]  /*83d0*/  SYNCS.PHASECHK.TRANS64.TRYWAIT P0, [UR4+0xd0], R2 ;  /* 0x0000d002ff0075a7 */ /* 0x000e640008001104 */
[----:B-1----:R-:W-:Y:S05]  /*83e0*/  @!P0 BRA `(.L_x_83) ;  /* 0x000000b400cc8947 */ /* 0x002fea0003800000 */
.L_x_248:
[----:B------:R-:W-:Y:S02]  /*83f0*/  ELECT P0, URZ, PT ;  /* 0x0000000000ff782f */ /* 0x000fe40003800000 */
[----:B------:R-:W-:Y:S01]  /*8400*/  ISETP.NE.AND P1, PT, R24, RZ, PT ;  /* 0x000000ff1800720c */ /* 0x000fe20003f25270 */
[----:B------:R-:W-:Y:S03]  /*8410*/  BSSY.RECONVERGENT B0, `(.L_x_84) ;  /* 0x0000015000007945 */ /* 0x000fe60003800200 */
[----:B------:R-:W-:-:S04]  /*8420*/  SEL R9, R9, RZ, !P1 ;  /* 0x000000ff09097207 */ /* 0x000fc80004800000 */
[----:B-1----:R-:W-:-:S03]  /*8430*/  PRMT R11, R9, 0x7610, R11 ;  /* 0x00007610090b7816 */ /* 0x002fc6000000000b */
[----:B------:R-:W-:Y:S05]  /*8440*/  @!P0 BRA `(.L_x_85) ;  /* 0x0000000000448947 */ /* 0x000fea0003800000 */
[----:B------:R-:W-:Y:S01]  /*8450*/  UIMAD UR5, UR20, 0x14, UR36 ;  /* 0x00000014140578a4 */ /* 0x000fe2000f8e0224 */
[----:B------:R-:W-:-:S04]  /*8460*/  SEL R2, RZ, 0x1, !P2 ;  /* 0x00000001ff027807 */ /* 0x000fc80005000000 */
[----:B------:R-:W-:-:S04]  /*8470*/  PRMT R2, R2, 0x5410, R11 ;  /* 0x0000541002027816 */ /* 0x000fc8000000000b */
        /* <DEDUP_REMOVED lines=13> */
.L_x_86:
[----:B--2---:R-:W-:Y:S01]  /*8550*/  SYNCS.ARRIVE.TRANS64.A1T0 RZ, [UR4+0x90], RZ ;  /* 0x000090ffffff79a7 */ /* 0x004fe20008100004 */
.L_x_85:
[----:B------:R-:W-:Y:S05]  /*8560*/  BSYNC.RECONVERGENT B0 ;  /* 0x0000000000007941 */ /* 0x000fea0003800200 */
.L_x_84:
[----:B------:R-:W-:Y:S01]  /*8570*/  UIADD3 UR20, UPT, UPT, UR20, 0x1, URZ ;  /* 0x0000000114147890 */ /* 0x000fe2000fffe0ff */
[----:B------:R-:W-:Y:S02]  /*8580*/  VIADD R10, R10, 0x1 ;  /* 0x000000010a0a7836 */ /* 0x000fe40000000000 */
[----:B------:R-:W-:Y:S01]  /*8590*/  IMAD.MOV.U32 R9, RZ, RZ, R16 ;  /* 0x000000ffff097224 */ /* 0x000fe200078e0010 */
[----:B------:R-:W-:Y:S02]  /*85a0*/  UISETP.NE.AND UP0, UPT, UR20, 0x8, UPT ;  /* 0x000000081400788c */ /* 0x000fe4000bf05270 */
[----:B------:R-:W-:Y:S02]  /*85b0*/  ISETP.NE.AND P0, PT, R10, 0x4, PT ;  /* 0x000000040a00780c */ /* 0x000fe40003f05270 */
[----:B------:R-:W-:Y:S02]  /*85c0*/  USEL UR4, URZ, 0x1, UP0 ;  /* 0x00000001ff047887 */ /* 0x000fe40008000000 */
[----:B------:R-:W-:-:S04]  /*85d0*/  USEL UR20, UR20, URZ, UP0 ;  /* 0x000000ff14147287 */ /* 0x000fc80008000000 */
[----:B------:R-:W-:-:S05]  /*85e0*/  LOP3.LUT R8, R8, UR4, RZ, 0x3c, !PT ;  /* 0x0000000408087c12 */ /* 0x000fca000f8e3cff */
[----:B------:R-:W-:Y:S05]  /*85f0*/  @!P0 EXIT ;  /* 0x000000000000894d */ /* 0x000fea0003800000 */
[----:B------:R-:W-:Y:S05]  /*8600*/  BRA `(.L_x_87) ;  /* 0xffffffe000fc7947 */ /* 0x000fea000383ffff */
.L_x_54:
[----:B------:R-:W-:-:S09]  /*8610*/  UISETP.NE.AND UP0, UPT, UR37, 0x3, UPT ;  /* 0x000000032500788c */ /* 0x000fd2000bf05270 */
[----:B------:R-:W-:Y:S05]  /*8620*/  BRA.U UP0, `(.L_x_88) ;  /* 0x0000001100c47547 */ /* 0x000fea000b800000 */
[----:B------:R-:W-:-:S08]  /*8630*/  NOP ;  /* 0x0000000000007918 */ /* 0x000fd00000000000 */
[----:B-1--45:R-:W1:-:S00]  /*8640*/  USETMAXREG.DEALLOC.CTAPOOL 0x88 ;  /* 0x00000088000079c8 */ /* 0x032e4000080e0500 */
[----:B-1----:R-:W1:Y:S01]  /*8650*/  LDC.64 R20, c[0x0][0x390] ;  /* 0x0000e400ff147b82 */ /* 0x002e620000000a00 */
[----:B------:R-:W-:Y:S02]  /*8660*/  HFMA2 R18, -RZ, RZ, 0, 0 ;  /* 0x00000000ff127431 */ /* 0x000fe400000001ff */
[----:B------:R-:W-:Y:S01]  /*8670*/  IMAD.MOV.U32 R19, RZ, RZ, 0x1 ;  /* 0x00000001ff137424 */ /* 0x000fe200078e00ff */
[----:B------:R-:W-:Y:S01]  /*8680*/  PRMT R4, RZ, 0x7610, R4 ;  /* 0x00007610ff047816 */ /* 0x000fe20000000004 */
[----:B------:R-:W2:Y:S03]  /*8690*/  LDCU UR26, c[0x0][0x880] ;  /* 0x00011000ff1a77ac */ /* 0x000ea60008000800 */
[----:B------:R-:W3:Y:S01]  /*86a0*/  LDC.64 R10, c[0x0][0xb08] ;  /* 0x0002c200ff0a7b82 */ /* 0x000ee20000000a00 */
[----:B------:R-:W4:Y:S01]  /*86b0*/  LDCU.64 UR6, c[0x0][0x888] ;  /* 0x00011100ff0677ac */ /* 0x000f220008000a00 */
[----:B------:R-:W-:Y:S01]  /*86c0*/  UPLOP3.LUT UP0, UPT, UPT, UPT, UPT, 0x40, 0x4 ;  /* 0x000000000004789c */ /* 0x000fe20003f0e870 */
[----:B------:R-:W-:-:S05]  /*86d0*/  UMOV UR5, URZ ;  /* 0x000000ff00057c82 */ /* 0x000fca0008000000 */
[----:B------:R-:W1:Y:S08]  /*86e0*/  LDC.64 R8, c[0x0][0xb10] ;  /* 0x0002c400ff087b82 */ /* 0x000e700000000a00 */
[----:B--2---:R-:W1:Y:S02]  /*86f0*/  LDC.64 R2, c[0x0][0x890] ;  /* 0x00022400ff027b82 */ /* 0x004e640000000a00 */
.L_x_122:
[----:B------:R-:W-:Y:S04]  /*8700*/  LOP3.LUT R0, R4, 0xffff, RZ, 0xc0, !PT ;  /* 0x0000ffff04007812 */ /* 0x000fe800078ec0ff */
[----:B------:R-:W-:Y:S04]  /*8710*/  SHF.R.U32.HI R0, RZ, 0x1, R0 ;  /* 0x00000001ff007819 */ /* 0x000fe80000011600 */
[----:B------:R-:W-:Y:S05]  /*8720*/  LOP3.LUT R0, R0, 0xffff, RZ, 0xc0, !PT ;  /* 0x0000ffff00007812 */ /* 0x000fea00078ec0ff */
[----:B------:R-:W-:Y:S05]  /*8730*/  IMAD R0, R0, 0x4925, RZ ;  /* 0x0000492500007824 */ /* 0x000fea00078e02ff */
[----:B------:R-:W-:Y:S04]  /*8740*/  SHF.R.U32.HI R0, RZ, 0x11, R0 ;  /* 0x00000011ff007819 */ /* 0x000fe80000011600 */
[----:B------:R-:W-:Y:S05]  /*8750*/  PRMT R0, R0, 0x9910, RZ ;  /* 0x0000991000007816 */ /* 0x000fea00000000ff */
[----:B------:R-:W-:Y:S04]  /*8760*/  IMAD R0, R0, 0xe, RZ ;  /* 0x0000000e00007824 */ /* 0x000fe800078e02ff */
[----:B------:R-:W-:Y:S05]  /*8770*/  IMAD.MOV R0, RZ, RZ, -R0 ;  /* 0x000000ffff007224 */ /* 0x000fea00078e0a00 */
[----:B------:R-:W-:Y:S05]  /*8780*/  PRMT R5, R0, 0x7710, RZ ;  /* 0x0000771000057816 */ /* 0x000fea00000000ff */
[----:B------:R-:W-:Y:S05]  /*8790*/  IMAD.IADD R5, R5, 0x1, R4 ;  /* 0x0000000105057824 */ /* 0x000fea00078e0204 */
[----:B------:R-:W-:Y:S11]  /*87a0*/  R2UR UR4, R5 ;  /* 0x00000000050472ca */ /* 0x000ff600000e0000 */
[----:B------:R-:W-:Y:S02]  /*87b0*/  @!UPT UIADD3 URZ, UPT, UPT, URZ, URZ, URZ ;  /* 0x000000fffffff290 */ /* 0x000fe4000fffe0ff */
[----:B------:R-:W-:Y:S06]  /*87c0*/  ULOP3.LUT UR4, UR4, 0xffff, URZ, 0xc0, !UPT ;  /* 0x0000ffff04047892 */ /* 0x000fec000f8ec0ff */
[----:B------:R-:W-:Y:S02]  /*87d0*/  IMAD.U32 R4, RZ, RZ, UR4 ;  /* 0x00000004ff047e24 */ /* 0x000fe4000f8e00ff */
[----:B------:R-:W-:Y:S03]  /*87e0*/  IMAD.U32 R0, RZ, RZ, UR4 ;  /* 0x00000004ff007e24 */ /* 0x000fe6000f8e00ff */
[----:B------:R-:W-:Y:S04]  /*87f0*/  LEA R4, P0, R4, UR22, 0x7 ;  /* 0x0000001604047c11 */ /* 0x000fe8000f8038ff */
[----:B------:R-:W-:Y:S02]  /*8800*/  LEA.HI.X R5, R0, UR23, RZ, 0x7, P0 ;  /* 0x0000001700057c11 */ /* 0x000fe400080f3cff */
[----:B------:R-:W-:Y:S02]  /*8810*/  R2UR UR28, R4 ;  /* 0x00000000041c72ca */ /* 0x000fe400000e0000 */
[----:B------:R-:W-:Y:S01]  /*8820*/  R2UR UR29, R5 ;  /* 0x00000000051d72ca */ /* 0x000fe200000e0000 */
[----:B------:R-:W-:Y:S03]  /*8830*/  @!UPT UIADD3 URZ, UPT, UPT, URZ, URZ, URZ ;  /* 0x000000fffffff290 */ /* 0x000fe6000fffe0ff */
[----:B------:R-:W-:Y:S11]  /*8840*/  BRA.U UP0, `(.L_x_89) ;  /* 0x0000000500107547 */ /* 0x000ff6000b800000 */
[----:B------:R-:W2:Y:S01]  /*8850*/  S2R R0, SR_LANEID ;  /* 0x0000000000007919 */ /* 0x000ea20000000000 */
[----:B------:R-:W-:Y:S02]  /*8860*/  MOV R4, 0x400 ;  /* 0x0000040000047802 */ /* 0x000fe40000000f00 */
[----:B------:R-:W-:Y:S01]  /*8870*/  ELECT P0, URZ, PT ;  /* 0x0000000000ff782f */ /* 0x000fe20003800000 */
[----:B------:R-:W-:Y:S01]  /*8880*/  BSSY.RECONVERGENT B0, `(.L_x_90) ;  /* 0x0000037000007945 */ /* 0x000fe20003800200 */
[----:B------:R-:W5:Y:S02]  /*8890*/  S2R R15, SR_CgaCtaId ;  /* 0x00000000000f7919 */ /* 0x000f640000008800 */
[----:B-----5:R-:W-:Y:S01]  /*88a0*/  LEA R15, R15, R4, 0x18 ;  /* 0x000000040f0f7211 */ /* 0x020fe200078ec0ff */
[----:B--2---:R-:W-:Y:S05]  /*88b0*/  IMAD.SHL.U32 R0, R0, 0x4, RZ ;  /* 0x0000000400007824 */ /* 0x004fea00078e00ff */
[----:B------:R-:W-:Y:S03]  /*88c0*/  IADD3 R17, PT, PT, R0, 0x380, R15 ;  /* 0x0000038000117810 */ /* 0x000fe60007ffe00f */
[----:B------:R-:W-:Y:S05]  /*88d0*/  @!P0 BRA `(.L_x_91) ;  /* 0x0000000000c48947 */ /* 0x000fea0003800000 */
[----:B-1----:R-:W-:Y:S01]  /*88e0*/  ISETP.NE.U32.AND P0, PT, R8, RZ, PT ;  /* 0x000000ff0800720c */ /* 0x002fe20003f05070 */
[----:B------:R-:W-:Y:S01]  /*88f0*/  IMAD.WIDE R12, R16, 0xc, R20 ;  /* 0x0000000c100c7825 */ /* 0x000fe200078e0214 */
[----:B---3--:R-:W-:Y:S01]  /*8900*/  ISETP.NE.U32.AND P1, PT, R10, RZ, PT ;  /* 0x000000ff0a00720c */ /* 0x008fe20003f25070 */
[----:B------:R-:W1:Y:S01]  /*8910*/  S2UR UR4, SR_CgaCtaId ;  /* 0x00000000000479c3 */ /* 0x000e620000008800 */
[----:B------:R-:W-:Y:S01]  /*8920*/  ISETP.NE.AND.EX P0, PT, R9, RZ, PT, P0 ;  /* 0x000000ff0900720c */ /* 0x000fe20003f05300 */
[----:B------:R-:W-:Y:S01]  /*8930*/  UMOV UR8, 0x400 ;  /* 0x0000040000087882 */ /* 0x000fe20000000000 */
[----:B------:R-:W2:Y:S01]  /*8940*/  LDG.E R26, desc[UR50][R12.64] ;  /* 0x000000320c1a7981 */ /* 0x000ea2000c1e1900 */
[----:B------:R-:W-:Y:S10]  /*8950*/  ISETP.NE.AND.EX P1, PT, R11, RZ, PT, P1 ;  /* 0x000000ff0b00720c */ /* 0x000ff40003f25310 */
[----:B------:R-:W3:Y:S08]  /*8960*/  @P0 LDC.64 R4, c[0x0][0xb10] ;  /* 0x0002c400ff040b82 */ /* 0x000ef00000000a00 */
[----:B------:R-:W5:Y:S01]  /*8970*/  @P1 LDC.64 R6, c[0x0][0xb08] ;  /* 0x0002c200ff061b82 */ /* 0x000f620000000a00 */
[----:B--2---:R-:W-:Y:S01]  /*8980*/  SHF.R.S32.HI R27, RZ, 0x1f, R26 ;  /* 0x0000001fff1b7819 */ /* 0x004fe2000001141a */
[C---:B---3--:R-:W-:Y:S01]  /*8990*/  @P0 IMAD.WIDE R4, R16.reuse, 0x8, R4 ;  /* 0x0000000810040825 */ /* 0x048fe200078e0204 */
[----:B-1----:R-:W-:Y:S03]  /*89a0*/  ULEA UR4, UR4, UR8, 0x18 ;  /* 0x0000000804047291 */ /* 0x002fe6000f8ec0ff */
[----:B-----5:R-:W-:Y:S01]  /*89b0*/  @P1 IMAD.WIDE R6, R16, 0x8, R6 ;  /* 0x0000000810061825 */ /* 0x020fe200078e0206 */
[----:B------:R-:W2:Y:S01]  /*89c0*/  @P0 LDG.E.64 R28, desc[UR50][R4.64] ;  /* 0x00000032041c0981 */ /* 0x000ea2000c1e1b00 */
[----:B------:R-:W-:Y:S03]  /*89d0*/  UIADD3 UR8, UPT, UPT, UR4, 0x380, URZ ;  /* 0x0000038004087890 */ /* 0x000fe6000fffe0ff */
[----:B------:R1:W3:Y:S04]  /*89e0*/  @P1 LDG.E.64 R24, desc[UR50][R6.64] ;  /* 0x0000003206181981 */ /* 0x0002e8000c1e1b00 */
[----:B------:R-:W-:Y:S04]  /*89f0*/  STS [UR4+0x3b0], RZ ;  /* 0x0003b0ffff007988 */ /* 0x000fe80008000804 */
[----:B------:R5:W4:Y:S04]  /*8a00*/  LDG.E R5, desc[UR50][R12.64+0x4] ;  /* 0x000004320c057981 */ /* 0x000b28000c1e1900 */
[----:B-1----:R-:W1:Y:S01]  /*8a10*/  LDS R7, [UR4+0x39c] ;  /* 0x00039c04ff077984 */ /* 0x002e620008000800 */
[----:B------:R-:W-:Y:S05]  /*8a20*/  IMAD.U32 R6, RZ, RZ, UR8 ;  /* 0x00000008ff067e24 */ /* 0x000fea000f8e00ff */
[----:B-----5:R-:W-:Y:S05]  /*8a30*/  SHF.R.U64 R12, R6, 0x4, RZ ;  /* 0x00000004060c7819 */ /* 0x020fea00000012ff */
[----:B------:R-:W-:Y:S04]  /*8a40*/  STS [UR4+0x390], R12 ;  /* 0x0003900cff007988 */ /* 0x000fe80008000804 */
[----:B------:R-:W-:Y:S01]  /*8a50*/  STS [UR4+0x394], R12 ;  /* 0x0003940cff007988 */ /* 0x000fe20008000804 */
[----:B------:R-:W-:Y:S02]  /*8a60*/  @!P0 IMAD.MOV.U32 R28, RZ, RZ, R26 ;  /* 0x000000ffff1c8224 */ /* 0x000fe400078e001a */
[----:B------:R-:W-:Y:S01]  /*8a70*/  @!P0 IMAD.MOV.U32 R29, RZ, RZ, R27 ;  /* 0x000000ffff1d8224 */ /* 0x000fe200078e001b */
[----:B---3--:R-:W-:Y:S04]  /*8a80*/  @P1 STS.64 [UR4+0x380], R24 ;  /* 0x00038018ff001988 */ /* 0x008fe80008000a04 */
[----:B--2---:R-:W-:Y:S04]  /*8a90*/  SHF.L.U64.HI R14, R28, 0x1, R29 ;  /* 0x000000011c0e7819 */ /* 0x004fe8000001021d */
[----:B------:R-:W-:Y:S04]  /*8aa0*/  LOP3.LUT R14, R14, 0x1fffffff, RZ, 0xc0, !PT ;  /* 0x1fffffff0e0e7812 */ /* 0x000fe800078ec0ff */
[----:B------:R-:W-:Y:S04]  /*8ab0*/  SHF.R.U32.HI R4, RZ, 0x4, R14 ;  /* 0x00000004ff047819 */ /* 0x000fe8000001160e */
[----:B-1----:R-:W-:Y:S02]  /*8ac0*/  LOP3.LUT R23, R7, 0xf, R4, 0xb8, !PT ;  /* 0x0000000f07177812 */ /* 0x002fe400078eb804 */
[----:B------:R-:W-:Y:S03]  /*8ad0*/  CS2R R6, SRZ ;  /* 0x0000000000067805 */ /* 0x000fe6000001ff00 */
[----:B------:R1:W-:Y:S01]  /*8ae0*/  STS [UR4+0x39c], R23 ;  /* 0x00039c17ff007988 */ /* 0x0003e20008000804 */
[----:B----4-:R-:W-:Y:S03]  /*8af0*/  VIADD R5, R5, 0xffffffff ;  /* 0xffffffff05057836 */ /* 0x010fe60000000000 */
[----:B------:R-:W2:Y:S01]  /*8b00*/  LDS R4, [UR4+0x39c] ;  /* 0x00039c04ff047984 */ /* 0x000ea20008000800 */
[----:B-1----:R-:W-:Y:S05]  /*8b10*/  IMAD.SHL.U32 R23, R28, 0x2, RZ ;  /* 0x000000021c177824 */ /* 0x002fea00078e00ff */
[----:B------:R-:W-:Y:S04]  /*8b20*/  LOP3.LUT R23, R23, 0xfffffffe, RZ, 0xc0, !PT ;  /* 0xfffffffe17177812 */ /* 0x000fe800078ec0ff */
[----:B------:R-:W-:Y:S05]  /*8b30*/  SHF.R.U64 R14, R23, 0x4, R14 ;  /* 0x00000004170e7819 */ /* 0x000fea000000120e */
[----:B------:R-:W-:Y:S01]  /*8b40*/  STS [UR4+0x38c], R14 ;  /* 0x00038c0eff007988 */ /* 0x000fe20008000804 */
[----:B--2---:R-:W-:Y:S05]  /*8b50*/  LOP3.LUT R30, R4, 0xf0, RZ, 0xb8, !PT ;  /* 0x000000f0041e7812 */ /* 0x004fea00078eb8ff */
[----:B------:R-:W-:Y:S04]  /*8b60*/  STS [UR4+0x39c], R30 ;  /* 0x00039c1eff007988 */ /* 0x000fe80008000804 */
[----:B------:R-:W1:Y:S02]  /*8b70*/  LDS R4, [UR4+0x39c] ;  /* 0x00039c04ff047984 */ /* 0x000e640008000800 */
[----:B-1----:R-:W-:Y:S01]  /*8b80*/  LOP3.LUT R13, R4, 0xf00, RZ, 0xb8, !PT ;  /* 0x00000f00040d7812 */ /* 0x002fe200078eb8ff */
[----:B------:R-:W-:Y:S04]  /*8b90*/  VIADD R4, R26, 0xffffffff ;  /* 0xffffffff1a047836 */ /* 0x000fe80000000000 */
[----:B------:R-:W-:Y:S04]  /*8ba0*/  STS.64 [UR4+0x398], R12 ;  /* 0x0003980cff007988 */ /* 0x000fe80008000a04 */
[----:B------:R-:W1:Y:S04]  /*8bb0*/  LDS R22, [UR4+0x39c] ;  /* 0x00039c04ff167984 */ /* 0x000e680008000800 */
[----:B------:R2:W-:Y:S01]  /*8bc0*/  STS.128 [UR4+0x3a0], R4 ;  /* 0x0003a004ff007988 */ /* 0x0005e20008000c04 */
[----:B-1----:R-:W-:Y:S05]  /*8bd0*/  LOP3.LUT R22, R22, 0xf000, RZ, 0xb8, !PT ;  /* 0x0000f00016167812 */ /* 0x002fea00078eb8ff */
[----:B------:R2:W-:Y:S02]  /*8be0*/  STS [UR4+0x39c], R22 ;  /* 0x00039c16ff007988 */ /* 0x0005e40008000804 */
.L_x_91:
[----:B----4-:R-:W-:Y:S05]  /*8bf0*/  BSYNC.RECONVERGENT B0 ;  /* 0x0000000000007941 */ /* 0x010fea0003800200 */
.L_x_90:
[----:B------:R-:W-:Y:S01]  /*8c00*/  NOP ;  /* 0x0000000000007918 */ /* 0x000fe20000000000 */
[----:B------:R-:W4:Y:S01]  /*8c10*/  LDS R17, [R17] ;  /* 0x0000000011117984 */ /* 0x000f220000000800 */
[----:B--2---:R-:W-:Y:S01]  /*8c20*/  IADD3 R4, P0, PT, R0, UR28, RZ ;  /* 0x0000001c00047c10 */ /* 0x004fe2000ff1e0ff */
[----:B------:R-:W-:Y:S04]  /*8c30*/  IMAD.U32 R0, RZ, RZ, UR20 ;  /* 0x00000014ff007e24 */ /* 0x000fe8000f8e00ff */
[----:B------:R-:W-:Y:S01]  /*8c40*/  IMAD.X R5, RZ, RZ, UR29, P0 ;  /* 0x0000001dff057e24 */ /* 0x000fe200080e06ff */
[----:B------:R-:W-:Y:S04]  /*8c50*/  SHF.L.U32 R6, R0, 0x1f, RZ ;  /* 0x0000001f00067819 */ /* 0x000fe800000006ff */
[----:B----4-:R2:W4:Y:S02]  /*8c60*/  ATOMG.E.EXCH.STRONG.GPU PT, RZ, [R4], R17 ;  /* 0x0000001104ff73a8 */ /* 0x01052400041ee100 */
[----:B----4-:R-:W4:Y:S02]  /*8c70*/  SYNCS.PHASECHK.TRANS64.TRYWAIT P0, [R15+URZ+0x88], R6 ;  /* 0x000088060f0075a7 */ /* 0x010f2400080011ff */
[----:B--2-4-:R-:W-:Y:S05]  /*8c80*/  @!P0 BRA `(.L_x_92) ;  /* 0x000000ac00bc8947 */ /* 0x014fea0003800000 */
.L_x_89:
[----:B-1----:R-:W-:Y:S04]  /*8c90*/  ISETP.NE.U32.AND P0, PT, R2, RZ, PT ;  /* 0x000000ff0200720c */ /* 0x002fe80003f05070 */
[----:B------:R-:W-:Y:S11]  /*8ca0*/  ISETP.NE.AND.EX P0, PT, R3, RZ, PT, P0 ;  /* 0x000000ff0300720c */ /* 0x000ff60003f05300 */
[----:B------:R-:W-:Y:S02]  /*8cb0*/  @!UPT UIADD3 URZ, UPT, UPT, URZ, URZ, URZ ;  /* 0x000000fffffff290 */ /* 0x000fe4000fffe0ff */
[----:B------:R-:W1:Y:S02]  /*8cc0*/  @P0 LDC.64 R4, c[0x0][0x890] ;  /* 0x00022400ff040b82 */ /* 0x000e640000000a00 */
[----:B-1----:R-:W-:Y:S01]  /*8cd0*/  @P0 IMAD.WIDE R4, R16, 0x8, R4 ;  /* 0x0000000810040825 */ /* 0x002fe200078e0204 */
[----:B------:R-:W-:Y:S06]  /*8ce0*/  BRA.U UP0, `(.L_x_93) ;  /* 0x0000000100107547 */ /* 0x000fec000b800000 */
[----:B------:R-:W-:Y:S04]  /*8cf0*/  DEPBAR {5,4,3,2,1,0} ;  /* 0x0000003f0000791a */ /* 0x000fe80000000000 */
[----:B------:R-:W1:Y:S02]  /*8d00*/  CCTL.E.C.LDCU.IV.DEEP [UR28] ;  /* 0x000000001c007540 */ /* 0x000e640009c08000 */
[----:B-1----:R1:W-:Y:S01]  /*8d10*/  UTMACCTL.IV [UR28] ;  /* 0x000000001c0079b9 */ /* 0x0023e20008000000 */
[----:B------:R-:W-:Y:S01]  /*8d20*/  NOP ;  /* 0x0000000000007918 */ /* 0x000fe20000000000 */
.L_x_93:
[----:B------:R-:W5:Y:S01]  /*8d30*/  @P0 LDG.E.64 R4, desc[UR50][R4.64] ;  /* 0x0000003204040981 */ /* 0x000f62000c1e1b00 */
[----:B------:R-:W-:Y:S02]  /*8d40*/  USHF.L.U32 UR18, UR18, 0x7, URZ ;  /* 0x0000000712127899 */ /* 0x000fe400080006ff */
[----:B------:R-:W-:Y:S01]  /*8d50*/  USHF.L.U32 UR19, UR19, 0x8, URZ ;  /* 0x0000000813137899 */ /* 0x000fe200080006ff */
[----:B-----5:R-:W5:Y:S02]  /*8d60*/  @P0 LD.E R0, desc[UR50][R4.64] ;  /* 0x0000003204000980 */ /* 0x020f64000c101900 */
[----:B-----5:R-:W-:Y:S01]  /*8d70*/  @P0 FSETP.NEU.AND P1, PT, R0, RZ, PT ;  /* 0x000000ff0000020b */ /* 0x020fe20003f2d000 */
[----:B------:R-:W-:Y:S01]  /*8d80*/  @!UPT UIADD3 URZ, UPT, UPT, URZ, URZ, URZ ;  /* 0x000000fffffff290 */ /* 0x000fe2000fffe0ff */
[----:B------:R-:W-:Y:S11]  /*8d90*/  @P0 BRA `(.L_x_94) ;  /* 0x00000000002c0947 */ /* 0x000ff60003800000 */
[----:B----4-:R-:W-:Y:S02]  /*8da0*/  ISETP.NE.U32.AND P0, PT, RZ, UR6, PT ;  /* 0x00000006ff007c0c */ /* 0x010fe4000bf05070 */
[----:B------:R-:W-:Y:S02]  /*8db0*/  FSETP.NEU.AND P1, PT, RZ, UR26, PT ;  /* 0x0000001aff007c0b */ /* 0x000fe4000bf2d000 */
[----:B------:R-:W-:Y:S11]  /*8dc0*/  ISETP.NE.AND.EX P0, PT, RZ, UR7, PT, P0 ;  /* 0x00000007ff007c0c */ /* 0x000ff6000bf05300 */
[----:B------:R-:W-:Y:S02]  /*8dd0*/  @!UPT UIADD3 URZ, UPT, UPT, URZ, URZ, URZ ;  /* 0x000000fffffff290 */ /* 0x000fe4000fffe0ff */
[----:B------:R-:W4:Y:S08]  /*8de0*/  @P0 LDC R5, c[0x0][0x898] ;  /* 0x00022600ff050b82 */ /* 0x000f300000000800 */
[----:B--2---:R-:W2:Y:S01]  /*8df0*/  @P0 LDC.64 R6, c[0x0][0x888] ;  /* 0x00022200ff060b82 */ /* 0x004ea20000000a00 */
[----:B----4-:R-:W-:Y:S04]  /*8e00*/  @P0 IMAD R5, R16, R5, RZ ;  /* 0x0000000510050224 */ /* 0x010fe800078e02ff */
[----:B--2---:R-:W-:Y:S06]  /*8e10*/  @P0 IMAD.WIDE R6, R5, 0x4, R6 ;  /* 0x0000000405060825 */ /* 0x004fec00078e0206 */
[----:B------:R-:W2:Y:S02]  /*8e20*/  @P0 LDG.E R6, desc[UR50][R6.64] ;  /* 0x0000003206060981 */ /* 0x000ea4000c1e1900 */
[----:B--2---:R-:W-:Y:S11]  /*8e30*/  @P0 FSETP.NEU.AND P1, PT, R6, RZ, PT ;  /* 0x000000ff0600020b */ /* 0x004ff60003f2d000 */
[----:B------:R-:W-:Y:S02]  /*8e40*/  @!UPT UIADD3 URZ, UPT, UPT, URZ, URZ, URZ ;  /* 0x000000fffffff290 */ /* 0x000fe4000fffe0ff */
.L_x_94:
[----:B------:R-:W-:Y:S01]  /*8e50*/  UISETP.NE.AND UP1, UPT, UR21, 0x4, UPT ;  /* 0x000000041500788c */ /* 0x000fe2000bf25270 */
[----:B------:R-:W-:Y:S04]  /*8e60*/  ELECT P0, URZ, PT ;  /* 0x0000000000ff782f */ /* 0x000fe80003800000 */
[----:B------:R-:W-:Y:S04]  /*8e70*/  PLOP3.LUT P1, PT, P1, P0, PT, 0x80, 0x8 ;  /* 0x000000000008781c */ /* 0x000fe80000f21070 */
[----:B------:R-:W-:Y:S09]  /*8e80*/  BRA.U UP1, `(.L_x_95) ;  /* 0x0000000101047547 */ /* 0x000ff2000b800000 */
[----:B-1--4-:R-:W-:Y:S05]  /*8e90*/  BPT.TRAP 0x1 ;  /* 0x000000040000795c */ /* 0x012fea0000300000 */
.L_x_95:
[----:B------:R-:W5:Y:S01]  /*8ea0*/  S2UR UR25, SR_CgaCtaId ;  /* 0x00000000001979c3 */ /* 0x000f620000008800 */
[----:B------:R-:W-:Y:S01]  /*8eb0*/  UMOV UR24, 0x400 ;  /* 0x0000040000187882 */ /* 0x000fe20000000000 */
[----:B------:R-:W-:Y:S01]  /*8ec0*/  SHF.L.U32 R5, R19, 0x1f, RZ ;  /* 0x0000001f13057819 */ /* 0x000fe200000006ff */
[----:B-----5:R-:W-:Y:S09]  /*8ed0*/  ULEA UR24, UR25, UR24, 0x18 ;  /* 0x0000001819187291 */ /* 0x020ff2000f8ec0ff */
[----:B------:R-:W5:Y:S02]  /*8ee0*/  SYNCS.PHASECHK.TRANS64.TRYWAIT P0, [UR24+0x60], R5 ;  /* 0x00006005ff0075a7 */ /* 0x000f640008001118 */
[----:B-----5:R-:W-:Y:S05]  /*8ef0*/  @!P0 BRA `(.L_x_96) ;  /* 0x000000ac00348947 */ /* 0x020fea0003800000 */
.L_x_250:
[----:B------:R-:W-:Y:S04]  /*8f00*/  BSSY.RECONVERGENT B0, `(.L_x_97) ;  /* 0x0000010000007945 */ /* 0x000fe80003800200 */
[----:B------:R-:W-:Y:S05]  /*8f10*/  @!P1 BRA `(.L_x_98) ;  /* 0x0000000000389947 */ /* 0x000fea0003800000 */
[----:B------:R-:W-:Y:S02]  /*8f20*/  UIADD3 UR17, UPT, UPT, UR24, 0x40, URZ ;  /* 0x0000004018117890 */ /* 0x000fe4000fffe0ff */
[----:B------:R-:W-:Y:S01]  /*8f30*/  UIADD3 UR16, UPT, UPT, UR24, 0x1000, URZ ;  /* 0x0000100018107890 */ /* 0x000fe2000fffe0ff */
[----:B------:R-:W-:Y:S01]  /*8f40*/  UMOV UR12, 0x0 ;  /* 0x00000000000c7882 */ /* 0x000fe20000000000 */
[----:B------:R-:W-:Y:S01]  /*8f50*/  UMOV UR13, 0x10000000 ;  /* 0x10000000000d7882 */ /* 0x000fe20000000000 */
[----:B------:R-:W-:Y:S02]  /*8f60*/  UIADD3 UR10, UPT, UPT, UR18, 0x40, URZ ;  /* 0x00000040120a7890 */ /* 0x000fe4000fffe0ff */
[----:B------:R-:W-:Y:S01]  /*8f70*/  UIADD3 UR8, UPT, UPT, UR24, 0x3000, URZ ;  /* 0x0000300018087890 */ /* 0x000fe2000fffe0ff */
[----:B------:R-:W-:Y:S03]  /*8f80*/  UMOV UR11, UR19 ;  /* 0x00000013000b7c82 */ /* 0x000fe60008000000 */
[----:B------:R1:W-:Y:S01]  /*8f90*/  UTMALDG.2D [UR16], [UR28], desc[UR12] ;  /* 0x00000c101c0075b4 */ /* 0x0003e20008009000 */
[----:B------:R-:W-:Y:S04]  /*8fa0*/  UMOV UR9, UR17 ;  /* 0x0000001100097c82 */ /* 0x000fe80008000000 */
[----:B------:R1:W-:Y:S02]  /*8fb0*/  UTMALDG.2D [UR8], [UR28], desc[UR12] ;  /* 0x00000c081c0075b4 */ /* 0x0003e40008009000 */
[----:B-1----:R-:W-:Y:S05]  /*8fc0*/  BRA.U UP1, `(.L_x_99) ;  /* 0x0000000101047547 */ /* 0x002fea000b800000 */
[----:B----4-:R-:W-:Y:S05]  /*8fd0*/  BPT.TRAP 0x1 ;  /* 0x000000040000795c */ /* 0x010fea0000300000 */
.L_x_99:
[----:B------:R-:W-:Y:S04]  /*8fe0*/  HFMA2 R0, -RZ, RZ, 0, 2 ;  /* 0x00004000ff007431 */ /* 0x000fe800000001ff */
[----:B------:R1:W-:Y:S03]  /*8ff0*/  SYNCS.ARRIVE.TRANS64.RED.A0TR RZ, [UR24+0x40], R0 ;  /* 0x00004000ffff79a7 */ /* 0x0003e60008300418 */
.L_x_98:
[----:B-1--4-:R-:W-:Y:S05]  /*9000*/  BSYNC.RECONVERGENT B0 ;  /* 0x0000000000007941 */ /* 0x012fea0003800200 */
.L_x_97:
[----:B------:R-:W-:Y:S05]  /*9010*/  BRA.U UP1, `(.L_x_100) ;  /* 0x0000000101047547 */ /* 0x000fea000b800000 */
[----:B------:R-:W-:Y:S05]  /*9020*/  BPT.TRAP 0x1 ;  /* 0x000000040000795c */ /* 0x000fea0000300000 */
.L_x_100:
[----:B------:R-:W-:Y:S04]  /*9030*/  UIADD3 UR4, UPT, UPT, UR24, 0x40, URZ ;  /* 0x0000004018047890 */ /* 0x000fe8000fffe0ff */
[----:B------:R-:W-:Y:S09]  /*9040*/  UPRMT UR4, UR25, 0x654, UR4 ;  /* 0x0000065419047896 */ /* 0x000ff20008000004 */
[----:B------:R-:W-:Y:S01]  /*9050*/  SYNCS.ARRIVE.TRANS64.RED.A1T0 RZ, [UR4], RZ ;  /* 0x000000ffffff79a7 */ /* 0x000fe20008100404 */
[----:B------:R-:W-:Y:S05]  /*9060*/  BRA.U UP1, `(.L_x_101) ;  /* 0x0000000101047547 */ /* 0x000fea000b800000 */
[----:B------:R-:W-:Y:S05]  /*9070*/  BPT.TRAP 0x1 ;  /* 0x000000040000795c */ /* 0x000fea0000300000 */
.L_x_101:
[----:B------:R-:W1:Y:S02]  /*9080*/  SYNCS.PHASECHK.TRANS64.TRYWAIT P0, [UR24+0x68], R5 ;  /* 0x00006805ff0075a7 */ /* 0x000e640008001118 */
[----:B-1----:R-:W-:Y:S05]  /*9090*/  @!P0 BRA `(.L_x_102) ;  /* 0x000000a800e48947 */ /* 0x002fea0003800000 */
.L_x_252:
[----:B------:R-:W-:Y:S04]  /*90a0*/  BSSY.RECONVERGENT B0, `(.L_x_103) ;  /* 0x0000012000007945 */ /* 0x000fe80003800200 */
[----:B------:R-:W-:Y:S05]  /*90b0*/  @!P1 BRA `(.L_x_104) ;  /* 0x0000000000409947 */ /* 0x000fea0003800000 */
[----:B------:R-:W-:Y:S02]  /*90c0*/  UIADD3 UR13, UPT, UPT, UR24, 0x48, URZ ;  /* 0x00000048180d7890 */ /* 0x000fe4000fffe0ff */
[----:B------:R-:W-:Y:S02]  /*90d0*/  UIADD3 UR15, UPT, UPT, UR19, 0x40, URZ ;  /* 0x00000040130f7890 */ /* 0x000fe4000fffe0ff */
[----:B------:R-:W-:Y:S01]  /*90e0*/  UIADD3 UR12, UPT, UPT, UR24, 0x5000, URZ ;  /* 0x00005000180c7890 */ /* 0x000fe2000fffe0ff */
[----:B------:R-:W-:Y:S01]  /*90f0*/  UMOV UR16, 0x0 ;  /* 0x0000000000107882 */ /* 0x000fe20000000000 */
[----:B------:R-:W-:Y:S01]  /*9100*/  UMOV UR17, 0x10000000 ;  /* 0x1000000000117882 */ /* 0x000fe20000000000 */
[----:B------:R-:W-:Y:S01]  /*9110*/  UMOV UR14, UR18 ;  /* 0x00000012000e7c82 */ /* 0x000fe20008000000 */
[----:B------:R-:W-:Y:S02]  /*9120*/  UIADD3 UR10, UPT, UPT, UR18, 0x40, URZ ;  /* 0x00000040120a7890 */ /* 0x000fe4000fffe0ff */
[----:B------:R-:W-:Y:S03]  /*9130*/  UIADD3 UR8, UPT, UPT, UR24, 0x7000, URZ ;  /* 0x0000700018087890 */ /* 0x000fe6000fffe0ff */
[----:B------:R4:W-:Y:S01]  /*9140*/  UTMALDG.2D [UR12], [UR28], desc[UR16] ;  /* 0x0000100c1c0075b4 */ /* 0x0009e20008009000 */
[----:B------:R-:W-:Y:S01]  /*9150*/  UMOV UR9, UR13 ;  /* 0x0000000d00097c82 */ /* 0x000fe20008000000 */
[----:B------:R-:W-:Y:S04]  /*9160*/  UMOV UR11, UR15 ;  /* 0x0000000f000b7c82 */ /* 0x000fe80008000000 */
[----:B------:R4:W-:Y:S02]  /*9170*/  UTMALDG.2D [UR8], [UR28], desc[UR16] ;  /* 0x000010081c0075b4 */ /* 0x0009e40008009000 */
[----:B----4-:R-:W-:Y:S05]  /*9180*/  BRA.U UP1, `(.L_x_105) ;  /* 0x0000000101047547 */ /* 0x010fea000b800000 */
[----:B------:R-:W-:Y:S05]  /*9190*/  BPT.TRAP 0x1 ;  /* 0x000000040000795c */ /* 0x000fea0000300000 */
.L_x_105:
[----:B-1----:R-:W-:Y:S04]  /*91a0*/  HFMA2 R0, -RZ, RZ, 0, 2 ;  /* 0x00004000ff007431 */ /* 0x002fe800000001ff */
[----:B------:R4:W-:Y:S03]  /*91b0*/  SYNCS.ARRIVE.TRANS64.RED.A0TR RZ, [UR24+0x48], R0 ;  /* 0x00004800ffff79a7 */ /* 0x0009e60008300418 */
.L_x_104:
[----:B------:R-:W-:Y:S05]  /*91c0*/  BSYNC.RECONVERGENT B0 ;  /* 0x0000000000007941 */ /* 0x000fea0003800200 */
.L_x_103:
[----:B------:R-:W-:Y:S05]  /*91d0*/  BRA.U UP1, `(.L_x_106) ;  /* 0x0000000101047547 */ /* 0x000fea000b800000 */
[----:B------:R-:W-:Y:S05]  /*91e0*/  BPT.TRAP 0x1 ;  /* 0x000000040000795c */ /* 0x000fea0000300000 */
.L_x_106:
[----:B------:R-:W-:Y:S04]  /*91f0*/  UIADD3 UR4, UPT, UPT, UR24, 0x48, URZ ;  /* 0x0000004818047890 */ /* 0x000fe8000fffe0ff */
[----:B------:R-:W-:Y:S09]  /*9200*/  UPRMT UR4, UR25, 0x654, UR4 ;  /* 0x0000065419047896 */ /* 0x000ff20008000004 */
[----:B------:R-:W-:Y:S01]  /*9210*/  SYNCS.ARRIVE.TRANS64.RED.A1T0 RZ, [UR4], RZ ;  /* 0x000000ffffff79a7 */ /* 0x000fe20008100404 */
[----:B------:R-:W-:Y:S05]  /*9220*/  BRA.U UP1, `(.L_x_107) ;  /* 0x0000000101047547 */ /* 0x000fea000b800000 */
[----:B------:R-:W-:Y:S05]  /*9230*/  BPT.TRAP 0x1 ;  /* 0x000000040000795c */ /* 0x000fea0000300000 */
.L_x_107:
[----:B------:R-:W5:Y:S02]  /*9240*/  SYNCS.PHASECHK.TRANS64.TRYWAIT P0, [UR24+0x70], R5 ;  /* 0x00007005ff0075a7 */ /* 0x000f640008001118 */
[----:B-----5:R-:W-:Y:S05]  /*9250*/  @!P0 BRA `(.L_x_108) ;  /* 0x000000a8008c8947 */ /* 0x020fea0003800000 */
.L_x_254:
        /* <DEDUP_REMOVED lines=14> */
[----:B-1----:R-:W-:Y:S05]  /*9340*/  BRA.U UP1, `(.L_x_111) ;  /* 0x0000000101047547 */ /* 0x002fea000b800000 */
[----:B------:R-:W-:Y:S05]  /*9350*/  BPT.TRAP 0x1 ;  /* 0x000000040000795c */ /* 0x000fea0000300000 */
.L_x_111:
[----:B----4-:R-:W-:Y:S04]  /*9360*/  HFMA2 R0, -RZ, RZ, 0, 2 ;  /* 0x00004000ff007431 */ /* 0x010fe800000001ff */
[----:B------:R1:W-:Y:S03]  /*9370*/  SYNCS.ARRIVE.TRANS64.RED.A0TR RZ, [UR24+0x50], R0 ;  /* 0x00005000ffff79a7 */ /* 0x0003e60008300418 */
.L_x_110:
[----:B------:R-:W-:Y:S05]  /*9380*/  BSYNC.RECONVERGENT B0 ;  /* 0x0000000000007941 */ /* 0x000fea0003800200 */
.L_x_109:
[----:B------:R-:W-:Y:S05]  /*9390*/  BRA.U UP1, `(.L_x_112) ;  /* 0x0000000101047547 */ /* 0x000fea000b800000 */
[----:B------:R-:W-:Y:S05]  /*93a0*/  BPT.TRAP 0x1 ;  /* 0x000000040000795c */ /* 0x000fea0000300000 */
.L_x_112:
[----:B------:R-:W-:Y:S04]  /*93b0*/  UIADD3 UR4, UPT, UPT, UR24, 0x50, URZ ;  /* 0x0000005018047890 */ /* 0x000fe8000fffe0ff */
[----:B------:R-:W-:Y:S09]  /*93c0*/  UPRMT UR4, UR25, 0x654, UR4 ;  /* 0x0000065419047896 */ /* 0x000ff20008000004 */
[----:B------:R-:W-:Y:S01]  /*93d0*/  SYNCS.ARRIVE.TRANS64.RED.A1T0 RZ, [UR4], RZ ;  /* 0x000000ffffff79a7 */ /* 0x000fe20008100404 */
[----:B------:R-:W-:Y:S05]  /*93e0*/  BRA.U UP1, `(.L_x_113) ;  /* 0x0000000101047547 */ /* 0x000fea000b800000 */
[----:B------:R-:W-:Y:S05]  /*93f0*/  BPT.TRAP 0x1 ;  /* 0x000000040000795c */ /* 0x000fea0000300000 */
.L_x_113:
[----:B------:R-:W5:Y:S02]  /*9400*/  SYNCS.PHASECHK.TRANS64.TRYWAIT P0, [UR24+0x78], R5 ;  /* 0x00007805ff0075a7 */ /* 0x000f640008001118 */
[----:B-----5:R-:W-:Y:S05]  /*9410*/  @!P0 BRA `(.L_x_114) ;  /* 0x000000a800348947 */ /* 0x020fea0003800000 */
.L_x_256:
        /* <DEDUP_REMOVED lines=16> */
.L_x_117:
[----:B----4-:R-:W-:Y:S04]  /*9520*/  HFMA2 R0, -RZ, RZ, 0, 2 ;  /* 0x00004000ff007431 */ /* 0x010fe800000001ff */
[----:B------:R1:W-:Y:S03]  /*9530*/  SYNCS.ARRIVE.TRANS64.RED.A0TR RZ, [UR24+0x58], R0 ;  /* 0x00005800ffff79a7 */ /* 0x0003e60008300418 */
.L_x_116:
[----:B------:R-:W-:Y:S05]  /*9540*/  BSYNC.RECONVERGENT B0 ;  /* 0x0000000000007941 */ /* 0x000fea0003800200 */
.L_x_115:
[----:B------:R-:W-:Y:S05]  /*9550*/  BRA.U UP1, `(.L_x_118) ;  /* 0x0000000101047547 */ /* 0x000fea000b800000 */
[----:B------:R-:W-:Y:S05]  /*9560*/  BPT.TRAP 0x1 ;  /* 0x000000040000795c */ /* 0x000fea0000300000 */
.L_x_118:
[----:B------:R-:W-:Y:S01]  /*9570*/  UIADD3 UR4, UPT, UPT, UR24, 0x58, URZ ;  /* 0x0000005818047890 */ /* 0x000fe2000fffe0ff */
[----:B------:R-:W-:Y:S01]  /*9580*/  LOP3.LUT R19, R19, 0x1, RZ, 0x3c, !PT ;  /* 0x0000000113137812 */ /* 0x000fe200078e3cff */
[----:B------:R-:W-:Y:S02]  /*9590*/  UISETP.NE.AND UP0, UPT, UR37, 0x8, UPT ;  /* 0x000000082500788c */ /* 0x000fe4000bf05270 */
[----:B------:R-:W-:Y:S09]  /*95a0*/  UPRMT UR4, UR25, 0x654, UR4 ;  /* 0x0000065419047896 */ /* 0x000ff20008000004 */
[----:B------:R-:W-:Y:S01]  /*95b0*/  SYNCS.ARRIVE.TRANS64.RED.A1T0 RZ, [UR4], RZ ;  /* 0x000000ffffff79a7 */ /* 0x000fe20008100404 */
[----:B------:R-:W-:Y:S05]  /*95c0*/  BRA.U UP0, `(.L_x_119) ;  /* 0x0000000100047547 */ /* 0x000fea000b800000 */
[----:B------:R-:W-:Y:S05]  /*95d0*/  BPT.TRAP 0x1 ;  /* 0x000000040000795c */ /* 0x000fea0000300000 */
.L_x_119:
[----:B------:R-:W-:Y:S01]  /*95e0*/  ULEA UR8, UR5, UR24, 0x3 ;  /* 0x0000001805087291 */ /* 0x000fe2000f8e18ff */
[----:B-1----:R-:W-:Y:S08]  /*95f0*/  SHF.L.U32 R5, R18, 0x1f, RZ ;  /* 0x0000001f12057819 */ /* 0x002ff000000006ff */
[----:B------:R-:W1:Y:S02]  /*9600*/  SYNCS.PHASECHK.TRANS64.TRYWAIT P0, [UR8+0x150], R5 ;  /* 0x00015005ff0075a7 */ /* 0x000e640008001108 */
[----:B-1----:R-:W-:Y:S05]  /*9610*/  @!P0 BRA `(.L_x_120) ;  /* 0x000000a400cc8947 */ /* 0x002fea0003800000 */
.L_x_258:
[----:B------:R-:W-:Y:S09]  /*9620*/  UIMAD UR4, UR5, 0x14, UR36 ;  /* 0x00000014050478a4 */ /* 0x000ff2000f8e0224 */
[----:B--2---:R-:W2:Y:S04]  /*9630*/  LDS R6, [UR4] ;  /* 0x00000004ff067984 */ /* 0x004ea80008000800 */
[----:B-1----:R-:W1:Y:S04]  /*9640*/  LDS R5, [UR4+0x4] ;  /* 0x00000404ff057984 */ /* 0x002e680008000800 */
[----:B------:R-:W3:Y:S04]  /*9650*/  LDS.U16 R4, [UR4+0x12] ;  /* 0x00001204ff047984 */ /* 0x000ee80008000400 */
[----:B------:R-:W3:Y:S04]  /*9660*/  LDS R16, [UR4+0x8] ;  /* 0x00000804ff107984 */ /* 0x000ee80008000800 */
[----:B----4-:R-:W4:Y:S01]  /*9670*/  LDS R0, [UR4+0xc] ;  /* 0x00000c04ff007984 */ /* 0x010f220008000800 */
[----:B------:R-:W-:Y:S01]  /*9680*/  @!PT LDS RZ, [RZ] ;  /* 0x00000000fffff984 */ /* 0x000fe20000000800 */
[----:B------:R-:W-:Y:S01]  /*9690*/  @!PT LDS RZ, [RZ] ;  /* 0x00000000fffff984 */ /* 0x000fe20000000800 */
[----:B------:R-:W-:Y:S01]  /*96a0*/  @!PT LDS RZ, [RZ] ;  /* 0x00000000fffff984 */ /* 0x000fe20000000800 */
[----:B------:R-:W-:Y:S01]  /*96b0*/  @!PT LDS RZ, [RZ] ;  /* 0x00000000fffff984 */ /* 0x000fe20000000800 */
[----:B------:R5:W-:Y:S06]  /*96c0*/  MEMBAR.ALL.CTA ;  /* 0x0000000000007992 */ /* 0x000bec0000008000 */
[----:B-----5:R-:W3:Y:S01]  /*96d0*/  FENCE.VIEW.ASYNC.S ;  /* 0x00000000000073c6 */ /* 0x020ee20000000000 */
[----:B--2---:R-:W-:Y:S02]  /*96e0*/  R2UR UR18, R6 ;  /* 0x00000000061272ca */ /* 0x004fe400000e0000 */
[----:B-1----:R-:W-:Y:S01]  /*96f0*/  R2UR UR19, R5 ;  /* 0x00000000051372ca */ /* 0x002fe200000e0000 */
[----:B------:R-:W-:Y:S03]  /*9700*/  @!UPT UIADD3 URZ, UPT, UPT, URZ, URZ, URZ ;  /* 0x000000fffffff290 */ /* 0x000fe6000fffe0ff */
[----:B------:R-:W-:Y:S11]  /*9710*/  BRA.U UP0, `(.L_x_121) ;  /* 0x0000000100047547 */ /* 0x000ff6000b800000 */
[----:B------:R-:W-:Y:S05]  /*9720*/  BPT.TRAP 0x1 ;  /* 0x000000040000795c */ /* 0x000fea0000300000 */
.L_x_121:
[----:B------:R-:W-:Y:S01]  /*9730*/  UIADD3 UR8, UPT, UPT, UR8, 0x190, URZ ;  /* 0x0000019008087890 */ /* 0x000fe2000fffe0ff */
[----:B----4-:R-:W-:Y:S03]  /*9740*/  ISETP.NE.AND P0, PT, R0, RZ, PT ;  /* 0x000000ff0000720c */ /* 0x010fe60003f05270 */
[----:B------:R-:W-:Y:S09]  /*9750*/  UPRMT UR8, UR25, 0x654, UR8 ;  /* 0x0000065419087896 */ /* 0x000ff20008000008 */
[----:B---3--:R-:W-:Y:S01]  /*9760*/  SYNCS.ARRIVE.TRANS64.RED.A1T0 RZ, [UR8], RZ ;  /* 0x000000ffffff79a7 */ /* 0x008fe20008100408 */
[----:B------:R-:W-:Y:S04]  /*9770*/  UIADD3 UR8, UPT, UPT, UR5, 0x1, URZ ;  /* 0x0000000105087890 */ /* 0x000fe8000fffe0ff */
[----:B------:R-:W-:Y:S04]  /*9780*/  UISETP.NE.AND UP0, UPT, UR8, 0x8, UPT ;  /* 0x000000080800788c */ /* 0x000fe8000bf05270 */
[----:B------:R-:W-:Y:S02]  /*9790*/  USEL UR4, URZ, 0x1, UP0 ;  /* 0x00000001ff047887 */ /* 0x000fe40008000000 */
[----:B------:R-:W-:Y:S02]  /*97a0*/  USEL UR5, UR8, URZ, UP0 ;  /* 0x000000ff08057287 */ /* 0x000fe40008000000 */
[----:B------:R-:W-:Y:S02]  /*97b0*/  UPLOP3.LUT UP0, UPT, UPT, UPT, UPT, 0x80, 0x8 ;  /* 0x000000000008789c */ /* 0x000fe40003f0f070 */
[----:B------:R-:W-:Y:S01]  /*97c0*/  LOP3.LUT R18, R18, UR4, RZ, 0x3c, !PT ;  /* 0x0000000412127c12 */ /* 0x000fe2000f8e3cff */
[----:B------:R-:W-:Y:S08]  /*97d0*/  @P0 BRA `(.L_x_122) ;  /* 0xffffffec00c80947 */ /* 0x000ff0000383ffff */
[----:B------:R-:W-:Y:S05]  /*97e0*/  BRA.U UP1, `(.L_x_123) ;  /* 0x0000000101047547 */ /* 0x000fea000b800000 */
[----:B------:R-:W-:Y:S05]  /*97f0*/  BPT.TRAP 0x1 ;  /* 0x000000040000795c */ /* 0x000fea0000300000 */
.L_x_123:
[----:B------:R-:W-:-:S04]  /*9800*/  SHF.L.U32 R3, R19, 0x1f, RZ ;  /* 0x0000001f13037819 */ /* 0x000fc800000006ff */
[----:B------:R-:W1:Y:S02]  /*9810*/  SYNCS.PHASECHK.TRANS64.TRYWAIT P0, [UR24+0x60], R3 ;  /* 0x00006003ff0075a7 */ /* 0x000e640008001118 */
[----:B-1----:R-:W-:Y:S05]  /*9820*/  @!P0 BRA `(.L_x_124) ;  /* 0x000000a400608947 */ /* 0x002fea0003800000 */
.L_x_260:
[----:B------:R-:W-:Y:S05]  /*9830*/  BRA.U UP1, `(.L_x_125) ;  /* 0x0000000101047547 */ /* 0x000fea000b800000 */
[----:B------:R-:W-:Y:S05]  /*9840*/  BPT.TRAP 0x1 ;  /* 0x000000040000795c */ /* 0x000fea0000300000 */
.L_x_125:
[----:B------:R-:W2:Y:S02]  /*9850*/  SYNCS.PHASECHK.TRANS64.TRYWAIT P0, [UR24+0x68], R3 ;  /* 0x00006803ff0075a7 */ /* 0x000ea40008001118 */
[----:B--2---:R-:W-:Y:S05]  /*9860*/  @!P0 BRA `(.L_x_126) ;  /* 0x000000a400688947 */ /* 0x004fea0003800000 */
.L_x_262:
[----:B------:R-:W-:Y:S05]  /*9870*/  BRA.U UP1, `(.L_x_127) ;  /* 0x0000000101047547 */ /* 0x000fea000b800000 */
[----:B------:R-:W-:Y:S05]  /*9880*/  BPT.TRAP 0x1 ;  /* 0x000000040000795c */ /* 0x000fea0000300000 */
.L_x_127:
[----:B------:R-:W2:Y:S02]  /*9890*/  SYNCS.PHASECHK.TRANS64.TRYWAIT P0, [UR24+0x70], R3 ;  /* 0x00007003ff0075a7 */ /* 0x000ea40008001118 */
[----:B--2---:R-:W-:Y:S05]  /*98a0*/  @!P0 BRA `(.L_x_128) ;  /* 0x000000a400708947 */ /* 0x004fea0003800000 */
.L_x_264:
[----:B------:R-:W-:Y:S05]  /*98b0*/  BRA.U UP1, `(.L_x_129) ;  /* 0x0000000101047547 */ /* 0x000fea000b800000 */
[----:B------:R-:W-:Y:S05]  /*98c0*/  BPT.TRAP 0x1 ;  /* 0x000000040000795c */ /* 0x000fea0000300000 */
.L_x_129:
[----:B-1----:R-:W-:Y:S02]  /*98d0*/  SHF.L.U32 R3, R19, 0x1f, RZ ;  /* 0x0000001f13037819 */ /* 0x002fe400000006ff */
[----:B------:R-:W-:-:S04]  /*98e0*/  MOV R0, UR24 ;  /* 0x0000001800007c02 */ /* 0x000fc80008000f00 */
[----:B------:R1:W2:Y:S03]  /*98f0*/  SYNCS.PHASECHK.TRANS64.TRYWAIT P0, [R0+URZ+0x78], R3 ;  /* 0x00007803000075a7 */ /* 0x0002a600080011ff */
[----:B--2---:R-:W-:Y:S05]  /*9900*/  @!P0 NANOSLEEP.SYNCS 0x989680 ;  /* 0x009896800000895d */ /* 0x004fea0003900000 */
[----:B------:R-:W2:Y:S02]  /*9910*/  @!P0 SYNCS.PHASECHK.TRANS64 P0, [R0+URZ+0x78], R3 ;  /* 0x00007803000085a7 */ /* 0x000ea400080010ff */
[----:B--2---:R-:W-:Y:S05]  /*9920*/  @P0 EXIT ;  /* 0x000000000000094d */ /* 0x004fea0003800000 */
[----:B------:R-:W-:Y:S05]  /*9930*/  BRA `(.L_x_129) ;  /* 0xfffffffc00e47947 */ /* 0x000fea000383ffff */
.L_x_88:
[----:B------:R-:W-:-:S09]  /*9940*/  UISETP.NE.AND UP0, UPT, UR21, 0x4, UPT ;  /* 0x000000041500788c */ /* 0x000fd2000bf05270 */
[----:B------:R-:W-:Y:S05]  /*9950*/  BRA.U UP0, `(.L_x_130) ;  /* 0x0000006d00f07547 */ /* 0x000fea000b800000 */
.L_x_131:
[----:B------:R-:W-:-:S08]  /*9960*/  NOP ;  /* 0x0000000000007918 */ /* 0x000fd00000000000 */
[----:B------:R-:W2:Y:S02]  /*9970*/  USETMAXREG.TRY_ALLOC.CTAPOOL UP0, 0xe8 ;  /* 0x000000e8000079c8 */ /* 0x000ea40008000600 */
[----:B--2---:R-:W-:Y:S05]  /*9980*/  BRA.U !UP0, `(.L_x_131) ;  /* 0xfffffffd08f47547 */ /* 0x004fea000b83ffff */
[----:B------:R-:W2:Y:S08]  /*9990*/  S2UR UR52, SR_CgaCtaId ;  /* 0x00000000003479c3 */ /* 0x000eb00000008800 */
[----:B------:R-:W-:Y:S01]  /*99a0*/  BAR.SYNC.DEFER_BLOCKING 0x6, 0xa0 ;  /* 0x0182800000007b1d */ /* 0x000fe20000010000 */
[C---:B-----5:R-:W-:Y:S01]  /*99b0*/  IMAD.SHL.U32 R5, R142.reuse, 0x40, RZ ;  /* 0x000000408e057824 */ /* 0x060fe200078e00ff */
[C---:B------:R-:W-:Y:S01]  /*99c0*/  LOP3.LUT P1, RZ, R142.reuse, 0x2, RZ, 0xc0, !PT ;  /* 0x000000028eff7812 */ /* 0x040fe2000782c0ff */
[C---:B------:R-:W-:Y:S01]  /*99d0*/  IMAD.SHL.U32 R2, R142.reuse, 0x20, RZ ;  /* 0x000000208e027824 */ /* 0x040fe200078e00ff */
[----:B------:R-:W-:Y:S01]  /*99e0*/  PLOP3.LUT P2, PT, PT, PT, PT, 0x80, 0x8 ;  /* 0x000000000008781c */ /* 0x000fe20003f4f070 */
[----:B------:R-:W-:Y:S01]  /*99f0*/  IMAD.U32 R4, R142, 0x10000, RZ ;  /* 0x000100008e047824 */ /* 0x000fe200078e00ff */
[----:B------:R-:W-:Y:S01]  /*9a00*/  UMOV UR43, 0x400 ;  /* 0x00000400002b7882 */ /* 0x000fe20000000000 */
[----:B------:R-:W-:Y:S01]  /*9a10*/  LOP3.LUT R3, R5, 0x1c0, RZ, 0xc0, !PT ;  /* 0x000001c005037812 */ /* 0x000fe200078ec0ff */
[----:B------:R-:W3:Y:S01]  /*9a20*/  SHFL.IDX PT, R143, R128, RZ, 0x1f ;  /* 0x00001fff808f7589 */ /* 0x000ee200000e0000 */
[----:B------:R-:W-:Y:S01]  /*9a30*/  LOP3.LUT R2, R2, 0x200, RZ, 0xc0, !PT ;  /* 0x0000020002027812 */ /* 0x000fe200078ec0ff */
[----:B------:R-:W-:Y:S01]  /*9a40*/  IMAD.SHL.U32 R0, R142, 0x8, RZ ;  /* 0x000000088e007824 */ /* 0x000fe200078e00ff */
[----:B------:R-:W-:Y:S01]  /*9a50*/  LOP3.LUT R3, R3, 0x28, R142, 0xf8, !PT ;  /* 0x0000002803037812 */ /* 0x000fe200078ef88e */
[----:B------:R-:W-:Y:S01]  /*9a60*/  IMAD.MOV.U32 R141, RZ, RZ, 0x10 ;  /* 0x00000010ff8d7424 */ /* 0x000fe200078e00ff */
[----:B------:R-:W-:Y:S01]  /*9a70*/  LOP3.LUT R2, R2, 0x1000, R5, 0xf8, !PT ;  /* 0x0000100002027812 */ /* 0x000fe200078ef805 */
[----:B------:R-:W-:Y:S01]  /*9a80*/  UMOV UR58, URZ ;  /* 0x000000ff003a7c82 */ /* 0x000fe20008000000 */
[----:B------:R-:W-:Y:S01]  /*9a90*/  LOP3.LUT R5, R4, 0x600000, RZ, 0xc0, !PT ;  /* 0x0060000004057812 */ /* 0x000fe200078ec0ff */
[----:B------:R-:W-:Y:S01]  /*9aa0*/  UMOV UR59, URZ ;  /* 0x000000ff003b7c82 */ /* 0x000fe20008000000 */
[----:B------:R-:W-:Y:S01]  /*9ab0*/  LOP3.LUT R3, R3, 0x38, R0, 0x78, !PT ;  /* 0x0000003803037812 */ /* 0x000fe200078e7800 */
[----:B------:R-:W1:Y:S01]  /*9ac0*/  LDCU.64 UR38, c[0x0][0x888] ;  /* 0x00011100ff2677ac */ /* 0x000e620008000a00 */
[----:B------:R-:W-:Y:S01]  /*9ad0*/  LOP3.LUT R142, R142, 0x60, RZ, 0xc0, !PT ;  /* 0x000000608e8e7812 */ /* 0x000fe200078ec0ff */
[----:B------:R-:W-:Y:S01]  /*9ae0*/  IMAD.MOV.U32 R138, RZ, RZ, 0x1 ;  /* 0x00000001ff8a7424 */ /* 0x000fe200078e00ff */
[----:B------:R-:W-:Y:S01]  /*9af0*/  LOP3.LUT R139, R2, R3, RZ, 0xfc, !PT ;  /* 0x00000003028b7212 */ /* 0x000fe200078efcff */
[----:B------:R-:W1:Y:S01]  /*9b00*/  LDCU.64 UR48, c[0x0][0xb18] ;  /* 0x00016300ff3077ac */ /* 0x000e620008000a00 */
[----:B------:R-:W-:Y:S01]  /*9b10*/  IMAD.MOV.U32 R137, RZ, RZ, RZ ;  /* 0x000000ffff897224 */ /* 0x000fe200078e00ff */
[----:B------:R-:W-:-:S02]  /*9b20*/  PRMT R136, RZ, 0x7610, R136 ;  /* 0x00007610ff887816 */ /* 0x000fc40000000088 */
[----:B------:R-:W-:Y:S01]  /*9b30*/  CS2R R134, SRZ ;  /* 0x0000000000867805 */ /* 0x000fe2000001ff00 */
[----:B--2---:R-:W-:Y:S01]  /*9b40*/  ULEA UR43, UR52, UR43, 0x18 ;  /* 0x0000002b342b7291 */ /* 0x004fe2000f8ec0ff */
[----:B------:R-:W-:Y:S01]  /*9b50*/  SEL R141, R141, 0xfffffff0, !P1 ;  /* 0xfffffff08d8d7807 */ /* 0x000fe20004800000 */
[----:B------:R-:W2:Y:S01]  /*9b60*/  LDCU.64 UR46, c[0x0][0xb20] ;  /* 0x00016400ff2e77ac */ /* 0x000ea20008000a00 */
[----:B---3--:R-:W-:Y:S01]  /*9b70*/  ISETP.NE.AND P0, PT, R143, 0x4, PT ;  /* 0x000000048f00780c */ /* 0x008fe20003f05270 */
[----:B------:R-:W3:Y:S05]  /*9b80*/  LDCU.64 UR44, c[0x0][0x8b0] ;  /* 0x00011600ff2c77ac */ /* 0x000eea0008000a00 */
[----:B------:R-:W4:Y:S01]  /*9b90*/  LDS R140, [UR43+0x310] ;  /* 0x0003102bff8c7984 */ /* 0x000f220008000800 */
[----:B------:R-:W-:Y:S01]  /*9ba0*/  UIADD3 UR4, UPT, UPT, UR43, 0x1000, URZ ;  /* 0x000010002b047890 */ /* 0x000fe2000fffe0ff */
[----:B------:R-:W-:Y:S01]  /*9bb0*/  UMOV UR5, URZ ;  /* 0x000000ff00057c82 */ /* 0x000fe20008000000 */
[----:B----4-:R-:W-:-:S04]  /*9bc0*/  IMAD.IADD R140, R140, 0x1, R5 ;  /* 0x000000018c8c7824 */ /* 0x010fc800078e0205 */
[----:B-123--:R-:W-:Y:S06]  /*9bd0*/  @P0 BRA `(.L_x_132) ;  /* 0x00000000007c0947 */ /* 0x00efec0003800000 */
[----:B------:R-:W1:Y:S01]  /*9be0*/  LDC.64 R36, c[0x0][0xa00] ;  /* 0x00028000ff247b82 */ /* 0x000e620000000a00 */
[----:B------:R-:W2:Y:S01]  /*9bf0*/  LDCU UR6, c[0x0][0xc1c] ;  /* 0x00018380ff0677ac */ /* 0x000ea20008000800 */
[----:B------:R-:W3:Y:S06]  /*9c00*/  LDCU.64 UR58, c[0x0][0xb00] ;  /* 0x00016000ff3a77ac */ /* 0x000eec0008000a00 */
[----:B------:R-:W1:Y:S01]  /*9c10*/  LDC.64 R38, c[0x0][0xa08] ;  /* 0x00028200ff267b82 */ /* 0x000e620000000a00 */
[----:B------:R-:W-:-:S07]  /*9c20*/  ELECT P0, URZ, PT ;  /* 0x0000000000ff782f */ /* 0x000fce0003800000 */
[----:B------:R-:W4:Y:S01]  /*9c30*/  LDC.64 R32, c[0x0][0xa10] ;  /* 0x00028400ff207b82 */ /* 0x000f220000000a00 */
[----:B--2---:R-:W-:-:S04]  /*9c40*/  UIADD3 UR6, UPT, UPT, UR28, UR6, URZ ;  /* 0x000000061c067290 */ /* 0x004fc8000fffe0ff */
[----:B------:R-:W-:-:S03]  /*9c50*/  UIMAD UR6, UR6, 0xe, URZ ;  /* 0x0000000e060678a4 */ /* 0x000fc6000f8e02ff */
[----:B------:R-:W4:Y:S01]  /*9c60*/  LDC.64 R34, c[0x0][0xa18] ;  /* 0x00028600ff227b82 */ /* 0x000f220000000a00 */
[----:B---3--:R-:W-:-:S07]  /*9c70*/  UIMAD.WIDE.U32 UR58, UR6, 0x80, UR58 ;  /* 0x00000080063a78a5 */ /* 0x008fce000f8e003a */
[----:B------:R-:W2:Y:S01]  /*9c80*/  LDC.64 R28, c[0x0][0xa20] ;  /* 0x00028800ff1c7b82 */ /* 0x000ea20000000a00 */
[----:B-1----:R1:W-:Y:S07]  /*9c90*/  @P0 STS.128 [UR43+0x400], R36 ;  /* 0x00040024ff000988 */ /* 0x0023ee0008000c2b */
[----:B------:R-:W2:Y:S08]  /*9ca0*/  LDC.64 R30, c[0x0][0xa28] ;  /* 0x00028a00ff1e7b82 */ /* 0x000eb00000000a00 */
[----:B------:R-:W3:Y:S01]  /*9cb0*/  LDC.64 R24, c[0x0][0xa30] ;  /* 0x00028c00ff187b82 */ /* 0x000ee20000000a00 */
[----:B----4-:R1:W-:Y:S07]  /*9cc0*/  @P0 STS.128 [UR43+0x410], R32 ;  /* 0x00041020ff000988 */ /* 0x0103ee0008000c2b */
[----:B------:R-:W3:Y:S08]  /*9cd0*/  LDC.64 R26, c[0x0][0xa38] ;  /* 0x00028e00ff1a7b82 */ /* 0x000ef00000000a00 */
[----:B------:R-:W4:Y:S01]  /*9ce0*/  LDC.64 R20, c[0x0][0xa40] ;  /* 0x00029000ff147b82 */ /* 0x000f220000000a00 */
[----:B--2---:R1:W-:Y:S07]  /*9cf0*/  @P0 STS.128 [UR43+0x420], R28 ;  /* 0x0004201cff000988 */ /* 0x0043ee0008000c2b */
[----:B------:R-:W4:Y:S08]  /*9d00*/  LDC.64 R22, c[0x0][0xa48] ;  /* 0x00029200ff167b82 */ /* 0x000f300000000a00 */
[----:B------:R-:W2:Y:S01]  /*9d10*/  LDC.64 R12, c[0x0][0xa50] ;  /* 0x00029400ff0c7b82 */ /* 0x000ea20000000a00 */
[----:B---3--:R1:W-:Y:S07]  /*9d20*/  @P0 STS.128 [UR43+0x430], R24 ;  /* 0x00043018ff000988 */ /* 0x0083ee0008000c2b */
[----:B------:R-:W2:Y:S08]  /*9d30*/  LDC.64 R14, c[0x0][0xa58] ;  /* 0x00029600ff0e7b82 */ /* 0x000eb00000000a00 */
[----:B------:R-:W3:Y:S01]  /*9d40*/  LDC.64 R8, c[0x0][0xa60] ;  /* 0x00029800ff087b82 */ /* 0x000ee20000000a00 */
[----:B----4-:R1:W-:Y:S07]  /*9d50*/  @P0 STS.128 [UR43+0x440], R20 ;  /* 0x00044014ff000988 */ /* 0x0103ee0008000c2b */
[----:B------:R-:W3:Y:S08]  /*9d60*/  LDC.64 R10, c[0x0][0xa68] ;  /* 0x00029a00ff0a7b82 */ /* 0x000ef00000000a00 */
[----:B------:R-:W4:Y:S01]  /*9d70*/  LDC.64 R4, c[0x0][0xa70] ;  /* 0x00029c00ff047b82 */ /* 0x000f220000000a00 */
[----:B--2---:R1:W-:Y:S07]  /*9d80*/  @P0 STS.128 [UR43+0x450], R12 ;  /* 0x0004500cff000988 */ /* 0x0043ee0008000c2b */
[----:B------:R-:W4:Y:S01]  /*9d90*/  LDC.64 R6, c[0x0][0xa78] ;  /* 0x00029e00ff067b82 */ /* 0x000f220000000a00 */
[----:B---3--:R1:W-:Y:S04]  /*9da0*/  @P0 STS.128 [UR43+0x460], R8 ;  /* 0x00046008ff000988 */ /* 0x0083e80008000c2b */
[----:B----4-:R1:W-:Y:S01]  /*9db0*/  @P0 STS.128 [UR43+0x470], R4 ;  /* 0x00047004ff000988 */ /* 0x0103e20008000c2b */
[----:B------:R-:W-:Y:S01]  /*9dc0*/  NOP ;  /* 0x0000000000007918 */ /* 0x000fe20000000000 */
.L_x_132:
[----:B------:R-:W-:Y:S01]  /*9dd0*/  MOV R129, UR4 ;  /* 0x0000000400817c02 */ /* 0x000fe20008000f00 */
[----:B------:R-:W-:Y:S01]  /*9de0*/  UMOV UR54, URZ ;  /* 0x000000ff00367c82 */ /* 0x000fe20008000000 */
[----:B------:R-:W-:Y:S01]  /*9df0*/  SHF.L.U32 R139, R139, 0x1, RZ ;  /* 0x000000018b8b7819 */ /* 0x000fe200000006ff */
[----:B------:R-:W-:-:S06]  /*9e00*/  UMOV UR53, URZ ;  /* 0x000000ff00357c82 */ /* 0x000fcc0008000000 */
.L_x_186:
[----:B------:R-:W-:Y:S01]  /*9e10*/  LOP3.LUT R0, R136, 0xffff, RZ, 0xc0, !PT ;  /* 0x0000ffff88007812 */ /* 0x000fe200078ec0ff */
[----:B-1----:R-:W1:Y:S03]  /*9e20*/  LDC.64 R8, c[0x0][0x390] ;  /* 0x0000e400ff087b82 */ /* 0x002e660000000a00 */
        /* <DEDUP_REMOVED lines=16> */
[----:B------:R-:W-:Y:S02]  /*9f30*/  ISETP.NE.OR P0, PT, R143, 0x4, !P2 ;  /* 0x000000048f00780c */ /* 0x000fe40005705670 */
[----:B------:R-:W-:Y:S02]  /*9f40*/  R2UR UR56, R2 ;  /* 0x00000000023872ca */ /* 0x000fe400000e0000 */
[----:B------:R-:W-:Y:S09]  /*9f50*/  R2UR UR57, R3 ;  /* 0x00000000033972ca */ /* 0x000ff200000e0000 */
[----:B-1-3--:R-:W-:Y:S06]  /*9f60*/  @P0 BRA `(.L_x_133) ;  /* 0x0000000000ec0947 */ /* 0x00afec0003800000 */
[----:B------:R-:W-:Y:S01]  /*9f70*/  IMAD.U32 R11, RZ, RZ, UR43 ;  /* 0x0000002bff0b7e24 */ /* 0x000fe2000f8e00ff */
[----:B------:R-:W1:Y:S01]  /*9f80*/  S2R R0, SR_LANEID ;  /* 0x0000000000007919 */ /* 0x000e620000000000 */
[----:B------:R-:W-:Y:S01]  /*9f90*/  ELECT P0, URZ, PT ;  /* 0x0000000000ff782f */ /* 0x000fe20003800000 */
[----:B------:R-:W-:Y:S01]  /*9fa0*/  BSSY.RECONVERGENT B0, `(.L_x_134) ;  /* 0x0000032000007945 */ /* 0x000fe20003800200 */
[----:B-1----:R-:W-:Y:S05]  /*9fb0*/  IMAD.SHL.U32 R0, R0, 0x4, RZ ;  /* 0x0000000400007824 */ /* 0x002fea00078e00ff */
[----:B------:R-:W-:Y:S06]  /*9fc0*/  IADD3 R11, PT, PT, R0, 0x400, R11 ;  /* 0x00000400000b7810 */ /* 0x000fec0007ffe00b */
[----:B------:R-:W-:Y:S05]  /*9fd0*/  @!P0 BRA `(.L_x_135) ;  /* 0x0000000000b88947 */ /* 0x000fea0003800000 */
[----:B------:R-:W-:Y:S01]  /*9fe0*/  STS [UR43+0x430], RZ ;  /* 0x000430ffff007988 */ /* 0x000fe2000800082b */
[----:B------:R-:W-:Y:S01]  /*9ff0*/  ISETP.NE.U32.AND P0, PT, RZ, UR46, PT ;  /* 0x0000002eff007c0c */ /* 0x000fe2000bf05070 */
[C---:B------:R-:W-:Y:S01]  /*a000*/  IMAD.WIDE R6, R16.reuse, 0xc, R8 ;  /* 0x0000000c10067825 */ /* 0x040fe200078e0208 */
[----:B------:R-:W-:Y:S02]  /*a010*/  UIADD3 UR4, UPT, UPT, UR43, 0x400, URZ ;  /* 0x000004002b047890 */ /* 0x000fe4000fffe0ff */
[----:B------:R-:W-:Y:S02]  /*a020*/  ISETP.NE.AND.EX P1, PT, RZ, UR47, PT, P0 ;  /* 0x0000002fff007c0c */ /* 0x000fe4000bf25300 */
[----:B------:R-:W2:Y:S01]  /*a030*/  LDG.E R18, desc[UR50][R6.64] ;  /* 0x0000003206127981 */ /* 0x000ea2000c1e1900 */
[C---:B------:R-:W-:Y:S03]  /*a040*/  LEA R2, P0, R16.reuse, RZ, 0x3 ;  /* 0x000000ff10027211 */ /* 0x040fe600078018ff */
[----:B------:R1:W3:Y:S01]  /*a050*/  LDG.E R5, desc[UR50][R6.64+0x4] ;  /* 0x0000043206057981 */ /* 0x0002e2000c1e1900 */
[----:B------:R-:W-:Y:S06]  /*a060*/  LEA.HI.X.SX32 R3, R16, RZ, 0x3, P0 ;  /* 0x000000ff10037211 */ /* 0x000fec00000f1eff */
[C---:B------:R-:W-:Y:S04]  /*a070*/  @P1 IADD3 R12, P0, PT, R2.reuse, UR46, RZ ;  /* 0x0000002e020c1c10 */ /* 0x040fe8000ff1e0ff */
[C---:B------:R-:W-:Y:S02]  /*a080*/  @P1 IADD3.X R13, PT, PT, R3.reuse, UR47, RZ, P0, !PT ;  /* 0x0000002f030d1c10 */ /* 0x040fe400087fe4ff */
[----:B------:R-:W-:Y:S03]  /*a090*/  IADD3 R14, P0, PT, R2, UR48, RZ ;  /* 0x00000030020e7c10 */ /* 0x000fe6000ff1e0ff */
[----:B------:R-:W4:Y:S01]  /*a0a0*/  @P1 LDG.E.64 R20, desc[UR50][R12.64] ;  /* 0x000000320c141981 */ /* 0x000f22000c1e1b00 */
[----:B------:R-:W-:Y:S03]  /*a0b0*/  IADD3.X R15, PT, PT, R3, UR49, RZ, P0, !PT ;  /* 0x00000031030f7c10 */ /* 0x000fe600087fe4ff */
[----:B------:R-:W5:Y:S04]  /*a0c0*/  LDS R3, [UR43+0x41c] ;  /* 0x00041c2bff037984 */ /* 0x000f680008000800 */
[----:B------:R-:W5:Y:S01]  /*a0d0*/  LDG.E.64 R14, desc[UR50][R14.64] ;  /* 0x000000320e0e7981 */ /* 0x000f62000c1e1b00 */
[----:B-1----:R-:W-:Y:S03]  /*a0e0*/  IMAD.U32 R6, RZ, RZ, UR4 ;  /* 0x00000004ff067e24 */ /* 0x002fe6000f8e00ff */
[----:B-----5:R-:W-:Y:S01]  /*a0f0*/  STS.64 [UR43+0x400], R14 ;  /* 0x0004000eff007988 */ /* 0x020fe20008000a2b */
[--C-:B--2---:R-:W-:Y:S01]  /*a100*/  SHF.R.S32.HI R19, RZ, 0x1f, R18.reuse ;  /* 0x0000001fff137819 */ /* 0x104fe20000011412 */
[----:B------:R-:W-:Y:S02]  /*a110*/  @!P1 IMAD.MOV.U32 R20, RZ, RZ, R18 ;  /* 0x000000ffff149224 */ /* 0x000fe400078e0012 */
[----:B---3--:R-:W-:Y:S02]  /*a120*/  VIADD R5, R5, 0xffffffff ;  /* 0xffffffff05057836 */ /* 0x008fe40000000000 */
[----:B------:R-:W-:Y:S05]  /*a130*/  @!P1 IMAD.MOV.U32 R21, RZ, RZ, R19 ;  /* 0x000000ffff159224 */ /* 0x000fea00078e0013 */
[----:B----4-:R-:W-:Y:S04]  /*a140*/  SHF.L.U64.HI R10, R20, 0x1, R21 ;  /* 0x00000001140a7819 */ /* 0x010fe80000010215 */
[----:B------:R-:W-:Y:S04]  /*a150*/  LOP3.LUT R10, R10, 0x1fffffff, RZ, 0xc0, !PT ;  /* 0x1fffffff0a0a7812 */ /* 0x000fe800078ec0ff */
[----:B------:R-:W-:Y:S04]  /*a160*/  SHF.R.U32.HI R2, RZ, 0x4, R10 ;  /* 0x00000004ff027819 */ /* 0x000fe8000001160a */
[----:B------:R-:W-:Y:S02]  /*a170*/  LOP3.LUT R13, R3, 0xf, R2, 0xb8, !PT ;  /* 0x0000000f030d7812 */ /* 0x000fe400078eb802 */
[----:B------:R-:W-:Y:S03]  /*a180*/  SHF.R.U64 R2, R6, 0x4, RZ ;  /* 0x0000000406027819 */ /* 0x000fe600000012ff */
[----:B------:R1:W-:Y:S04]  /*a190*/  STS [UR43+0x41c], R13 ;  /* 0x00041c0dff007988 */ /* 0x0003e8000800082b */
[----:B------:R-:W2:Y:S04]  /*a1a0*/  LDS R4, [UR43+0x41c] ;  /* 0x00041c2bff047984 */ /* 0x000ea80008000800 */
[----:B------:R-:W-:Y:S04]  /*a1b0*/  STS [UR43+0x410], R2 ;  /* 0x00041002ff007988 */ /* 0x000fe8000800082b */
[----:B------:R-:W-:Y:S01]  /*a1c0*/  STS [UR43+0x414], R2 ;  /* 0x00041402ff007988 */ /* 0x000fe2000800082b */
[----:B-1----:R-:W-:Y:S05]  /*a1d0*/  IMAD.SHL.U32 R13, R20, 0x2, RZ ;  /* 0x00000002140d7824 */ /* 0x002fea00078e00ff */
[----:B------:R-:W-:Y:S04]  /*a1e0*/  LOP3.LUT R13, R13, 0xfffffffe, RZ, 0xc0, !PT ;  /* 0xfffffffe0d0d7812 */ /* 0x000fe800078ec0ff */
[----:B------:R-:W-:Y:S05]  /*a1f0*/  SHF.R.U64 R10, R13, 0x4, R10 ;  /* 0x000000040d0a7819 */ /* 0x000fea000000120a */
[----:B------:R-:W-:Y:S01]  /*a200*/  STS [UR43+0x40c], R10 ;  /* 0x00040c0aff007988 */ /* 0x000fe2000800082b */
[----:B--2---:R-:W-:Y:S05]  /*a210*/  LOP3.LUT R7, R4, 0xf0, RZ, 0xb8, !PT ;  /* 0x000000f004077812 */ /* 0x004fea00078eb8ff */
[----:B------:R1:W-:Y:S04]  /*a220*/  STS [UR43+0x41c], R7 ;  /* 0x00041c07ff007988 */ /* 0x0003e8000800082b */
[----:B------:R-:W2:Y:S01]  /*a230*/  LDS R4, [UR43+0x41c] ;  /* 0x00041c2bff047984 */ /* 0x000ea20008000800 */
[----:B-1----:R-:W-:Y:S02]  /*a240*/  CS2R R6, SRZ ;  /* 0x0000000000067805 */ /* 0x002fe4000001ff00 */
[----:B--2---:R-:W-:Y:S01]  /*a250*/  LOP3.LUT R3, R4, 0xf00, RZ, 0xb8, !PT ;  /* 0x00000f0004037812 */ /* 0x004fe200078eb8ff */
[----:B------:R-:W-:Y:S04]  /*a260*/  VIADD R4, R18, 0xffffffff ;  /* 0xffffffff12047836 */ /* 0x000fe80000000000 */
[----:B------:R-:W-:Y:S04]  /*a270*/  STS.64 [UR43+0x418], R2 ;  /* 0x00041802ff007988 */ /* 0x000fe80008000a2b */
[----:B------:R-:W1:Y:S04]  /*a280*/  LDS R12, [UR43+0x41c] ;  /* 0x00041c2bff0c7984 */ /* 0x000e680008000800 */
[----:B------:R2:W-:Y:S01]  /*a290*/  STS.128 [UR43+0x420], R4 ;  /* 0x00042004ff007988 */ /* 0x0005e20008000c2b */
[----:B-1----:R-:W-:Y:S05]  /*a2a0*/  LOP3.LUT R12, R12, 0xf000, RZ, 0xb8, !PT ;  /* 0x0000f0000c0c7812 */ /* 0x002fea00078eb8ff */
[----:B------:R2:W-:Y:S02]  /*a2b0*/  STS [UR43+0x41c], R12 ;  /* 0x00041c0cff007988 */ /* 0x0005e4000800082b */
.L_x_135:
[----:B------:R-:W-:Y:S05]  /*a2c0*/  BSYNC.RECONVERGENT B0 ;  /* 0x0000000000007941 */ /* 0x000fea0003800200 */
.L_x_134:
[----:B------:R-:W-:Y:S01]  /*a2d0*/  NOP ;  /* 0x0000000000007918 */ /* 0x000fe20000000000 */
[----:B------:R-:W1:Y:S01]  /*a2e0*/  LDS R11, [R11] ;  /* 0x000000000b0b7984 */ /* 0x000e620000000800 */
[----:B------:R-:W-:Y:S04]  /*a2f0*/  IADD3 R2, P0, PT, R0, UR56, RZ ;  /* 0x0000003800027c10 */ /* 0x000fe8000ff1e0ff */
[----:B------:R-:W-:Y:S05]  /*a300*/  IADD3.X R3, PT, PT, RZ, UR57, RZ, P0, !PT ;  /* 0x00000039ff037c10 */ /* 0x000fea00087fe4ff */
[----:B-1----:R1:W5:Y:S04]  /*a310*/  ATOMG.E.EXCH.STRONG.GPU PT, RZ, [R2], R11 ;  /* 0x0000000b02ff73a8 */ /* 0x00236800041ee100 */
.L_x_133:
[----:B------:R-:W-:Y:S09]  /*a320*/  UISETP.NE.AND UP0, UPT, UR37, 0x8, UPT ;  /* 0x000000082500788c */ /* 0x000ff2000bf05270 */
[----:B------:R-:W-:Y:S05]  /*a330*/  BRA.U UP0, `(.L_x_136) ;  /* 0x0000000100047547 */ /* 0x000fea000b800000 */
[----:B------:R-:W-:Y:S05]  /*a340*/  BPT.TRAP 0x1 ;  /* 0x000000040000795c */ /* 0x000fea0000300000 */
.L_x_136:
[----:B------:R-:W-:Y:S01]  /*a350*/  ULEA UR6, UR5, UR43, 0x3 ;  /* 0x0000002b05067291 */ /* 0x000fe2000f8e18ff */
[----:B-1----:R-:W-:Y:S08]  /*a360*/  SHF.L.U32 R3, R134, 0x1f, RZ ;  /* 0x0000001f86037819 */ /* 0x002ff000000006ff */
[----:B-----5:R-:W1:Y:S02]  /*a370*/  SYNCS.PHASECHK.TRANS64.TRYWAIT P0, [UR6+0x150], R3 ;  /* 0x00015003ff0075a7 */ /* 0x020e640008001106 */
[----:B-1----:R-:W-:Y:S05]  /*a380*/  @!P0 BRA `(.L_x_137) ;  /* 0x0000009800d08947 */ /* 0x002fea0003800000 */
.L_x_266:
[----:B------:R-:W-:Y:S09]  /*a390*/  UIMAD UR4, UR5, 0x14, UR36 ;  /* 0x00000014050478a4 */ /* 0x000ff2000f8e0224 */
[----:B------:R-:W3:Y:S04]  /*a3a0*/  LDS.U16 R136, [UR4+0x12] ;  /* 0x00001204ff887984 */ /* 0x000ee80008000400 */
[----:B------:R-:W4:Y:S04]  /*a3b0*/  LDS R133, [UR4] ;  /* 0x00000004ff857984 */ /* 0x000f280008000800 */
[----:B------:R-:W1:Y:S04]  /*a3c0*/  LDS R132, [UR4+0x4] ;  /* 0x00000404ff847984 */ /* 0x000e680008000800 */
[----:B------:R-:W1:Y:S04]  /*a3d0*/  LDS R131, [UR4+0x8] ;  /* 0x00000804ff837984 */ /* 0x000e680008000800 */
[----:B------:R-:W1:Y:S01]  /*a3e0*/  LDS R130, [UR4+0xc] ;  /* 0x00000c04ff827984 */ /* 0x000e620008000800 */
[----:B------:R-:W-:Y:S01]  /*a3f0*/  @!PT LDS RZ, [RZ] ;  /* 0x00000000fffff984 */ /* 0x000fe20000000800 */
[----:B------:R-:W-:Y:S01]  /*a400*/  @!PT LDS RZ, [RZ] ;  /* 0x00000000fffff984 */ /* 0x000fe20000000800 */
[----:B------:R-:W-:Y:S01]  /*a410*/  @!PT LDS RZ, [RZ] ;  /* 0x00000000fffff984 */ /* 0x000fe20000000800 */
[----:B------:R-:W-:Y:S01]  /*a420*/  @!PT LDS RZ, [RZ] ;  /* 0x00000000fffff984 */ /* 0x000fe20000000800 */
[----:B------:R5:W-:Y:S06]  /*a430*/  MEMBAR.ALL.CTA ;  /* 0x0000000000007992 */ /* 0x000bec0000008000 */
[----:B-----5:R-:W1:Y:S01]  /*a440*/  FENCE.VIEW.ASYNC.S ;  /* 0x00000000000073c6 */ /* 0x020e620000000000 */
[----:B------:R-:W-:Y:S05]  /*a450*/  BRA.U UP0, `(.L_x_138) ;  /* 0x0000000100047547 */ /* 0x000fea000b800000 */
[----:B------:R-:W-:Y:S05]  /*a460*/  BPT.TRAP 0x1 ;  /* 0x000000040000795c */ /* 0x000fea0000300000 */
.L_x_138:
[----:B------:R-:W-:Y:S01]  /*a470*/  UIADD3 UR4, UPT, UPT, UR6, 0x190, URZ ;  /* 0x0000019006047890 */ /* 0x000fe2000fffe0ff */
[----:B------:R-:W-:Y:S01]  /*a480*/  IMAD.WIDE R8, R16, 0xc, R8 ;  /* 0x0000000c10087825 */ /* 0x000fe200078e0208 */
[----:B------:R-:W-:Y:S01]  /*a490*/  USHF.L.U32 UR41, UR18, 0x7, URZ ;  /* 0x0000000712297899 */ /* 0x000fe200080006ff */
[----:B------:R-:W-:Y:S01]  /*a4a0*/  ISETP.NE.OR P1, PT, R142, RZ, !P2 ;  /* 0x000000ff8e00720c */ /* 0x000fe20005725670 */
[----:B------:R-:W-:Y:S01]  /*a4b0*/  UPRMT UR4, UR52, 0x654, UR4 ;  /* 0x0000065434047896 */ /* 0x000fe20008000004 */
[----:B------:R-:W-:Y:S01]  /*a4c0*/  BSSY.RECONVERGENT B0, `(.L_x_139) ;  /* 0x000000b000007945 */ /* 0x000fe20003800200 */
[----:B------:R-:W-:Y:S01]  /*a4d0*/  USHF.L.U32 UR42, UR19, 0x8, URZ ;  /* 0x00000008132a7899 */ /* 0x000fe200080006ff */
[----:B------:R-:W-:Y:S01]  /*a4e0*/  LOP3.LUT P0, RZ, R129, 0x3f0, RZ, 0xc0, !PT ;  /* 0x000003f081ff7812 */ /* 0x000fe2000780c0ff */
[----:B------:R-:W-:Y:S05]  /*a4f0*/  UIADD3 UR55, UPT, UPT, UR5, 0x1, URZ ;  /* 0x0000000105377890 */ /* 0x000fea000fffe0ff */
[----:B-1----:R-:W-:Y:S01]  /*a500*/  SYNCS.ARRIVE.TRANS64.RED.A1T0 RZ, [UR4], RZ ;  /* 0x000000ffffff79a7 */ /* 0x002fe20008100404 */
[----:B------:R1:W5:Y:S02]  /*a510*/  LDG.E R146, desc[UR50][R8.64+0x8] ;  /* 0x0000083208927981 */ /* 0x000364000c1e1900 */
[----:B------:R-:W-:Y:S05]  /*a520*/  @P1 BRA `(.L_x_140) ;  /* 0x0000000000101947 */ /* 0x000fea0003800000 */
[----:B------:R-:W-:Y:S04]  /*a530*/  DEPBAR {5,4,3,2,1,0} ;  /* 0x0000003f0000791a */ /* 0x000fe80000000000 */
[----:B------:R-:W2:Y:S02]  /*a540*/  CCTL.E.C.LDCU.IV.DEEP [UR56] ;  /* 0x0000000038007540 */ /* 0x000ea40009c08000 */
[----:B--2---:R2:W-:Y:S01]  /*a550*/  UTMACCTL.IV [UR56] ;  /* 0x00000000380079b9 */ /* 0x0045e20008000000 */
[----:B------:R-:W-:Y:S01]  /*a560*/  NOP ;  /* 0x0000000000007918 */ /* 0x000fe20000000000 */
.L_x_140:
[----:B--2---:R-:W-:Y:S05]  /*a570*/  BSYNC.RECONVERGENT B0 ;  /* 0x0000000000007941 */ /* 0x004fea0003800200 */
.L_x_139:
[----:B------:R-:W-:Y:S04]  /*a580*/  BSSY.RECONVERGENT B6, `(.L_x_141) ;  /* 0x0000021000067945 */ /* 0x000fe80003800200 */
[----:B------:R-:W-:Y:S05]  /*a590*/  @!P0 BRA `(.L_x_142) ;  /* 0x00000000007c8947 */ /* 0x000fea0003800000 */
[----:B------:R-:W2:Y:S01]  /*a5a0*/  LDCU.64 UR8, c[0x4][0x80] ;  /* 0x01001000ff0877ac */ /* 0x000ea20008000a00 */
[----:B------:R-:W-:Y:S01]  /*a5b0*/  MOV R2, 0x0 ;  /* 0x0000000000027802 */ /* 0x000fe20000000f00 */
[----:B------:R-:W-:Y:S02]  /*a5c0*/  HFMA2 R12, -RZ, RZ, 0, 5.9604644775390625e-08 ;  /* 0x00000001ff0c7431 */ /* 0x000fe400000001ff */
[----:B-1----:R-:W-:Y:S01]  /*a5d0*/  IMAD.MOV.U32 R8, RZ, RZ, 0x70 ;  /* 0x00000070ff087424 */ /* 0x002fe200078e00ff */
[----:B------:R1:W1:Y:S01]  /*a5e0*/  LDC.64 R14, c[0x4][R2] ;  /* 0x01000000020e7b82 */ /* 0x0002620000000a00 */
[----:B------:R-:W3:Y:S01]  /*a5f0*/  LDCU.64 UR6, c[0x4][0x88] ;  /* 0x01001100ff0677ac */ /* 0x000ee20008000a00 */
[----:B------:R-:W-:Y:S01]  /*a600*/  IMAD.MOV.U32 R13, RZ, RZ, RZ ;  /* 0x000000ffff0d7224 */ /* 0x000fe200078e00ff */
[----:B------:R-:W4:Y:S01]  /*a610*/  LDCU.64 UR4, c[0x4][0x8] ;  /* 0x01000100ff0477ac */ /* 0x000f220008000a00 */
[----:B--2---:R-:W-:Y:S01]  /*a620*/  MOV R5, UR9 ;  /* 0x0000000900057c02 */ /* 0x004fe20008000f00 */
[----:B------:R-:W-:Y:S01]  /*a630*/  IMAD.U32 R4, RZ, RZ, UR8 ;  /* 0x00000008ff047e24 */ /* 0x000fe2000f8e00ff */
[----:B---3--:R-:W-:Y:S01]  /*a640*/  MOV R7, UR7 ;  /* 0x0000000700077c02 */ /* 0x008fe20008000f00 */
[----:B------:R-:W-:Y:S01]  /*a650*/  IMAD.U32 R6, RZ, RZ, UR6 ;  /* 0x00000006ff067e24 */ /* 0x000fe2000f8e00ff */
[----:B----4-:R-:W-:Y:S01]  /*a660*/  MOV R11, UR5 ;  /* 0x00000005000b7c02 */ /* 0x010fe20008000f00 */
[----:B------:R-:W-:Y:S02]  /*a670*/  IMAD.U32 R10, RZ, RZ, UR4 ;  /* 0x00000004ff0a7e24 */ /* 0x000fe4000f8e00ff */
[----:B------:R-:W-:Y:S07]  /*a680*/  LEPC R20, `(.L_x_143) ;  /* 0x000000001014794e */ /* 0x000fee0000000000 */
[----:B-1---5:R-:W-:Y:S05]  /*a690*/  CALL.ABS.NOINC R14 ;  /* 0x000000000e007343 */ /* 0x022fea0003c00000 */
.L_x_143:
[----:B------:R-:W1:Y:S01]  /*a6a0*/  LDCU.64 UR8, c[0x4][0x80] ;  /* 0x01001000ff0877ac */ /* 0x000e620008000a00 */
[----:B------:R-:W2:Y:S01]  /*a6b0*/  LDC.64 R2, c[0x4][R2] ;  /* 0x0100000002027b82 */ /* 0x000ea20000000a00 */
[----:B------:R-:W-:Y:S02]  /*a6c0*/  HFMA2 R12, -RZ, RZ, 0, 5.9604644775390625e-08 ;  /* 0x00000001ff0c7431 */ /* 0x000fe400000001ff */
[----:B------:R-:W-:Y:S02]  /*a6d0*/  IMAD.MOV.U32 R8, RZ, RZ, 0x70 ;  /* 0x00000070ff087424 */ /* 0x000fe400078e00ff */
[----:B------:R-:W-:Y:S01]  /*a6e0*/  IMAD.MOV.U32 R13, RZ, RZ, RZ ;  /* 0x000000ffff0d7224 */ /* 0x000fe200078e00ff */
[----:B------:R-:W3:Y:S01]  /*a6f0*/  LDCU.64 UR6, c[0x4][0x88] ;  /* 0x01001100ff0677ac */ /* 0x000ee20008000a00 */
[----:B------:R-:W4:Y:S01]  /*a700*/  LDCU.64 UR4, c[0x4][0x8] ;  /* 0x01000100ff0477ac */ /* 0x000f220008000a00 */
[----:B-1----:R-:W-:Y:S02]  /*a710*/  MOV R4, UR8 ;  /* 0x0000000800047c02 */ /* 0x002fe40008000f00 */
[----:B------:R-:W-:Y:S02]  /*a720*/  MOV R5, UR9 ;  /* 0x0000000900057c02 */ /* 0x000fe40008000f00 */
[----:B---3--:R-:W-:Y:S01]  /*a730*/  MOV R7, UR7 ;  /* 0x0000000700077c02 */ /* 0x008fe20008000f00 */
[----:B------:R-:W-:Y:S01]  /*a740*/  IMAD.U32 R6, RZ, RZ, UR6 ;  /* 0x00000006ff067e24 */ /* 0x000fe2000f8e00ff */
[----:B----4-:R-:W-:Y:S01]  /*a750*/  MOV R11, UR5 ;  /* 0x00000005000b7c02 */ /* 0x010fe20008000f00 */
[----:B------:R-:W-:Y:S02]  /*a760*/  IMAD.U32 R10, RZ, RZ, UR4 ;  /* 0x00000004ff0a7e24 */ /* 0x000fe4000f8e00ff */
[----:B------:R-:W-:Y:S07]  /*a770*/  LEPC R20, `(.L_x_142) ;  /* 0x000000001014794e */ /* 0x000fee0000000000 */
[----:B--2---:R-:W-:Y:S05]  /*a780*/  CALL.ABS.NOINC R2 ;  /* 0x0000000002007343 */ /* 0x004fea0003c00000 */
.L_x_142:
[----:B------:R-:W-:Y:S05]  /*a790*/  BSYNC.RECONVERGENT B6 ;  /* 0x0000000000067941 */ /* 0x000fea0003800200 */
.L_x_141:
[----:B------:R-:W-:Y:S01]  /*a7a0*/  ISETP.NE.AND P0, PT, R142, RZ, PT ;  /* 0x000000ff8e00720c */ /* 0x000fe20003f05270 */
[----:B------:R-:W-:Y:S01]  /*a7b0*/  BSSY B0, `(.L_x_144) ;  /* 0x0000009000007945 */ /* 0x000fe20003800000 */
[----:B------:R-:W-:Y:S04]  /*a7c0*/  PLOP3.LUT P1, PT, PT, PT, PT, 0x8, 0x80 ;  /* 0x000000000080781c */ /* 0x000fe80003f2e170 */
[----:B------:R-:W-:Y:S07]  /*a7d0*/  P2R R147, PR, RZ, 0x2 ;  /* 0x00000002ff937803 */ /* 0x000fee0000000000 */
[----:B------:R-:W-:Y:S05]  /*a7e0*/  @P0 BRA `(.L_x_145) ;  /* 0x0000000000140947 */ /* 0x000fea0003800000 */
[----:B------:R-:W-:Y:S03]  /*a7f0*/  UMOV UR4, 0xffffffff ;  /* 0xffffffff00047882 */ /* 0x000fe60000000000 */
[----:B------:R-:W-:Y:S05]  /*a800*/  BRA.DIV UR4, `(.L_x_146) ;  /* 0x0000009604c87947 */ /* 0x000fea000b800000 */
[----:B------:R-:W-:Y:S11]  /*a810*/  ELECT P6, URZ, PT ;  /* 0x0000000000ff782f */ /* 0x000ff600038c0000 */
[----:B------:R-:W-:Y:S02]  /*a820*/  @!UPT UIADD3 URZ, UPT, UPT, URZ, URZ, URZ ;  /* 0x000000fffffff290 */ /* 0x000fe4000fffe0ff */
.L_x_268:
[----:B------:R-:W-:Y:S07]  /*a830*/  P2R R147, PR, RZ, 0x40 ;  /* 0x00000040ff937803 */ /* 0x000fee0000000000 */
.L_x_145:
[----:B------:R-:W-:Y:S05]  /*a840*/  BSYNC B0 ;  /* 0x0000000000007941 */ /* 0x000fea0003800000 */
.L_x_144:
[----:B------:R-:W2:Y:S01]  /*a850*/  LDC.64 R2, c[0x0][0x8b8] ;  /* 0x00022e00ff027b82 */ /* 0x000ea20000000a00 */
[----:B------:R-:W-:Y:S02]  /*a860*/  LOP3.LUT R138, R138, 0x1, RZ, 0x3c, !PT ;  /* 0x000000018a8a7812 */ /* 0x000fe400078e3cff */
[----:B--2---:R-:W-:Y:S04]  /*a870*/  ISETP.NE.U32.AND P0, PT, R2, RZ, PT ;  /* 0x000000ff0200720c */ /* 0x004fe80003f05070 */
[----:B------:R-:W-:Y:S02]  /*a880*/  ISETP.NE.AND.EX P1, PT, R3, RZ, PT, P0 ;  /* 0x000000ff0300720c */ /* 0x000fe40003f25300 */
[----:B------:R-:W2:Y:S11]  /*a890*/  LDC.64 R2, c[0x0][0x890] ;  /* 0x00022400ff027b82 */ /* 0x000eb60000000a00 */
[----:B-1----:R-:W1:Y:S01]  /*a8a0*/  @P1 LDC.64 R8, c[0x0][0x8b8] ;  /* 0x00022e00ff081b82 */ /* 0x002e620000000a00 */
[----:B--2---:R-:W-:Y:S04]  /*a8b0*/  ISETP.NE.U32.AND P0, PT, R2, RZ, PT ;  /* 0x000000ff0200720c */ /* 0x004fe80003f05070 */
[----:B------:R-:W-:Y:S01]  /*a8c0*/  ISETP.NE.AND.EX P0, PT, R3, RZ, PT, P0 ;  /* 0x000000ff0300720c */ /* 0x000fe20003f05300 */
[C---:B-1----:R-:W-:Y:S05]  /*a8d0*/  @P1 IMAD.WIDE R8, R16.reuse, 0x8, R8 ;  /* 0x0000000810081825 */ /* 0x042fea00078e0208 */
[----:B------:R-:W2:Y:S07]  /*a8e0*/  @P1 LDG.E.64 R4, desc[UR50][R8.64] ;  /* 0x0000003208041981 */ /* 0x000eae000c1e1b00 */
[----:B------:R-:W1:Y:S02]  /*a8f0*/  @P0 LDC.64 R2, c[0x0][0x890] ;  /* 0x00022400ff020b82 */ /* 0x000e640000000a00 */
[----:B-1----:R-:W-:Y:S05]  /*a900*/  @P0 IMAD.WIDE R2, R16, 0x8, R2 ;  /* 0x0000000810020825 */ /* 0x002fea00078e0202 */
[----:B------:R1:W3:Y:S02]  /*a910*/  @P0 LDG.E.64 R6, desc[UR50][R2.64] ;  /* 0x0000003202060981 */ /* 0x0002e4000c1e1b00 */
[----:B-1----:R-:W-:Y:S02]  /*a920*/  SHF.L.U32 R2, R138, 0x1f, RZ ;  /* 0x0000001f8a027819 */ /* 0x002fe400000006ff */
[----:B--2---:R1:W5:Y:S04]  /*a930*/  @P1 LD.E R88, desc[UR50][R4.64] ;  /* 0x0000003204581980 */ /* 0x004368000c101900 */
[----:B---3--:R1:W5:Y:S01]  /*a940*/  @P0 LD.E R89, desc[UR50][R6.64] ;  /* 0x0000003206590980 */ /* 0x008362000c101900 */
[----:B------:R-:W-:Y:S05]  /*a950*/  @P0 BRA `(.L_x_147) ;  /* 0x0000000000240947 */ /* 0x000fea0003800000 */
[----:B------:R-:W-:Y:S04]  /*a960*/  ISETP.NE.U32.AND P0, PT, RZ, UR38, PT ;  /* 0x00000026ff007c0c */ /* 0x000fe8000bf05070 */
[----:B------:R-:W-:Y:S11]  /*a970*/  ISETP.NE.AND.EX P0, PT, RZ, UR39, PT, P0 ;  /* 0x00000027ff007c0c */ /* 0x000ff6000bf05300 */
[----:B------:R-:W-:Y:S02]  /*a980*/  @!UPT UIADD3 URZ, UPT, UPT, URZ, URZ, URZ ;  /* 0x000000fffffff290 */ /* 0x000fe4000fffe0ff */
[----:B------:R-:W2:Y:S08]  /*a990*/  @P0 LDC R3, c[0x0][0x898] ;  /* 0x00022600ff030b82 */ /* 0x000eb00000000800 */
[----:B-1----:R-:W1:Y:S01]  /*a9a0*/  @P0 LDC.64 R4, c[0x0][0x888] ;  /* 0x00022200ff040b82 */ /* 0x002e620000000a00 */
[----:B--2---:R-:W-:Y:S04]  /*a9b0*/  @P0 IMAD R3, R16, R3, RZ ;  /* 0x0000000310030224 */ /* 0x004fe800078e02ff */
[----:B-1----:R-:W-:Y:S05]  /*a9c0*/  @P0 IMAD.WIDE R4, R3, 0x4, R4 ;  /* 0x0000000403040825 */ /* 0x002fea00078e0204 */
[----:B-----5:R2:W5:Y:S02]  /*a9d0*/  @P0 LDG.E R89, desc[UR50][R4.64] ;  /* 0x0000003204590981 */ /* 0x020564000c1e1900 */
[----:B--2---:R-:W3:Y:S02]  /*a9e0*/  @!P0 LDC R89, c[0x0][0x880] ;  /* 0x00022000ff598b82 */ /* 0x004ee40000000800 */
.L_x_147:
        /* <DEDUP_REMOVED lines=9> */
[----:B--2---:R-:W1:Y:S02]  /*aa80*/  @!P0 LDC R88, c[0x0][0x8a8] ;  /* 0x00022a00ff588b82 */ /* 0x004e640000000800 */
.L_x_148:
[----:B------:R-:W2:Y:S01]  /*aa90*/  SYNCS.PHASECHK.TRANS64.TRYWAIT P0, [UR43+0x40], R2 ;  /* 0x00004002ff0075a7 */ /* 0x000ea2000800112b */
[----:B------:R-:W-:Y:S01]  /*aaa0*/  LEA R145, R137, UR43, 0x3 ;  /* 0x0000002b89917c11 */ /* 0x000fe2000f8e18ff */
[----:B------:R-:W-:Y:S01]  /*aab0*/  BSSY B0, `(.L_x_149) ;  /* 0x0000008000007945 */ /* 0x000fe20003800000 */
[----:B------:R-:W-:Y:S01]  /*aac0*/  SHF.L.U32 R0, R135, 0x1f, RZ ;  /* 0x0000001f87007819 */ /* 0x000fe200000006ff */
[----:B------:R-:W-:Y:S02]  /*aad0*/  VIADD R144, R139, UR43 ;  /* 0x0000002b8b907c36 */ /* 0x000fe40008000000 */
[----:B------:R-:W-:Y:S01]  /*aae0*/  IMAD.MOV.U32 R107, RZ, RZ, RZ ;  /* 0x000000ffff6b7224 */ /* 0x000fe200078e00ff */
[----:B------:R1:W1:Y:S01]  /*aaf0*/  SYNCS.PHASECHK.TRANS64.TRYWAIT P2, [R145+URZ+0x110], R0 ;  /* 0x00011000910075a7 */ /* 0x00026200080411ff */
[----:B--2---:R-:W-:Y:S05]  /*ab00*/  @P0 BRA `(.L_x_150) ;  /* 0x0000000000080947 */ /* 0x004fea0003800000 */
[----:B------:R-:W2:Y:S02]  /*ab10*/  SYNCS.PHASECHK.TRANS64.TRYWAIT P0, [UR43+0x40], R2 ;  /* 0x00004002ff0075a7 */ /* 0x000ea4000800112b */
[----:B--2---:R-:W-:Y:S05]  /*ab20*/  @!P0 BRA `(.L_x_151) ;  /* 0x0000009400188947 */ /* 0x004fea0003800000 */
.L_x_150:
[----:B------:R-:W-:Y:S05]  /*ab30*/  BSYNC B0 ;  /* 0x0000000000007941 */ /* 0x000fea0003800000 */
.L_x_149:
[----:B---3-5:R-:W-:Y:S01]  /*ab40*/  FSETP.NEU.AND P0, PT, R89, RZ, PT ;  /* 0x000000ff5900720b */ /* 0x028fe20003f0d000 */
[----:B------:R-:W-:Y:S01]  /*ab50*/  IMAD.MOV.U32 R106, RZ, RZ, RZ ;  /* 0x000000ffff6a7224 */ /* 0x000fe200078e00ff */
[----:B------:R-:W-:Y:S02]  /*ab60*/  CS2R R104, SRZ ;  /* 0x0000000000687805 */ /* 0x000fe4000001ff00 */
        /* <DEDUP_REMOVED lines=13> */
[----:B------:R-:W-:Y:S01]  /*ac40*/  CS2R R96, SRZ ;  /* 0x0000000000607805 */ /* 0x000fe2000001ff00 */
[----:B--2---:R-:W-:Y:S01]  /*ac50*/  @P0 IMAD R2, R141, 0x2, R144 ;  /* 0x000000028d020824 */ /* 0x004fe200078e0290 */
[----:B------:R-:W-:Y:S05]  /*ac60*/  @P0 WARPSYNC.ALL ;  /* 0x0000000000000948 */ /* 0x000fea0003800000 */
[----:B------:R2:W3:Y:S01]  /*ac70*/  @P0 LDSM.16.MT88.4 R104, [R2+0x1000] ;  /* 0x001000000268083b */ /* 0x0004e20000004200 */
[----:B------:R-:W-:Y:S01]  /*ac80*/  ISETP.GE.AND P1, PT, R146, 0x1, PT ;  /* 0x000000019200780c */ /* 0x000fe20003f26270 */
[----:B------:R-:W-:Y:S01]  /*ac90*/  IMAD R95, R137, 0x100, R140 ;  /* 0x00000100895f7824 */ /* 0x000fe200078e028c */
[----:B------:R-:W-:Y:S02]  /*aca0*/  CS2R R54, SRZ ;  /* 0x0000000000367805 */ /* 0x000fe4000001ff00 */
[----:B------:R-:W-:Y:S01]  /*acb0*/  CS2R R52, SRZ ;  /* 0x0000000000347805 */ /* 0x000fe2000001ff00 */
[----:B------:R2:W1:Y:S01]  /*acc0*/  @P0 LDSM.16.MT88.4 R112, [R2+0x1800] ;  /* 0x001800000270083b */ /* 0x0004620000004200 */
[----:B------:R-:W-:Y:S02]  /*acd0*/  CS2R R50, SRZ ;  /* 0x0000000000327805 */ /* 0x000fe4000001ff00 */
[----:B------:R-:W-:Y:S02]  /*ace0*/  CS2R R48, SRZ ;  /* 0x0000000000307805 */ /* 0x000fe4000001ff00 */
        /* <DEDUP_REMOVED lines=12> */
[----:B------:R2:W1:Y:S01]  /*adb0*/  @P0 LDSM.16.MT88.4 R116, [R139+UR43+0x1000] ;  /* 0x0010002b8b74083b */ /* 0x0004620008004200 */
        /* <DEDUP_REMOVED lines=15> */
[----:B------:R-:W-:Y:S01]  /*aeb0*/  VIADD R164, R144, 0x1000 ;  /* 0x0000100090a47836 */ /* 0x000fe20000000000 */
[----:B------:R-:W-:Y:S02]  /*aec0*/  CS2R R66, SRZ ;  /* 0x0000000000427805 */ /* 0x000fe4000001ff00 */
[----:B------:R-:W-:Y:S02]  /*aed0*/  CS2R R64, SRZ ;  /* 0x0000000000407805 */ /* 0x000fe4000001ff00 */
[----:B------:R-:W-:Y:S02]  /*aee0*/  CS2R R62, SRZ ;  /* 0x00000000003e7805 */ /* 0x000fe4000001ff00 */
[----:B------:R-:W-:Y:S02]  /*aef0*/  CS2R R60, SRZ ;  /* 0x00000000003c7805 */ /* 0x000fe4000001ff00 */
[----:B------:R-:W-:Y:S02]  /*af00*/  CS2R R58, SRZ ;  /* 0x00000000003a7805 */ /* 0x000fe4000001ff00 */
[----:B------:R-:W-:Y:S01]  /*af10*/  CS2R R56, SRZ ;  /* 0x0000000000387805 */ /* 0x000fe2000001ff00 */
[----:B---3--:R-:W-:Y:S06]  /*af20*/  @!P1 BRA `(.L_x_152) ;  /* 0x0000000000d49947 */ /* 0x008fec0003800000 */
[----:B------:R-:W-:Y:S01]  /*af30*/  SHF.R.U32.HI R3, RZ, 0x15, R95 ;  /* 0x00000015ff037819 */ /* 0x000fe2000001165f */
[----:B------:R-:W-:Y:S03]  /*af40*/  BSSY B0, `(.L_x_153) ;  /* 0x0000006000007945 */ /* 0x000fe60003800000 */
[----:B------:R-:W-:Y:S01]  /*af50*/  LOP3.LUT P0, RZ, R3, 0x3, R128, 0x48, !PT ;  /* 0x0000000303ff7812 */ /* 0x000fe20007804880 */
[----:B------:R-:W-:Y:S01]  /*af60*/  @!UPT UIADD3 URZ, UPT, UPT, URZ, URZ, URZ ;  /* 0x000000fffffff290 */ /* 0x000fe2000fffe0ff */
[----:B-1----:R-:W-:Y:S11]  /*af70*/  @P2 BRA `(.L_x_154) ;  /* 0x0000000000082947 */ /* 0x002ff60003800000 */
[----:B------:R-:W1:Y:S02]  /*af80*/  SYNCS.PHASECHK.TRANS64.TRYWAIT P1, [R145+URZ+0x110], R0 ;  /* 0x00011000910075a7 */ /* 0x000e6400080211ff */
[----:B-1----:R-:W-:Y:S05]  /*af90*/  @!P1 BRA `(.L_x_155) ;  /* 0x0000009000149947 */ /* 0x002fea0003800000 */
.L_x_154:
[----:B------:R-:W-:Y:S05]  /*afa0*/  BSYNC B0 ;  /* 0x0000000000007941 */ /* 0x000fea0003800000 */
.L_x_153:
[----:B------:R-:W-:Y:S05]  /*afb0*/  @!P0 BRA `(.L_x_156) ;  /* 0x0000000000408947 */ /* 0x000fea0003800000 */
[----:B------:R-:W3:Y:S01]  /*afc0*/  LDCU.64 UR8, c[0x4][0x70] ;  /* 0x01000e00ff0877ac */ /* 0x000ee20008000a00 */
[----:B------:R-:W-:Y:S01]  /*afd0*/  MOV R3, 0x0 ;  /* 0x0000000000037802 */ /* 0x000fe20000000f00 */
[----:B------:R-:W-:Y:S02]  /*afe0*/  HFMA2 R12, -RZ, RZ, 0, 5.9604644775390625e-08 ;  /* 0x00000001ff0c7431 */ /* 0x000fe400000001ff */
[----:B------:R-:W-:Y:S02]  /*aff0*/  IMAD.MOV.U32 R8, RZ, RZ, 0x192 ;  /* 0x00000192ff087424 */ /* 0x000fe400078e00ff */
[----:B------:R-:W-:Y:S01]  /*b000*/  IMAD.MOV.U32 R13, RZ, RZ, RZ ;  /* 0x000000ffff0d7224 */ /* 0x000fe200078e00ff */
[----:B------:R-:W5:Y:S01]  /*b010*/  LDCU.64 UR6, c[0x4][0x78] ;  /* 0x01000f00ff0677ac */ /* 0x000f620008000a00 */
[----:B--2---:R-:W2:Y:S01]  /*b020*/  LDC.64 R2, c[0x4][R3] ;  /* 0x0100000003027b82 */ /* 0x004ea20000000a00 */
[----:B------:R-:W1:Y:S01]  /*b030*/  LDCU.64 UR4, c[0x4][0x10] ;  /* 0x01000200ff0477ac */ /* 0x000e620008000a00 */
[----:B---3--:R-:W-:Y:S01]  /*b040*/  MOV R5, UR9 ;  /* 0x0000000900057c02 */ /* 0x008fe20008000f00 */
[----:B------:R-:W-:Y:S01]  /*b050*/  IMAD.U32 R4, RZ, RZ, UR8 ;  /* 0x00000008ff047e24 */ /* 0x000fe2000f8e00ff */
[----:B-----5:R-:W-:Y:S01]  /*b060*/  MOV R7, UR7 ;  /* 0x0000000700077c02 */ /* 0x020fe20008000f00 */
[----:B------:R-:W-:Y:S01]  /*b070*/  IMAD.U32 R6, RZ, RZ, UR6 ;  /* 0x00000006ff067e24 */ /* 0x000fe2000f8e00ff */
[----:B-1----:R-:W-:Y:S01]  /*b080*/  MOV R11, UR5 ;  /* 0x00000005000b7c02 */ /* 0x002fe20008000f00 */
[----:B------:R-:W-:Y:S02]  /*b090*/  IMAD.U32 R10, RZ, RZ, UR4 ;  /* 0x00000004ff0a7e24 */ /* 0x000fe4000f8e00ff */
[----:B------:R-:W-:Y:S07]  /*b0a0*/  LEPC R20, `(.L_x_156) ;  /* 0x000000001014794e */ /* 0x000fee0000000000 */
[----:B--2-4-:R-:W-:Y:S05]  /*b0b0*/  CALL.ABS.NOINC R2 ;  /* 0x0000000002007343 */ /* 0x014fea0003c00000 */
.L_x_156:
[----:B------:R-:W-:Y:S05]  /*b0c0*/  WARPSYNC.ALL ;  /* 0x0000000000007948 */ /* 0x000fea0003800000 */
[C---:B------:R-:W-:Y:S01]  /*b0d0*/  R2UR UR4, R95.reuse ;  /* 0x000000005f0472ca */ /* 0x040fe200000e0000 */
[----:B------:R-:W-:Y:S05]  /*b0e0*/  VIADD R3, R95, 0x100000 ;  /* 0x001000005f037836 */ /* 0x000fea0000000000 */
[----:B------:R-:W-:Y:S04]  /*b0f0*/  SHF.R.U32.HI R3, RZ, 0x15, R3 ;  /* 0x00000015ff037819 */ /* 0x000fe80000011603 */
[----:B------:R-:W-:Y:S03]  /*b100*/  LOP3.LUT P0, RZ, R3, 0x3, R128, 0x48, !PT ;  /* 0x0000000303ff7812 */ /* 0x000fe60007804880 */
[----:B------:R-:W3:Y:S10]  /*b110*/  LDTM.16dp256bit.x8 R24, tmem[UR4] ;  /* 0x00000004001879ee */ /* 0x000ef400081a0000 */
[----:B---3--:R-:W-:Y:S05]  /*b120*/  @!P0 BRA `(.L_x_157) ;  /* 0x0000000000408947 */ /* 0x008fea0003800000 */
        /* <DEDUP_REMOVED lines=16> */
.L_x_157:
[----:B------:R-:W-:Y:S05]  /*b230*/  WARPSYNC.ALL ;  /* 0x0000000000007948 */ /* 0x000fea0003800000 */
[----:B------:R-:W-:Y:S11]  /*b240*/  R2UR UR4, R95 ;  /* 0x000000005f0472ca */ /* 0x000ff600000e0000 */
[----:B------:R-:W-:Y:S02]  /*b250*/  @!UPT UIADD3 URZ, UPT, UPT, URZ, URZ, URZ ;  /* 0x000000fffffff290 */ /* 0x000fe4000fffe0ff */
[----:B------:R-:W3:Y:S02]  /*b260*/  LDTM.16dp256bit.x8 R56, tmem[UR4+0x100000] ;  /* 0x10000004003879ee */ /* 0x000ee400081a0000 */
[----:B---3--:R-:W-:Y:S01]  /*b270*/  NOP ;  /* 0x0000000000007918 */ /* 0x008fe20000000000 */
.L_x_152:
[--C-:B-1----:R-:W-:Y:S01]  /*b280*/  HADD2.F32 R90, -RZ, R116.reuse.H0_H0 ;  /* 0x20000074ff5a7230 */ /* 0x102fe20000004100 */
[----:B------:R-:W-:Y:S05]  /*b290*/  WARPSYNC.ALL ;  /* 0x0000000000007948 */ /* 0x000fea0003800000 */
[----:B------:R-:W-:Y:S01]  /*b2a0*/  LEA R165, R141, R144, 0x1 ;  /* 0x000000908da57211 */ /* 0x000fe200078e08ff */
[-C--:B------:R-:W-:Y:S01]  /*b2b0*/  FMUL R13, R36, R88.reuse ;  /* 0x00000058240d7220 */ /* 0x080fe20000400000 */
[-C--:B------:R-:W-:Y:S01]  /*b2c0*/  FMUL R14, R37, R88.reuse ;  /* 0x00000058250e7220 */ /* 0x080fe20000400000 */
[-C--:B------:R-:W-:Y:S01]  /*b2d0*/  FMUL R15, R38, R88.reuse ;  /* 0x00000058260f7220 */ /* 0x080fe20000400000 */
[----:B------:R-:W-:Y:S02]  /*b2e0*/  HADD2.F32 R91, -RZ, R116.H1_H1 ;  /* 0x30000074ff5b7230 */ /* 0x000fe40000004100 */
[-C--:B------:R-:W-:Y:S01]  /*b2f0*/  FMUL R16, R39, R88.reuse ;  /* 0x0000005827107220 */ /* 0x080fe20000400000 */
[-C--:B------:R-:W-:Y:S01]  /*b300*/  FMUL R0, R24, R88.reuse ;  /* 0x0000005818007220 */ /* 0x080fe20000400000 */
[--C-:B------:R-:W-:Y:S02]  /*b310*/  HADD2.F32 R92, -RZ, R119.reuse.H0_H0 ;  /* 0x20000077ff5c7230 */ /* 0x100fe40000004100 */
[-C--:B--2---:R-:W-:Y:S01]  /*b320*/  FMUL R2, R25, R88.reuse ;  /* 0x0000005819027220 */ /* 0x084fe20000400000 */
[----:B------:R-:W-:Y:S01]  /*b330*/  FMUL R3, R26, R88 ;  /* 0x000000581a037220 */ /* 0x000fe20000400000 */
[----:B------:R-:W-:Y:S02]  /*b340*/  HADD2.F32 R93, -RZ, R119.H1_H1 ;  /* 0x30000077ff5d7230 */ /* 0x000fe40000004100 */
[C---:B------:R-:W-:Y:S01]  /*b350*/  FFMA R0, R89.reuse, R90, R0 ;  /* 0x0000005a59007223 */ /* 0x040fe20000000000 */
[--C-:B------:R-:W-:Y:S02]  /*b360*/  HADD2.F32 R90, -RZ, R117.reuse.H0_H0 ;  /* 0x20000075ff5a7230 */ /* 0x100fe40000004100 */
[----:B------:R-:W-:Y:S01]  /*b370*/  FFMA R2, R89, R91, R2 ;  /* 0x0000005b59027223 */ /* 0x000fe20000000002 */
[----:B------:R-:W-:Y:S02]  /*b380*/  HADD2.F32 R91, -RZ, R117.H1_H1 ;  /* 0x30000075ff5b7230 */ /* 0x000fe40000004100 */
[-C--:B------:R-:W-:Y:S01]  /*b390*/  FMUL R4, R27, R88.reuse ;  /* 0x000000581b047220 */ /* 0x080fe20000400000 */
[----:B------:R-:W-:Y:S01]  /*b3a0*/  FMUL R5, R28, R88 ;  /* 0x000000581c057220 */ /* 0x000fe20000400000 */
[C---:B------:R-:W-:Y:S01]  /*b3b0*/  FFMA R3, R89.reuse, R90, R3 ;  /* 0x0000005a59037223 */ /* 0x040fe20000000003 */
[--C-:B------:R-:W-:Y:S01]  /*b3c0*/  HADD2.F32 R90, -RZ, R118.reuse.H0_H0 ;  /* 0x20000076ff5a7230 */ /* 0x100fe20000004100 */
[----:B------:R-:W-:Y:S01]  /*b3d0*/  F2FP.F16.F32.PACK_AB R148, R2, R0 ;  /* 0x000000000294723e */ /* 0x000fe200000000ff */
[----:B------:R-:W-:Y:S01]  /*b3e0*/  FFMA R4, R89, R91, R4 ;  /* 0x0000005b59047223 */ /* 0x000fe20000000004 */
[----:B------:R-:W-:Y:S02]  /*b3f0*/  HADD2.F32 R91, -RZ, R118.H1_H1 ;  /* 0x30000076ff5b7230 */ /* 0x000fe40000004100 */
[----:B------:R-:W-:Y:S01]  /*b400*/  FMUL R6, R29, R88 ;  /* 0x000000581d067220 */ /* 0x000fe20000400000 */
[C---:B------:R-:W-:Y:S01]  /*b410*/  FFMA R5, R89.reuse, R90, R5 ;  /* 0x0000005a59057223 */ /* 0x040fe20000000005 */
[----:B------:R-:W-:Y:S01]  /*b420*/  FMUL R7, R30, R88 ;  /* 0x000000581e077220 */ /* 0x000fe20000400000 */
[----:B------:R-:W-:Y:S01]  /*b430*/  F2FP.F16.F32.PACK_AB R149, R4, R3 ;  /* 0x000000030495723e */ /* 0x000fe200000000ff */
[C---:B------:R-:W-:Y:S01]  /*b440*/  FFMA R6, R89.reuse, R91, R6 ;  /* 0x0000005b59067223 */ /* 0x040fe20000000006 */
[----:B------:R-:W-:Y:S02]  /*b450*/  HADD2.F32 R90, -RZ, R108.H0_H0 ;  /* 0x2000006cff5a7230 */ /* 0x000fe40000004100 */
[----:B------:R-:W-:Y:S01]  /*b460*/  FFMA R7, R89, R92, R7 ;  /* 0x0000005c59077223 */ /* 0x000fe20000000007 */
[-C--:B------:R-:W-:Y:S01]  /*b470*/  FMUL R8, R31, R88.reuse ;  /* 0x000000581f087220 */ /* 0x080fe20000400000 */
[----:B------:R-:W-:Y:S01]  /*b480*/  HADD2.F32 R92, -RZ, R109.H0_H0 ;  /* 0x2000006dff5c7230 */ /* 0x000fe20000004100 */
[----:B------:R-:W-:Y:S01]  /*b490*/  F2FP.F16.F32.PACK_AB R150, R6, R5 ;  /* 0x000000050696723e */ /* 0x000fe200000000ff */
[-C--:B------:R-:W-:Y:S01]  /*b4a0*/  FMUL R9, R32, R88.reuse ;  /* 0x0000005820097220 */ /* 0x080fe20000400000 */
[----:B------:R-:W-:Y:S01]  /*b4b0*/  FFMA R8, R89, R93, R8 ;  /* 0x0000005d59087223 */ /* 0x000fe20000000008 */
[----:B------:R-:W-:Y:S02]  /*b4c0*/  HADD2.F32 R91, -RZ, R110.H1_H1 ;  /* 0x3000006eff5b7230 */ /* 0x000fe40000004100 */
[----:B------:R-:W-:Y:S01]  /*b4d0*/  FMUL R10, R33, R88 ;  /* 0x00000058210a7220 */ /* 0x000fe20000400000 */
[----:B------:R-:W-:Y:S01]  /*b4e0*/  FFMA R9, R89, R90, R9 ;  /* 0x0000005a59097223 */ /* 0x000fe20000000009 */
[----:B------:R-:W-:Y:S01]  /*b4f0*/  HADD2.F32 R90, -RZ, R108.H1_H1 ;  /* 0x3000006cff5a7230 */ /* 0x000fe20000004100 */
[----:B------:R-:W-:Y:S01]  /*b500*/  F2FP.F16.F32.PACK_AB R151, R8, R7 ;  /* 0x000000070897723e */ /* 0x000fe200000000ff */
[-C--:B------:R-:W-:Y:S01]  /*b510*/  FMUL R11, R34, R88.reuse ;  /* 0x00000058220b7220 */ /* 0x080fe20000400000 */
[----:B------:R-:W-:Y:S01]  /*b520*/  FMUL R12, R35, R88 ;  /* 0x00000058230c7220 */ /* 0x000fe20000400000 */
[----:B------:R-:W-:Y:S02]  /*b530*/  HADD2.F32 R93, -RZ, R101.H1_H1 ;  /* 0x30000065ff5d7230 */ /* 0x000fe40000004100 */
[C---:B------:R-:W-:Y:S01]  /*b540*/  FFMA R10, R89.reuse, R90, R10 ;  /* 0x0000005a590a7223 */ /* 0x040fe2000000000a */
[----:B------:R-:W-:Y:S01]  /*b550*/  HADD2.F32 R90, -RZ, R109.H1_H1 ;  /* 0x3000006dff5a7230 */ /* 0x000fe20000004100 */
[----:B------:R1:W-:Y:S01]  /*b560*/  STSM.16.MT88.4 [R144+0x1000], R148 ;  /* 0x0010009490007844 */ /* 0x0003e20000004200 */
[C---:B------:R-:W-:Y:S01]  /*b570*/  FFMA R11, R89.reuse, R92, R11 ;  /* 0x0000005c590b7223 */ /* 0x040fe2000000000b */
[----:B------:R-:W-:Y:S01]  /*b580*/  HADD2.F32 R92, -RZ, R110.H0_H0 ;  /* 0x2000006eff5c7230 */ /* 0x000fe20000004100 */
[----:B------:R-:W-:Y:S01]  /*b590*/  F2FP.F16.F32.PACK_AB R152, R10, R9 ;  /* 0x000000090a98723e */ /* 0x000fe200000000ff */
[C---:B------:R-:W-:Y:S01]  /*b5a0*/  FFMA R12, R89.reuse, R90, R12 ;  /* 0x0000005a590c7223 */ /* 0x040fe2000000000c */
[--C-:B------:R-:W-:Y:S02]  /*b5b0*/  HADD2.F32 R90, -RZ, R111.reuse.H0_H0 ;  /* 0x2000006fff5a7230 */ /* 0x100fe40000004100 */
[----:B------:R-:W-:Y:S01]  /*b5c0*/  FMUL R17, R40, R88 ;  /* 0x0000005828117220 */ /* 0x000fe20000400000 */
[C---:B------:R-:W-:Y:S01]  /*b5d0*/  FFMA R13, R89.reuse, R92, R13 ;  /* 0x0000005c590d7223 */ /* 0x040fe2000000000d */
[C---:B------:R-:W-:Y:S01]  /*b5e0*/  FFMA R14, R89.reuse, R91, R14 ;  /* 0x0000005b590e7223 */ /* 0x040fe2000000000e */
[----:B------:R-:W-:Y:S01]  /*b5f0*/  HADD2.F32 R91, -RZ, R111.H1_H1 ;  /* 0x3000006fff5b7230 */ /* 0x000fe20000004100 */
[----:B------:R-:W-:Y:S01]  /*b600*/  F2FP.F16.F32.PACK_AB R153, R12, R11 ;  /* 0x0000000b0c99723e */ /* 0x000fe200000000ff */
[C---:B------:R-:W-:Y:S01]  /*b610*/  FFMA R15, R89.reuse, R90, R15 ;  /* 0x0000005a590f7223 */ /* 0x040fe2000000000f */
[--C-:B------:R-:W-:Y:S01]  /*b620*/  HADD2.F32 R90, -RZ, R100.reuse.H0_H0 ;  /* 0x20000064ff5a7230 */ /* 0x100fe20000004100 */
[----:B------:R-:W-:Y:S01]  /*b630*/  F2FP.F16.F32.PACK_AB R154, R14, R13 ;  /* 0x0000000d0e9a723e */ /* 0x000fe200000000ff */
[----:B------:R-:W-:Y:S01]  /*b640*/  FFMA R16, R89, R91, R16 ;  /* 0x0000005b59107223 */ /* 0x000fe20000000010 */
[----:B------:R-:W-:Y:S02]  /*b650*/  HADD2.F32 R91, -RZ, R100.H1_H1 ;  /* 0x30000064ff5b7230 */ /* 0x000fe40000004100 */
[----:B------:R-:W-:Y:S01]  /*b660*/  FMUL R18, R41, R88 ;  /* 0x0000005829127220 */ /* 0x000fe20000400000 */
[----:B------:R-:W-:Y:S02]  /*b670*/  HADD2.F32 R92, -RZ, R101.H0_H0 ;  /* 0x20000065ff5c7230 */ /* 0x000fe40000004100 */
[C---:B------:R-:W-:Y:S01]  /*b680*/  FFMA R17, R89.reuse, R90, R17 ;  /* 0x0000005a59117223 */ /* 0x040fe20000000011 */
[----:B------:R-:W-:Y:S01]  /*b690*/  F2FP.F16.F32.PACK_AB R155, R16, R15 ;  /* 0x0000000f109b723e */ /* 0x000fe200000000ff */
[----:B------:R-:W-:Y:S01]  /*b6a0*/  FFMA R18, R89, R91, R18 ;  /* 0x0000005b59127223 */ /* 0x000fe20000000012 */
[-C--:B------:R-:W-:Y:S01]  /*b6b0*/  FMUL R19, R42, R88.reuse ;  /* 0x000000582a137220 */ /* 0x080fe20000400000 */
[----:B------:R-:W-:Y:S01]  /*b6c0*/  FMUL R20, R43, R88 ;  /* 0x000000582b147220 */ /* 0x000fe20000400000 */
[--C-:B------:R-:W-:Y:S01]  /*b6d0*/  HADD2.F32 R90, -RZ, R102.reuse.H0_H0 ;  /* 0x20000066ff5a7230 */ /* 0x100fe20000004100 */
[----:B------:R2:W-:Y:S01]  /*b6e0*/  STSM.16.MT88.4 [R144+0x1800], R152 ;  /* 0x0018009890007844 */ /* 0x0005e20000004200 */
[----:B------:R-:W-:Y:S01]  /*b6f0*/  F2FP.F16.F32.PACK_AB R156, R18, R17 ;  /* 0x00000011129c723e */ /* 0x000fe200000000ff */
[C---:B------:R-:W-:Y:S01]  /*b700*/  FFMA R19, R89.reuse, R92, R19 ;  /* 0x0000005c59137223 */ /* 0x040fe20000000013 */
[----:B------:R-:W-:Y:S01]  /*b710*/  FFMA R20, R89, R93, R20 ;  /* 0x0000005d59147223 */ /* 0x000fe20000000014 */
[-C--:B------:R-:W-:Y:S01]  /*b720*/  FMUL R21, R44, R88.reuse ;  /* 0x000000582c157220 */ /* 0x080fe20000400000 */
[----:B------:R-:W-:Y:S02]  /*b730*/  HADD2.F32 R91, -RZ, R102.H1_H1 ;  /* 0x30000066ff5b7230 */ /* 0x000fe40000004100 */
[----:B------:R-:W-:Y:S01]  /*b740*/  FMUL R22, R45, R88 ;  /* 0x000000582d167220 */ /* 0x000fe20000400000 */
[--C-:B------:R-:W-:Y:S01]  /*b750*/  HADD2.F32 R92, -RZ, R103.reuse.H0_H0 ;  /* 0x20000067ff5c7230 */ /* 0x100fe20000004100 */
        /* <DEDUP_REMOVED lines=18> */
[----:B------:R-:W-:Y:S01]  /*b880*/  HADD2.F32 R93, -RZ, R97.H1_H1 ;  /* 0x30000061ff5d7230 */ /* 0x000fe20000004100 */
[----:B------:R3:W-:Y:S01]  /*b890*/  STSM.16.MT88.4 [R144+0x2000], R156 ;  /* 0x0020009c90007844 */ /* 0x0007e20000004200 */
[----:B------:R-:W-:Y:S01]  /*b8a0*/  FMUL R28, R51, R88 ;  /* 0x00000058331c7220 */ /* 0x000fe20000400000 */
[--C-:B------:R-:W-:Y:S01]  /*b8b0*/  HADD2.F32 R90, -RZ, R98.reuse.H0_H0 ;  /* 0x20000062ff5a7230 */ /* 0x100fe20000004100 */
[----:B-1----:R-:W-:Y:S01]  /*b8c0*/  F2FP.F16.F32.PACK_AB R148, R26, R25 ;  /* 0x000000191a94723e */ /* 0x002fe200000000ff */
[C---:B------:R-:W-:Y:S01]  /*b8d0*/  FFMA R27, R89.reuse, R92, R27 ;  /* 0x0000005c591b7223 */ /* 0x040fe2000000001b */
[----:B------:R-:W-:Y:S01]  /*b8e0*/  FFMA R28, R89, R93, R28 ;  /* 0x0000005d591c7223 */ /* 0x000fe2000000001c */
[-C--:B------:R-:W-:Y:S01]  /*b8f0*/  FMUL R29, R52, R88.reuse ;  /* 0x00000058341d7220 */ /* 0x080fe20000400000 */
[-C--:B------:R-:W-:Y:S01]  /*b900*/  FMUL R30, R53, R88.reuse ;  /* 0x00000058351e7220 */ /* 0x080fe20000400000 */
[--C-:B------:R-:W-:Y:S02]  /*b910*/  HADD2.F32 R92, -RZ, R99.reuse.H0_H0 ;  /* 0x20000063ff5c7230 */ /* 0x100fe40000004100 */
[----:B------:R-:W-:Y:S01]  /*b920*/  FMUL R31, R54, R88 ;  /* 0x00000058361f7220 */ /* 0x000fe20000400000 */
[----:B------:R-:W-:Y:S01]  /*b930*/  F2FP.F16.F32.PACK_AB R149, R28, R27 ;  /* 0x0000001b1c95723e */ /* 0x000fe200000000ff */
[----:B------:R-:W-:Y:S01]  /*b940*/  FFMA R29, R89, R90, R29 ;  /* 0x0000005a591d7223 */ /* 0x000fe2000000001d */
[----:B------:R-:W-:Y:S02]  /*b950*/  HADD2.F32 R90, -RZ, R98.H1_H1 ;  /* 0x30000062ff5a7230 */ /* 0x000fe40000004100 */
[-C--:B------:R-:W-:Y:S01]  /*b960*/  FMUL R32, R55, R88.reuse ;  /* 0x0000005837207220 */ /* 0x080fe20000400000 */
[----:B------:R-:W-:Y:S02]  /*b970*/  HADD2.F32 R91, -RZ, R99.H1_H1 ;  /* 0x30000063ff5b7230 */ /* 0x000fe40000004100 */
[-C--:B------:R-:W-:Y:S01]  /*b980*/  FMUL R56, R56, R88.reuse ;  /* 0x0000005838387220 */ /* 0x080fe20000400000 */
[----:B------:R-:W-:Y:S01]  /*b990*/  FMUL R57, R57, R88 ;  /* 0x0000005839397220 */ /* 0x000fe20000400000 */
[C---:B------:R-:W-:Y:S01]  /*b9a0*/  FFMA R30, R89.reuse, R90, R30 ;  /* 0x0000005a591e7223 */ /* 0x040fe2000000001e */
[--C-:B------:R-:W-:Y:S02]  /*b9b0*/  HADD2.F32 R90, -RZ, R104.reuse.H0_H0 ;  /* 0x20000068ff5a7230 */ /* 0x100fe40000004100 */
[C---:B------:R-:W-:Y:S01]  /*b9c0*/  FFMA R31, R89.reuse, R92, R31 ;  /* 0x0000005c591f7223 */ /* 0x040fe2000000001f */
[C---:B------:R-:W-:Y:S01]  /*b9d0*/  FFMA R32, R89.reuse, R91, R32 ;  /* 0x0000005b59207223 */ /* 0x040fe20000000020 */
[----:B------:R-:W-:Y:S01]  /*b9e0*/  HADD2.F32 R92, -RZ, R104.H1_H1 ;  /* 0x30000068ff5c7230 */ /* 0x000fe20000004100 */
[----:B------:R-:W-:Y:S01]  /*b9f0*/  F2FP.F16.F32.PACK_AB R150, R30, R29 ;  /* 0x0000001d1e96723e */ /* 0x000fe200000000ff */
[--C-:B------:R-:W-:Y:S02]  /*ba00*/  HADD2.F32 R91, -RZ, R105.reuse.H0_H0 ;  /* 0x20000069ff5b7230 */ /* 0x100fe40000004100 */
[C---:B------:R-:W-:Y:S01]  /*ba10*/  FFMA R56, R89.reuse, R90, R56 ;  /* 0x0000005a59387223 */ /* 0x040fe20000000038 */
[----:B------:R-:W-:Y:S01]  /*ba20*/  F2FP.F16.F32.PACK_AB R151, R32, R31 ;  /* 0x0000001f2097723e */ /* 0x000fe200000000ff */
[----:B------:R-:W-:Y:S01]  /*ba30*/  FFMA R57, R89, R92, R57 ;  /* 0x0000005c59397223 */ /* 0x000fe20000000039 */
[-C--:B------:R-:W-:Y:S01]  /*ba40*/  FMUL R58, R58, R88.reuse ;  /* 0x000000583a3a7220 */ /* 0x080fe20000400000 */
[----:B------:R-:W-:Y:S02]  /*ba50*/  HADD2.F32 R90, -RZ, R105.H1_H1 ;  /* 0x30000069ff5a7230 */ /* 0x000fe40000004100 */
[----:B------:R-:W-:Y:S01]  /*ba60*/  FMUL R59, R59, R88 ;  /* 0x000000583b3b7220 */ /* 0x000fe20000400000 */
[----:B------:R1:W-:Y:S01]  /*ba70*/  STSM.16.MT88.4 [R144+0x2800], R148 ;  /* 0x0028009490007844 */ /* 0x0003e20000004200 */
[----:B--2---:R-:W-:Y:S01]  /*ba80*/  F2FP.F16.F32.PACK_AB R152, R57, R56 ;  /* 0x000000383998723e */ /* 0x004fe200000000ff */
[C---:B------:R-:W-:Y:S01]  /*ba90*/  FFMA R58, R89.reuse, R91, R58 ;  /* 0x0000005b593a7223 */ /* 0x040fe2000000003a */
[--C-:B------:R-:W-:Y:S02]  /*baa0*/  HADD2.F32 R91, -RZ, R106.reuse.H0_H0 ;  /* 0x2000006aff5b7230 */ /* 0x100fe40000004100 */
        /* <DEDUP_REMOVED lines=26> */
[----:B---3--:R-:W-:Y:S01]  /*bc50*/  F2FP.F16.F32.PACK_AB R156, R65, R64 ;  /* 0x00000040419c723e */ /* 0x008fe200000000ff */
        /* <DEDUP_REMOVED lines=12> */
[-C--:B------:R-:W-:Y:S01]  /*bd20*/  FMUL R71, R71, R88.reuse ;  /* 0x0000005847477220 */ /* 0x080fe20000400000 */
[----:B------:R-:W-:Y:S01]  /*bd30*/  FMUL R72, R72, R88 ;  /* 0x0000005848487220 */ /* 0x000fe20000400000 */
[----:B------:R-:W-:Y:S01]  /*bd40*/  F2FP.F16.F32.PACK_AB R158, R69, R68 ;  /* 0x00000044459e723e */ /* 0x000fe200000000ff */
[C---:B------:R-:W-:Y:S01]  /*bd50*/  FFMA R70, R89.reuse, R91, R70 ;  /* 0x0000005b59467223 */ /* 0x040fe20000000046 */
[--C-:B------:R-:W-:Y:S02]  /*bd60*/  HADD2.F32 R91, -RZ, R120.reuse.H0_H0 ;  /* 0x20000078ff5b7230 */ /* 0x100fe40000004100 */
[----:B------:R-:W-:Y:S01]  /*bd70*/  FFMA R71, R89, R90, R71 ;  /* 0x0000005a59477223 */ /* 0x000fe20000000047 */
[----:B------:R-:W-:Y:S02]  /*bd80*/  HADD2.F32 R92, -RZ, R120.H1_H1 ;  /* 0x30000078ff5c7230 */ /* 0x000fe40000004100 */
[----:B------:R-:W-:Y:S01]  /*bd90*/  FMUL R73, R73, R88 ;  /* 0x0000005849497220 */ /* 0x000fe20000400000 */
[--C-:B------:R-:W-:Y:S02]  /*bda0*/  HADD2.F32 R93, -RZ, R121.reuse.H0_H0 ;  /* 0x20000079ff5d7230 */ /* 0x100fe40000004100 */
[----:B------:R-:W-:Y:S01]  /*bdb0*/  FFMA R72, R89, R91, R72 ;  /* 0x0000005b59487223 */ /* 0x000fe20000000048 */
[----:B------:R-:W-:Y:S01]  /*bdc0*/  F2FP.F16.F32.PACK_AB R159, R71, R70 ;  /* 0x00000046479f723e */ /* 0x000fe200000000ff */
[----:B------:R-:W-:Y:S01]  /*bdd0*/  FFMA R73, R89, R92, R73 ;  /* 0x0000005c59497223 */ /* 0x000fe20000000049 */
[-C--:B------:R-:W-:Y:S01]  /*bde0*/  FMUL R74, R74, R88.reuse ;  /* 0x000000584a4a7220 */ /* 0x080fe20000400000 */
[----:B------:R-:W-:Y:S02]  /*bdf0*/  HADD2.F32 R90, -RZ, R121.H1_H1 ;  /* 0x30000079ff5a7230 */ /* 0x000fe40000004100 */
[----:B------:R-:W-:Y:S01]  /*be00*/  FMUL R75, R75, R88 ;  /* 0x000000584b4b7220 */ /* 0x000fe20000400000 */
[----:B------:R1:W-:Y:S01]  /*be10*/  STSM.16.MT88.4 [R165+0x1800], R156 ;  /* 0x0018009ca5007844 */ /* 0x0003e20000004200 */
[----:B------:R-:W-:Y:S01]  /*be20*/  F2FP.F16.F32.PACK_AB R160, R73, R72 ;  /* 0x0000004849a0723e */ /* 0x000fe200000000ff */
[C---:B------:R-:W-:Y:S01]  /*be30*/  FFMA R74, R89.reuse, R93, R74 ;  /* 0x0000005d594a7223 */ /* 0x040fe2000000004a */
[----:B------:R-:W-:Y:S01]  /*be40*/  FFMA R75, R89, R90, R75 ;  /* 0x0000005a594b7223 */ /* 0x000fe2000000004b */
[--C-:B------:R-:W-:Y:S02]  /*be50*/  HADD2.F32 R91, -RZ, R122.reuse.H0_H0 ;  /* 0x2000007aff5b7230 */ /* 0x100fe40000004100 */
        /* <DEDUP_REMOVED lines=10> */
[--C-:B------:R-:W-:Y:S02]  /*bf00*/  HADD2.F32 R90, -RZ, R124.reuse.H0_H0 ;  /* 0x2000007cff5a7230 */ /* 0x100fe40000004100 */
[C---:B------:R-:W-:Y:S01]  /*bf10*/  FFMA R78, R89.reuse, R93, R78 ;  /* 0x0000005d594e7223 */ /* 0x040fe2000000004e */
[----:B------:R-:W-:Y:S01]  /*bf20*/  FMUL R80, R80, R88 ;  /* 0x0000005850507220 */ /* 0x000fe20000400000 */
[----:B------:R-:W-:Y:S01]  /*bf30*/  FFMA R79, R89, R92, R79 ;  /* 0x0000005c594f7223 */ /* 0x000fe2000000004f */
[----:B------:R-:W-:Y:S02]  /*bf40*/  HADD2.F32 R92, -RZ, R124.H1_H1 ;  /* 0x3000007cff5c7230 */ /* 0x000fe40000004100 */
[-C--:B------:R-:W-:Y:S01]  /*bf50*/  FMUL R81, R81, R88.reuse ;  /* 0x0000005851517220 */ /* 0x080fe20000400000 */
[--C-:B------:R-:W-:Y:S02]  /*bf60*/  HADD2.F32 R91, -RZ, R125.reuse.H0_H0 ;  /* 0x2000007dff5b7230 */ /* 0x100fe40000004100 */
[----:B------:R-:W-:Y:S01]  /*bf70*/  FMUL R82, R82, R88 ;  /* 0x0000005852527220 */ /* 0x000fe20000400000 */
[C---:B------:R-:W-:Y:S01]  /*bf80*/  FFMA R80, R89.reuse, R90, R80 ;  /* 0x0000005a59507223 */ /* 0x040fe20000000050 */
[C---:B------:R-:W-:Y:S01]  /*bf90*/  FFMA R81, R89.reuse, R92, R81 ;  /* 0x0000005c59517223 */ /* 0x040fe20000000051 */
[----:B------:R-:W-:Y:S02]  /*bfa0*/  HADD2.F32 R90, -RZ, R125.H1_H1 ;  /* 0x3000007dff5a7230 */ /* 0x000fe40000004100 */
[----:B------:R-:W-:Y:S01]  /*bfb0*/  FFMA R82, R89, R91, R82 ;  /* 0x0000005b59527223 */ /* 0x000fe20000000052 */
[-C--:B------:R-:W-:Y:S01]  /*bfc0*/  FMUL R83, R83, R88.reuse ;  /* 0x0000005853537220 */ /* 0x080fe20000400000 */
[--C-:B------:R-:W-:Y:S02]  /*bfd0*/  HADD2.F32 R91, -RZ, R126.reuse.H0_H0 ;  /* 0x2000007eff5b7230 */ /* 0x100fe40000004100 */
[-C--:B------:R-:W-:Y:S01]  /*bfe0*/  FMUL R84, R84, R88.reuse ;  /* 0x0000005854547220 */ /* 0x080fe20000400000 */
[----:B------:R-:W-:Y:S02]  /*bff0*/  HADD2.F32 R92, -RZ, R126.H1_H1 ;  /* 0x3000007eff5c7230 */ /* 0x000fe40000004100 */
[-C--:B------:R-:W-:Y:S01]  /*c000*/  FMUL R85, R85, R88.reuse ;  /* 0x0000005855557220 */ /* 0x080fe20000400000 */
[--C-:B------:R-:W-:Y:S02]  /*c010*/  HADD2.F32 R93, -RZ, R127.reuse.H0_H0 ;  /* 0x2000007fff5d7230 */ /* 0x100fe40000004100 */
[----:B------:R-:W-:Y:S01]  /*c020*/  FMUL R86, R86, R88 ;  /* 0x0000005856567220 */ /* 0x000fe20000400000 */
[----:B------:R-:W-:Y:S02]  /*c030*/  HADD2.F32 R94, -RZ, R127.H1_H1 ;  /* 0x3000007fff5e7230 */ /* 0x000fe40000004100 */
[----:B------:R-:W-:Y:S01]  /*c040*/  FFMA R83, R89, R90, R83 ;  /* 0x0000005a59537223 */ /* 0x000fe20000000053 */
[----:B------:R-:W-:Y:S01]  /*c050*/  FMUL R87, R87, R88 ;  /* 0x0000005857577220 */ /* 0x000fe20000400000 */
[C---:B------:R-:W-:Y:S01]  /*c060*/  FFMA R84, R89.reuse, R91, R84 ;  /* 0x0000005b59547223 */ /* 0x040fe20000000054 */
[C---:B------:R-:W-:Y:S01]  /*c070*/  FFMA R85, R89.reuse, R92, R85 ;  /* 0x0000005c59557223 */ /* 0x040fe20000000055 */
[C---:B------:R-:W-:Y:S01]  /*c080*/  FFMA R86, R89.reuse, R93, R86 ;  /* 0x0000005d59567223 */ /* 0x040fe20000000056 */
[----:B------:R-:W-:Y:S01]  /*c090*/  FFMA R87, R89, R94, R87 ;  /* 0x0000005e59577223 */ /* 0x000fe20000000057 */
[----:B------:R-:W-:Y:S01]  /*c0a0*/  F2FP.F16.F32.PACK_AB R162, R77, R76 ;  /* 0x0000004c4da2723e */ /* 0x000fe200000000ff */
[----:B------:R-:W-:Y:S01]  /*c0b0*/  BSSY.RECONVERGENT B0, `(.L_x_158) ;  /* 0x000001c000007945 */ /* 0x000fe20003800200 */
[----:B------:R-:W-:Y:S02]  /*c0c0*/  F2FP.F16.F32.PACK_AB R163, R79, R78 ;  /* 0x0000004e4fa3723e */ /* 0x000fe400000000ff */
[----:B------:R-:W-:Y:S02]  /*c0d0*/  F2FP.F16.F32.PACK_AB R36, R81, R80 ;  /* 0x000000505124723e */ /* 0x000fe400000000ff */
[----:B------:R-:W-:Y:S01]  /*c0e0*/  F2FP.F16.F32.PACK_AB R37, R83, R82 ;  /* 0x000000525325723e */ /* 0x000fe200000000ff */
[----:B------:R1:W-:Y:S01]  /*c0f0*/  STSM.16.MT88.4 [R165+0x2000], R160 ;  /* 0x002000a0a5007844 */ /* 0x0003e20000004200 */
[----:B------:R-:W-:Y:S02]  /*c100*/  F2FP.F16.F32.PACK_AB R38, R85, R84 ;  /* 0x000000545526723e */ /* 0x000fe400000000ff */
[----:B------:R-:W-:Y:S02]  /*c110*/  F2FP.F16.F32.PACK_AB R39, R87, R86 ;  /* 0x000000565727723e */ /* 0x000fe400000000ff */
[----:B------:R-:W-:Y:S03]  /*c120*/  ISETP.NE.AND P0, PT, R147, RZ, PT ;  /* 0x000000ff9300720c */ /* 0x000fe60003f05270 */
[----:B------:R1:W-:Y:S01]  /*c130*/  STSM.16.MT88.4 [R165+0x2800], R36 ;  /* 0x00280024a5007844 */ /* 0x0003e20000004200 */
[----:B------:R-:W-:Y:S01]  /*c140*/  @!PT LDS RZ, [RZ] ;  /* 0x00000000fffff984 */ /* 0x000fe20000000800 */
[----:B------:R-:W-:Y:S01]  /*c150*/  @!PT LDS RZ, [RZ] ;  /* 0x00000000fffff984 */ /* 0x000fe20000000800 */
[----:B------:R-:W-:Y:S01]  /*c160*/  @!PT LDS RZ, [RZ] ;  /* 0x00000000fffff984 */ /* 0x000fe20000000800 */
[----:B------:R-:W-:Y:S01]  /*c170*/  @!PT LDS RZ, [RZ] ;  /* 0x00000000fffff984 */ /* 0x000fe20000000800 */
[----:B------:R2:W-:Y:S07]  /*c180*/  MEMBAR.ALL.CTA ;  /* 0x0000000000007992 */ /* 0x0005ee0000008000 */
[----:B--2---:R-:W2:Y:S02]  /*c190*/  FENCE.VIEW.ASYNC.S ;  /* 0x00000000000073c6 */ /* 0x004ea40000000000 */
[----:B--2---:R-:W-:Y:S06]  /*c1a0*/  BAR.SYNC.DEFER_BLOCKING 0x1, 0x80 ;  /* 0x0042000000007b1d */ /* 0x004fec0000010000 */
[----:B------:R-:W-:Y:S05]  /*c1b0*/  @!P0 BRA `(.L_x_159) ;  /* 0x00000000002c8947 */ /* 0x000fea0003800000 */
[----:B------:R-:W-:Y:S02]  /*c1c0*/  UIADD3 UR7, UPT, UPT, UR43, 0x1000, URZ ;  /* 0x000010002b077890 */ /* 0x000fe4000fffe0ff */
[----:B------:R-:W-:Y:S02]  /*c1d0*/  UIADD3 UR5, UPT, UPT, UR41, 0x40, URZ ;  /* 0x0000004029057890 */ /* 0x000fe4000fffe0ff */
[----:B------:R-:W-:Y:S02]  /*c1e0*/  UIADD3 UR4, UPT, UPT, UR43, 0x3000, URZ ;  /* 0x000030002b047890 */ /* 0x000fe4000fffe0ff */
[----:B------:R-:W-:Y:S01]  /*c1f0*/  MOV R129, UR7 ;  /* 0x0000000700817c02 */ /* 0x000fe20008000f00 */
[----:B------:R-:W-:Y:S03]  /*c200*/  UMOV UR6, UR42 ;  /* 0x0000002a00067c82 */ /* 0x000fe60008000000 */
[----:B------:R-:W-:Y:S11]  /*c210*/  R2UR UR40, R129 ;  /* 0x00000000812872ca */ /* 0x000ff600000e0000 */
[----:B------:R-:W-:Y:S02]  /*c220*/  @!UPT UIADD3 URZ, UPT, UPT, URZ, URZ, URZ ;  /* 0x000000fffffff290 */ /* 0x000fe4000fffe0ff */
[----:B------:R2:W-:Y:S01]  /*c230*/  UTMASTG.2D [UR40], [UR56] ;  /* 0x00000028380073b5 */ /* 0x0005e20008008000 */
[----:B------:R2:W-:Y:S01]  /*c240*/  UTMASTG.2D [UR4], [UR56] ;  /* 0x00000004380073b5 */ /* 0x0005e20008008000 */
[----:B------:R0:W-:Y:S01]  /*c250*/  UTMACMDFLUSH ;  /* 0x00000000000079b7 */ /* 0x0001e20000000000 */
[----:B--2---:R-:W-:Y:S04]  /*c260*/  DEPBAR.LE SB0, 0x1 ;  /* 0x000080400000791a */ /* 0x004fe80000000000 */
.L_x_159:
[----:B------:R-:W-:Y:S05]  /*c270*/  BSYNC.RECONVERGENT B0 ;  /* 0x0000000000007941 */ /* 0x000fea0003800200 */
.L_x_158:
[----:B------:R-:W-:Y:S01]  /*c280*/  UISETP.NE.AND UP1, UPT, UR54, URZ, UPT ;  /* 0x000000ff3600728c */ /* 0x000fe2000bf25270 */
[----:B------:R-:W-:Y:S01]  /*c290*/  BAR.SYNC.DEFER_BLOCKING 0x1, 0x80 ;  /* 0x0042000000007b1d */ /* 0x000fe20000010000 */
[----:B------:R-:W-:Y:S01]  /*c2a0*/  SHF.L.U32 R0, R138, 0x1f, RZ ;  /* 0x0000001f8a007819 */ /* 0x000fe200000006ff */
[----:B-1----:R-:W-:Y:S03]  /*c2b0*/  IMAD R148, R141, 0x2, R164 ;  /* 0x000000028d947824 */ /* 0x002fe600078e02a4 */
[----:B------:R-:W-:Y:S05]  /*c2c0*/  PLOP3.LUT P0, PT, PT, PT, UP1, 0x80, 0x8 ;  /* 0x000000000008781c */ /* 0x000fea0003f0f018 */
[----:B------:R-:W-:Y:S04]  /*c2d0*/  @UP1 ULEA UR4, UR53, UR43, 0x3 ;  /* 0x0000002b35041291 */ /* 0x000fe8000f8e18ff */
[----:B------:R-:W-:Y:S04]  /*c2e0*/  @UP1 UIADD3 UR4, UPT, UPT, UR4, 0x60, URZ ;  /* 0x0000006004041890 */ /* 0x000fe8000fffe0ff */
[----:B------:R-:W-:Y:S09]  /*c2f0*/  @UP1 UPRMT UR4, UR52, 0x654, UR4 ;  /* 0x0000065434041896 */ /* 0x000ff20008000004 */
[----:B------:R-:W-:Y:S01]  /*c300*/  @P0 SYNCS.ARRIVE.TRANS64.RED.A1T0 RZ, [UR4], RZ ;  /* 0x000000ffffff09a7 */ /* 0x000fe20008100404 */
[----:B------:R-:W-:Y:S01]  /*c310*/  @UP1 UIADD3 UR4, UPT, UPT, UR53, 0x1, URZ ;  /* 0x0000000135041890 */ /* 0x000fe2000fffe0ff */
[----:B------:R-:W-:Y:S01]  /*c320*/  BSSY B0, `(.L_x_160) ;  /* 0x0000008000007945 */ /* 0x000fe20003800000 */
[----:B------:R-:W-:Y:S02]  /*c330*/  FSETP.NEU.AND P0, PT, R89, RZ, PT ;  /* 0x000000ff5900720b */ /* 0x000fe40003f0d000 */
[----:B------:R-:W-:Y:S01]  /*c340*/  @UP1 UISETP.NE.AND UP0, UPT, UR4, 0x4, UPT ;  /* 0x000000040400188c */ /* 0x000fe2000bf05270 */
[----:B------:R-:W1:Y:S03]  /*c350*/  SYNCS.PHASECHK.TRANS64.TRYWAIT P1, [UR43+0x48], R0 ;  /* 0x00004800ff0075a7 */ /* 0x000e66000802112b */
[----:B------:R-:W-:Y:S01]  /*c360*/  @UP1 USEL UR53, UR4, URZ, UP0 ;  /* 0x000000ff04351287 */ /* 0x000fe20008000000 */
[----:B-1----:R-:W-:Y:S11]  /*c370*/  @P1 BRA `(.L_x_161) ;  /* 0x0000000000081947 */ /* 0x002ff60003800000 */
[----:B------:R-:W1:Y:S02]  /*c380*/  SYNCS.PHASECHK.TRANS64.TRYWAIT P1, [UR43+0x48], R0 ;  /* 0x00004800ff0075a7 */ /* 0x000e64000802112b */
[----:B-1----:R-:W-:Y:S05]  /*c390*/  @!P1 BRA `(.L_x_162) ;  /* 0x0000007c00289947 */ /* 0x002fea0003800000 */
.L_x_161:
[----:B------:R-:W-:Y:S05]  /*c3a0*/  BSYNC B0 ;  /* 0x0000000000007941 */ /* 0x000fea0003800000 */
.L_x_160:
[----:B------:R-:W-:Y:S05]  /*c3b0*/  @P0 WARPSYNC.ALL ;  /* 0x0000000000000948 */ /* 0x000fea0003800000 */
[----:B------:R2:W3:Y:S01]  /*c3c0*/  @P0 LDSM.16.MT88.4 R116, [R139+UR43+0x5000] ;  /* 0x0050002b8b74083b */ /* 0x0004e20008004200 */
[----:B------:R-:W-:Y:S02]  /*c3d0*/  ISETP.GE.AND P1, PT, R146, 0x1, PT ;  /* 0x000000019200780c */ /* 0x000fe40003f26270 */
[----:B------:R-:W-:Y:S02]  /*c3e0*/  CS2R R54, SRZ ;  /* 0x0000000000367805 */ /* 0x000fe4000001ff00 */
[----:B------:R-:W-:Y:S01]  /*c3f0*/  CS2R R52, SRZ ;  /* 0x0000000000347805 */ /* 0x000fe2000001ff00 */
[----:B------:R2:W1:Y:S01]  /*c400*/  @P0 LDSM.16.MT88.4 R108, [R139+UR43+0x5800] ;  /* 0x0058002b8b6c083b */ /* 0x0004620008004200 */
[----:B------:R-:W-:Y:S02]  /*c410*/  CS2R R50, SRZ ;  /* 0x0000000000327805 */ /* 0x000fe4000001ff00 */
        /* <DEDUP_REMOVED lines=10> */
[----:B------:R2:W1:Y:S01]  /*c4c0*/  @P0 LDSM.16.MT88.4 R104, [R148+0x4000] ;  /* 0x004000009468083b */ /* 0x0004620000004200 */
        /* <DEDUP_REMOVED lines=24> */
[----:B--23--:R-:W-:Y:S06]  /*c650*/  @!P1 BRA `(.L_x_163) ;  /* 0x0000000000c49947 */ /* 0x00cfec0003800000 */
[----:B-1----:R-:W-:Y:S05]  /*c660*/  VIADD R3, R95, 0x40 ;  /* 0x000000405f037836 */ /* 0x002fea0000000000 */
[----:B------:R-:W-:Y:S04]  /*c670*/  SHF.R.U32.HI R3, RZ, 0x15, R3 ;  /* 0x00000015ff037819 */ /* 0x000fe80000011603 */
[----:B------:R-:W-:Y:S11]  /*c680*/  LOP3.LUT P0, RZ, R3, 0x3, R128, 0x48, !PT ;  /* 0x0000000303ff7812 */ /* 0x000ff60007804880 */
[----:B------:R-:W-:Y:S02]  /*c690*/  @!UPT UIADD3 URZ, UPT, UPT, URZ, URZ, URZ ;  /* 0x000000fffffff290 */ /* 0x000fe4000fffe0ff */
[----:B------:R-:W-:Y:S05]  /*c6a0*/  @!P0 BRA `(.L_x_164) ;  /* 0x0000000000408947 */ /* 0x000fea0003800000 */
[----:B------:R-:W1:Y:S01]  /*c6b0*/  LDCU.64 UR8, c[0x4][0x70] ;  /* 0x01000e00ff0877ac */ /* 0x000e620008000a00 */
[----:B------:R-:W-:Y:S01]  /*c6c0*/  MOV R3, 0x0 ;  /* 0x0000000000037802 */ /* 0x000fe20000000f00 */
[----:B------:R-:W-:Y:S02]  /*c6d0*/  HFMA2 R12, -RZ, RZ, 0, 5.9604644775390625e-08 ;  /* 0x00000001ff0c7431 */ /* 0x000fe400000001ff */
[----:B------:R-:W-:Y:S02]  /*c6e0*/  IMAD.MOV.U32 R8, RZ, RZ, 0x192 ;  /* 0x00000192ff087424 */ /* 0x000fe400078e00ff */
[----:B------:R-:W-:Y:S01]  /*c6f0*/  IMAD.MOV.U32 R13, RZ, RZ, RZ ;  /* 0x000000ffff0d7224 */ /* 0x000fe200078e00ff */
[----:B------:R-:W2:Y:S01]  /*c700*/  LDCU.64 UR6, c[0x4][0x78] ;  /* 0x01000f00ff0677ac */ /* 0x000ea20008000a00 */
[----:B------:R-:W3:Y:S01]  /*c710*/  LDC.64 R2, c[0x4][R3] ;  /* 0x0100000003027b82 */ /* 0x000ee20000000a00 */
[----:B------:R-:W5:Y:S01]  /*c720*/  LDCU.64 UR4, c[0x4][0x10] ;  /* 0x01000200ff0477ac */ /* 0x000f620008000a00 */
[----:B-1----:R-:W-:Y:S01]  /*c730*/  MOV R5, UR9 ;  /* 0x0000000900057c02 */ /* 0x002fe20008000f00 */
[----:B------:R-:W-:Y:S01]  /*c740*/  IMAD.U32 R4, RZ, RZ, UR8 ;  /* 0x00000008ff047e24 */ /* 0x000fe2000f8e00ff */
[----:B--2---:R-:W-:Y:S01]  /*c750*/  MOV R7, UR7 ;  /* 0x0000000700077c02 */ /* 0x004fe20008000f00 */
[----:B------:R-:W-:Y:S01]  /*c760*/  IMAD.U32 R6, RZ, RZ, UR6 ;  /* 0x00000006ff067e24 */ /* 0x000fe2000f8e00ff */
[----:B-----5:R-:W-:Y:S01]  /*c770*/  MOV R11, UR5 ;  /* 0x00000005000b7c02 */ /* 0x020fe20008000f00 */
[----:B------:R-:W-:Y:S02]  /*c780*/  IMAD.U32 R10, RZ, RZ, UR4 ;  /* 0x00000004ff0a7e24 */ /* 0x000fe4000f8e00ff */
[----:B------:R-:W-:Y:S07]  /*c790*/  LEPC R20, `(.L_x_164) ;  /* 0x000000001014794e */ /* 0x000fee0000000000 */
[----:B---34-:R-:W-:Y:S05]  /*c7a0*/  CALL.ABS.NOINC R2 ;  /* 0x0000000002007343 */ /* 0x018fea0003c00000 */
.L_x_164:
[----:B------:R-:W-:Y:S05]  /*c7b0*/  WARPSYNC.ALL ;  /* 0x0000000000007948 */ /* 0x000fea0003800000 */
[C---:B------:R-:W-:Y:S01]  /*c7c0*/  R2UR UR4, R95.reuse ;  /* 0x000000005f0472ca */ /* 0x040fe200000e0000 */
[----:B------:R-:W-:Y:S05]  /*c7d0*/  VIADD R3, R95, 0x100040 ;  /* 0x001000405f037836 */ /* 0x000fea0000000000 */
[----:B------:R-:W-:Y:S04]  /*c7e0*/  SHF.R.U32.HI R3, RZ, 0x15, R3 ;  /* 0x00000015ff037819 */ /* 0x000fe80000011603 */
[----:B------:R-:W-:Y:S03]  /*c7f0*/  LOP3.LUT P0, RZ, R3, 0x3, R128, 0x48, !PT ;  /* 0x0000000303ff7812 */ /* 0x000fe60007804880 */
[----:B------:R-:W1:Y:S10]  /*c800*/  LDTM.16dp256bit.x8 R24, tmem[UR4+0x40] ;  /* 0x00004004001879ee */ /* 0x000e7400081a0000 */
[----:B-1----:R-:W-:Y:S05]  /*c810*/  @!P0 BRA `(.L_x_165) ;  /* 0x0000000000408947 */ /* 0x002fea0003800000 */
        /* <DEDUP_REMOVED lines=16> */
.L_x_165:
[----:B------:R-:W-:Y:S05]  /*c920*/  WARPSYNC.ALL ;  /* 0x0000000000007948 */ /* 0x000fea0003800000 */
[----:B------:R-:W-:Y:S11]  /*c930*/  R2UR UR4, R95 ;  /* 0x000000005f0472ca */ /* 0x000ff600000e0000 */
[----:B------:R-:W-:Y:S02]  /*c940*/  @!UPT UIADD3 URZ, UPT, UPT, URZ, URZ, URZ ;  /* 0x000000fffffff290 */ /* 0x000fe4000fffe0ff */
[----:B------:R-:W2:Y:S02]  /*c950*/  LDTM.16dp256bit.x8 R56, tmem[UR4+0x100040] ;  /* 0x10004004003879ee */ /* 0x000ea400081a0000 */
[----:B--2---:R-:W-:Y:S01]  /*c960*/  NOP ;  /* 0x0000000000007918 */ /* 0x004fe20000000000 */
.L_x_163:
[--C-:B------:R-:W-:Y:S01]  /*c970*/  HADD2.F32 R4, -RZ, R116.reuse.H0_H0 ;  /* 0x20000074ff047230 */ /* 0x100fe20000004100 */
[----:B------:R-:W-:Y:S05]  /*c980*/  WARPSYNC.ALL ;  /* 0x0000000000007948 */ /* 0x000fea0003800000 */
[-C--:B-1----:R-:W-:Y:S01]  /*c990*/  FMUL R0, R24, R88.reuse ;  /* 0x0000005818007220 */ /* 0x082fe20000400000 */
[----:B------:R-:W-:Y:S02]  /*c9a0*/  HADD2.F32 R5, -RZ, R116.H1_H1 ;  /* 0x30000074ff057230 */ /* 0x000fe40000004100 */
[----:B------:R-:W-:Y:S01]  /*c9b0*/  FMUL R2, R25, R88 ;  /* 0x0000005819027220 */ /* 0x000fe20000400000 */
[--C-:B------:R-:W-:Y:S02]  /*c9c0*/  HADD2.F32 R6, -RZ, R117.reuse.H0_H0 ;  /* 0x20000075ff067230 */ /* 0x100fe40000004100 */
[C---:B------:R-:W-:Y:S01]  /*c9d0*/  FFMA R0, R89.reuse, R4, R0 ;  /* 0x0000000459007223 */ /* 0x040fe20000000000 */
[-C--:B------:R-:W-:Y:S01]  /*c9e0*/  FMUL R3, R26, R88.reuse ;  /* 0x000000581a037220 */ /* 0x080fe20000400000 */
[----:B------:R-:W-:Y:S02]  /*c9f0*/  HADD2.F32 R7, -RZ, R117.H1_H1 ;  /* 0x30000075ff077230 */ /* 0x000fe40000004100 */
[----:B------:R-:W-:Y:S01]  /*ca00*/  FFMA R2, R89, R5, R2 ;  /* 0x0000000559027223 */ /* 0x000fe20000000002 */
[----:B------:R-:W-:Y:S01]  /*ca10*/  FMUL R4, R27, R88 ;  /* 0x000000581b047220 */ /* 0x000fe20000400000 */
[--C-:B------:R-:W-:Y:S02]  /*ca20*/  HADD2.F32 R8, -RZ, R118.reuse.H0_H0 ;  /* 0x20000076ff087230 */ /* 0x100fe40000004100 */
[C---:B------:R-:W-:Y:S01]  /*ca30*/  FFMA R3, R89.reuse, R6, R3 ;  /* 0x0000000659037223 */ /* 0x040fe20000000003 */
[----:B------:R-:W-:Y:S01]  /*ca40*/  FMUL R5, R28, R88 ;  /* 0x000000581c057220 */ /* 0x000fe20000400000 */
[----:B------:R-:W-:Y:S02]  /*ca50*/  HADD2.F32 R9, -RZ, R118.H1_H1 ;  /* 0x30000076ff097230 */ /* 0x000fe40000004100 */
[C---:B------:R-:W-:Y:S01]  /*ca60*/  FFMA R4, R89.reuse, R7, R4 ;  /* 0x0000000759047223 */ /* 0x040fe20000000004 */
[----:B------:R-:W-:Y:S02]  /*ca70*/  HADD2.F32 R28, -RZ, R110.H0_H0 ;  /* 0x2000006eff1c7230 */ /* 0x000fe40000004100 */
[----:B------:R-:W-:Y:S01]  /*ca80*/  FFMA R5, R89, R8, R5 ;  /* 0x0000000859057223 */ /* 0x000fe20000000005 */
[-C--:B------:R-:W-:Y:S01]  /*ca90*/  FMUL R6, R29, R88.reuse ;  /* 0x000000581d067220 */ /* 0x080fe20000400000 */
[----:B------:R-:W-:Y:S02]  /*caa0*/  HADD2.F32 R29, -RZ, R111.H1_H1 ;  /* 0x3000006fff1d7230 */ /* 0x000fe40000004100 */
[-C--:B------:R-:W-:Y:S01]  /*cab0*/  FMUL R19, R64, R88.reuse ;  /* 0x0000005840137220 */ /* 0x080fe20000400000 */
[----:B------:R-:W-:Y:S01]  /*cac0*/  FMUL R64, R80, R88 ;  /* 0x0000005850407220 */ /* 0x000fe20000400000 */
[----:B------:R-:W-:Y:S01]  /*cad0*/  F2FP.F16.F32.PACK_AB R80, R2, R0 ;  /* 0x000000000250723e */ /* 0x000fe200000000ff */
[--C-:B------:R-:W-:Y:S02]  /*cae0*/  HADD2.F32 R7, -RZ, R119.reuse.H0_H0 ;  /* 0x20000077ff077230 */ /* 0x100fe40000004100 */
[----:B------:R-:W-:Y:S01]  /*caf0*/  FFMA R6, R89, R9, R6 ;  /* 0x0000000959067223 */ /* 0x000fe20000000006 */
[-C--:B------:R-:W-:Y:S01]  /*cb00*/  FMUL R2, R31, R88.reuse ;  /* 0x000000581f027220 */ /* 0x080fe20000400000 */
[-C--:B------:R-:W-:Y:S01]  /*cb10*/  FMUL R0, R30, R88.reuse ;  /* 0x000000581e007220 */ /* 0x080fe20000400000 */
[----:B------:R-:W-:Y:S02]  /*cb20*/  HADD2.F32 R9, -RZ, R119.H1_H1 ;  /* 0x30000077ff097230 */ /* 0x000fe40000004100 */
[-C--:B------:R-:W-:Y:S01]  /*cb30*/  FMUL R20, R65, R88.reuse ;  /* 0x0000005841147220 */ /* 0x080fe20000400000 */
[-C--:B------:R-:W-:Y:S01]  /*cb40*/  FMUL R65, R81, R88.reuse ;  /* 0x0000005851417220 */ /* 0x080fe20000400000 */
[----:B------:R-:W-:Y:S01]  /*cb50*/  F2FP.F16.F32.PACK_AB R81, R4, R3 ;  /* 0x000000030451723e */ /* 0x000fe200000000ff */
[C---:B------:R-:W-:Y:S01]  /*cb60*/  FFMA R0, R89.reuse, R7, R0 ;  /* 0x0000000759007223 */ /* 0x040fe20000000000 */
[-C--:B------:R-:W-:Y:S01]  /*cb70*/  FMUL R3, R32, R88.reuse ;  /* 0x0000005820037220 */ /* 0x080fe20000400000 */
[----:B------:R-:W-:Y:S01]  /*cb80*/  FFMA R2, R89, R9, R2 ;  /* 0x0000000959027223 */ /* 0x000fe20000000002 */
[--C-:B------:R-:W-:Y:S02]  /*cb90*/  HADD2.F32 R8, -RZ, R108.reuse.H0_H0 ;  /* 0x2000006cff087230 */ /* 0x100fe40000004100 */
[-C--:B------:R-:W-:Y:S01]  /*cba0*/  FMUL R4, R33, R88.reuse ;  /* 0x0000005821047220 */ /* 0x080fe20000400000 */
[----:B------:R-:W-:Y:S02]  /*cbb0*/  HADD2.F32 R30, -RZ, R111.H0_H0 ;  /* 0x2000006fff1e7230 */ /* 0x000fe40000004100 */
[-C--:B------:R-:W-:Y:S01]  /*cbc0*/  FMUL R21, R66, R88.reuse ;  /* 0x0000005842157220 */ /* 0x080fe20000400000 */
[-C--:B------:R-:W-:Y:S01]  /*cbd0*/  FMUL R66, R82, R88.reuse ;  /* 0x0000005852427220 */ /* 0x080fe20000400000 */
[----:B------:R-:W-:Y:S01]  /*cbe0*/  HADD2.F32 R7, -RZ, R108.H1_H1 ;  /* 0x3000006cff077230 */ /* 0x000fe20000004100 */
[----:B------:R-:W-:Y:S01]  /*cbf0*/  F2FP.F16.F32.PACK_AB R82, R6, R5 ;  /* 0x000000050652723e */ /* 0x000fe200000000ff */
[--C-:B------:R-:W-:Y:S02]  /*cc00*/  HADD2.F32 R10, -RZ, R109.reuse.H0_H0 ;  /* 0x2000006dff0a7230 */ /* 0x100fe40000004100 */
[-C--:B------:R-:W-:Y:S01]  /*cc10*/  FMUL R5, R34, R88.reuse ;  /* 0x0000005822057220 */ /* 0x080fe20000400000 */
[----:B------:R-:W-:Y:S02]  /*cc20*/  HADD2.F32 R9, -RZ, R109.H1_H1 ;  /* 0x3000006dff097230 */ /* 0x000fe40000004100 */
[----:B------:R-:W-:Y:S01]  /*cc30*/  FMUL R6, R35, R88 ;  /* 0x0000005823067220 */ /* 0x000fe20000400000 */
[C---:B------:R-:W-:Y:S01]  /*cc40*/  FFMA R3, R89.reuse, R8, R3 ;  /* 0x0000000859037223 */ /* 0x040fe20000000003 */
[C---:B------:R-:W-:Y:S01]  /*cc50*/  FFMA R4, R89.reuse, R7, R4 ;  /* 0x0000000759047223 */ /* 0x040fe20000000004 */
[C---:B------:R-:W-:Y:S01]  /*cc60*/  FFMA R5, R89.reuse, R10, R5 ;  /* 0x0000000a59057223 */ /* 0x040fe20000000005 */
[-C--:B------:R-:W-:Y:S01]  /*cc70*/  FMUL R7, R36, R88.reuse ;  /* 0x0000005824077220 */ /* 0x080fe20000400000 */
[----:B------:R-:W-:Y:S02]  /*cc80*/  HADD2.F32 R27, -RZ, R110.H1_H1 ;  /* 0x3000006eff1b7230 */ /* 0x000fe40000004100 */
[----:B------:R-:W-:Y:S01]  /*cc90*/  FFMA R6, R89, R9, R6 ;  /* 0x0000000959067223 */ /* 0x000fe20000000006 */
[-C--:B------:R-:W-:Y:S01]  /*cca0*/  FMUL R8, R37, R88.reuse ;  /* 0x0000005825087220 */ /* 0x080fe20000400000 */
[-C--:B------:R-:W-:Y:S01]  /*ccb0*/  FMUL R9, R38, R88.reuse ;  /* 0x0000005826097220 */ /* 0x080fe20000400000 */
[----:B------:R-:W-:Y:S01]  /*ccc0*/  FMUL R10, R39, R88 ;  /* 0x00000058270a7220 */ /* 0x000fe20000400000 */
[C---:B------:R-:W-:Y:S01]  /*ccd0*/  FFMA R7, R89.reuse, R28, R7 ;  /* 0x0000001c59077223 */ /* 0x040fe20000000007 */
[C---:B------:R-:W-:Y:S01]  /*cce0*/  FFMA R8, R89.reuse, R27, R8 ;  /* 0x0000001b59087223 */ /* 0x040fe20000000008 */
[----:B------:R-:W-:Y:S02]  /*ccf0*/  HADD2.F32 R27, -RZ, R103.H1_H1 ;  /* 0x30000067ff1b7230 */ /* 0x000fe40000004100 */
[----:B------:R-:W-:Y:S01]  /*cd00*/  FFMA R9, R89, R30, R9 ;  /* 0x0000001e59097223 */ /* 0x000fe20000000009 */
[-C--:B------:R-:W-:Y:S01]  /*cd10*/  FMUL R22, R67, R88.reuse ;  /* 0x0000005843167220 */ /* 0x080fe20000400000 */
[----:B------:R-:W-:Y:S01]  /*cd20*/  FMUL R67, R83, R88 ;  /* 0x0000005853437220 */ /* 0x000fe20000400000 */
[----:B------:R-:W-:Y:S01]  /*cd30*/  FFMA R10, R89, R29, R10 ;  /* 0x0000001d590a7223 */ /* 0x000fe2000000000a */
[----:B------:R-:W-:Y:S01]  /*cd40*/  F2FP.F16.F32.PACK_AB R83, R2, R0 ;  /* 0x000000000253723e */ /* 0x000fe200000000ff */
[-C--:B------:R-:W-:Y:S01]  /*cd50*/  FMUL R0, R40, R88.reuse ;  /* 0x0000005828007220 */ /* 0x080fe20000400000 */
[----:B------:R-:W-:Y:S01]  /*cd60*/  F2FP.F16.F32.PACK_AB R28, R4, R3 ;  /* 0x00000003041c723e */ /* 0x000fe200000000ff */
[--C-:B------:R-:W-:Y:S01]  /*cd70*/  HADD2.F32 R4, -RZ, R100.reuse.H0_H0 ;  /* 0x20000064ff047230 */ /* 0x100fe20000004100 */
[----:B------:R-:W-:Y:S01]  /*cd80*/  F2FP.F16.F32.PACK_AB R29, R6, R5 ;  /* 0x00000005061d723e */ /* 0x000fe200000000ff */
[----:B------:R-:W-:Y:S01]  /*cd90*/  HADD2.F32 R5, -RZ, R100.H1_H1 ;  /* 0x30000064ff057230 */ /* 0x000fe20000004100 */
[----:B------:R-:W-:Y:S01]  /*cda0*/  F2FP.F16.F32.PACK_AB R30, R8, R7 ;  /* 0x00000007081e723e */ /* 0x000fe200000000ff */
[--C-:B------:R-:W-:Y:S01]  /*cdb0*/  HADD2.F32 R6, -RZ, R101.reuse.H0_H0 ;  /* 0x20000065ff067230 */ /* 0x100fe20000004100 */
[----:B------:R-:W-:Y:S01]  /*cdc0*/  F2FP.F16.F32.PACK_AB R31, R10, R9 ;  /* 0x000000090a1f723e */ /* 0x000fe200000000ff */
[----:B------:R-:W-:Y:S01]  /*cdd0*/  HADD2.F32 R7, -RZ, R101.H1_H1 ;  /* 0x30000065ff077230 */ /* 0x000fe20000004100 */
[----:B------:R-:W-:Y:S01]  /*cde0*/  STSM.16.MT88.4 [R144+0x5000], R80 ;  /* 0x0050005090007844 */ /* 0x000fe20000004200 */
[----:B------:R-:W-:Y:S01]  /*cdf0*/  FMUL R2, R41, R88 ;  /* 0x0000005829027220 */ /* 0x000fe20000400000 */
[C---:B------:R-:W-:Y:S01]  /*ce00*/  FFMA R0, R89.reuse, R4, R0 ;  /* 0x0000000459007223 */ /* 0x040fe20000000000 */
[--C-:B------:R-:W-:Y:S05]  /*ce10*/  HADD2.F32 R8, -RZ, R102.reuse.H0_H0 ;  /* 0x20000066ff087230 */ /* 0x100fea0000004100 */
[----:B------:R1:W-:Y:S01]  /*ce20*/  STSM.16.MT88.4 [R144+0x5800], R28 ;  /* 0x0058001c90007844 */ /* 0x0003e20000004200 */
[-C--:B------:R-:W-:Y:S01]  /*ce30*/  FMUL R3, R42, R88.reuse ;  /* 0x000000582a037220 */ /* 0x080fe20000400000 */
[----:B------:R-:W-:Y:S01]  /*ce40*/  FFMA R2, R89, R5, R2 ;  /* 0x0000000559027223 */ /* 0x000fe20000000002 */
[----:B------:R-:W-:Y:S02]  /*ce50*/  HADD2.F32 R9, -RZ, R103.H0_H0 ;  /* 0x20000067ff097230 */ /* 0x000fe40000004100 */
[----:B------:R-:W-:Y:S01]  /*ce60*/  FMUL R4, R43, R88 ;  /* 0x000000582b047220 */ /* 0x000fe20000400000 */
[C---:B------:R-:W-:Y:S01]  /*ce70*/  FFMA R3, R89.reuse, R6, R3 ;  /* 0x0000000659037223 */ /* 0x040fe20000000003 */
[----:B------:R-:W-:Y:S01]  /*ce80*/  FMUL R5, R44, R88 ;  /* 0x000000582c057220 */ /* 0x000fe20000400000 */
[----:B------:R-:W-:Y:S01]  /*ce90*/  F2FP.F16.F32.PACK_AB R32, R2, R0 ;  /* 0x000000000220723e */ /* 0x000fe200000000ff */
[----:B------:R-:W-:Y:S01]  /*cea0*/  FFMA R4, R89, R7, R4 ;  /* 0x0000000759047223 */ /* 0x000fe20000000004 */
[----:B------:R-:W-:Y:S02]  /*ceb0*/  HADD2.F32 R7, -RZ, R102.H1_H1 ;  /* 0x30000066ff077230 */ /* 0x000fe40000004100 */
[-C--:B------:R-:W-:Y:S01]  /*cec0*/  FMUL R0, R45, R88.reuse ;  /* 0x000000582d007220 */ /* 0x080fe20000400000 */
[-C--:B------:R-:W-:Y:S01]  /*ced0*/  FMUL R2, R46, R88.reuse ;  /* 0x000000582e027220 */ /* 0x080fe20000400000 */
[----:B------:R-:W-:Y:S01]  /*cee0*/  FMUL R6, R47, R88 ;  /* 0x000000582f067220 */ /* 0x000fe20000400000 */
[C---:B------:R-:W-:Y:S01]  /*cef0*/  FFMA R5, R89.reuse, R8, R5 ;  /* 0x0000000859057223 */ /* 0x040fe20000000005 */
[--C-:B------:R-:W-:Y:S01]  /*cf00*/  HADD2.F32 R8, -RZ, R96.reuse.H0_H0 ;  /* 0x20000060ff087230 */ /* 0x100fe20000004100 */
[----:B------:R-:W-:Y:S01]  /*cf10*/  F2FP.F16.F32.PACK_AB R33, R4, R3 ;  /* 0x000000030421723e */ /* 0x000fe200000000ff */
[C---:B------:R-:W-:Y:S01]  /*cf20*/  FFMA R0, R89.reuse, R7, R0 ;  /* 0x0000000759007223 */ /* 0x040fe20000000000 */
[----:B------:R-:W-:Y:S02]  /*cf30*/  HADD2.F32 R7, -RZ, R96.H1_H1 ;  /* 0x30000060ff077230 */ /* 0x000fe40000004100 */
[C---:B------:R-:W-:Y:S01]  /*cf40*/  FFMA R2, R89.reuse, R9, R2 ;  /* 0x0000000959027223 */ /* 0x040fe20000000002 */
[-C--:B------:R-:W-:Y:S01]  /*cf50*/  FMUL R3, R48, R88.reuse ;  /* 0x0000005830037220 */ /* 0x080fe20000400000 */
[----:B------:R-:W-:Y:S01]  /*cf60*/  FFMA R6, R89, R27, R6 ;  /* 0x0000001b59067223 */ /* 0x000fe20000000006 */
[----:B------:R-:W-:Y:S01]  /*cf70*/  FMUL R4, R49, R88 ;  /* 0x0000005831047220 */ /* 0x000fe20000400000 */
[----:B------:R-:W-:Y:S01]  /*cf80*/  F2FP.F16.F32.PACK_AB R34, R0, R5 ;  /* 0x000000050022723e */ /* 0x000fe200000000ff */
[----:B------:R-:W-:Y:S02]  /*cf90*/  HADD2.F32 R5, -RZ, R97.H0_H0 ;  /* 0x20000061ff057230 */ /* 0x000fe40000004100 */
[C---:B------:R-:W-:Y:S01]  /*cfa0*/  FFMA R3, R89.reuse, R8, R3 ;  /* 0x0000000859037223 */ /* 0x040fe20000000003 */
[----:B------:R-:W-:Y:S02]  /*cfb0*/  HADD2.F32 R8, -RZ, R99.H0_H0 ;  /* 0x20000063ff087230 */ /* 0x000fe40000004100 */
[----:B------:R-:W-:Y:S01]  /*cfc0*/  FFMA R4, R89, R7, R4 ;  /* 0x0000000759047223 */ /* 0x000fe20000000004 */
[----:B------:R-:W-:Y:S01]  /*cfd0*/  HADD2.F32 R7, -RZ, R97.H1_H1 ;  /* 0x30000061ff077230 */ /* 0x000fe20000004100 */
[----:B------:R-:W-:Y:S01]  /*cfe0*/  F2FP.F16.F32.PACK_AB R35, R6, R2 ;  /* 0x000000020623723e */ /* 0x000fe200000000ff */
[--C-:B------:R-:W-:Y:S02]  /*cff0*/  HADD2.F32 R6, -RZ, R98.reuse.H0_H0 ;  /* 0x20000062ff067230 */ /* 0x100fe40000004100 */
[-C--:B------:R-:W-:Y:S01]  /*d000*/  FMUL R0, R50, R88.reuse ;  /* 0x0000005832007220 */ /* 0x080fe20000400000 */
[-C--:B------:R-:W-:Y:S01]  /*d010*/  FMUL R2, R51, R88.reuse ;  /* 0x0000005833027220 */ /* 0x080fe20000400000 */
[----:B-1----:R-:W-:Y:S01]  /*d020*/  F2FP.F16.F32.PACK_AB R28, R4, R3 ;  /* 0x00000003041c723e */ /* 0x002fe200000000ff */
[-C--:B------:R-:W-:Y:S01]  /*d030*/  FMUL R3, R52, R88.reuse ;  /* 0x0000005834037220 */ /* 0x080fe20000400000 */
[C---:B------:R-:W-:Y:S01]  /*d040*/  FFMA R0, R89.reuse, R5, R0 ;  /* 0x0000000559007223 */ /* 0x040fe20000000000 */
[----:B------:R-:W-:Y:S01]  /*d050*/  FFMA R2, R89, R7, R2 ;  /* 0x0000000759027223 */ /* 0x000fe20000000002 */
[----:B------:R-:W-:Y:S02]  /*d060*/  HADD2.F32 R7, -RZ, R98.H1_H1 ;  /* 0x30000062ff077230 */ /* 0x000fe40000004100 */
[----:B------:R-:W-:Y:S01]  /*d070*/  FMUL R4, R53, R88 ;  /* 0x0000005835047220 */ /* 0x000fe20000400000 */
[C---:B------:R-:W-:Y:S01]  /*d080*/  FFMA R3, R89.reuse, R6, R3 ;  /* 0x0000000659037223 */ /* 0x040fe20000000003 */
[----:B------:R-:W-:Y:S02]  /*d090*/  HADD2.F32 R6, -RZ, R99.H1_H1 ;  /* 0x30000063ff067230 */ /* 0x000fe40000004100 */
[----:B------:R-:W-:Y:S01]  /*d0a0*/  FMUL R5, R54, R88 ;  /* 0x0000005836057220 */ /* 0x000fe20000400000 */
[C---:B------:R-:W-:Y:S01]  /*d0b0*/  FFMA R4, R89.reuse, R7, R4 ;  /* 0x0000000759047223 */ /* 0x040fe20000000004 */
[--C-:B------:R-:W-:Y:S01]  /*d0c0*/  HADD2.F32 R7, -RZ, R104.reuse.H1_H1 ;  /* 0x30000068ff077230 */ /* 0x100fe20000004100 */
[----:B------:R-:W-:Y:S01]  /*d0d0*/  F2FP.F16.F32.PACK_AB R29, R2, R0 ;  /* 0x00000000021d723e */ /* 0x000fe200000000ff */
[----:B------:R-:W-:Y:S01]  /*d0e0*/  FFMA R5, R89, R8, R5 ;  /* 0x0000000859057223 */ /* 0x000fe20000000005 */
[----:B------:R-:W-:Y:S02]  /*d0f0*/  HADD2.F32 R8, -RZ, R104.H0_H0 ;  /* 0x20000068ff087230 */ /* 0x000fe40000004100 */
[-C--:B------:R-:W-:Y:S01]  /*d100*/  FMUL R0, R55, R88.reuse ;  /* 0x0000005837007220 */ /* 0x080fe20000400000 */
[----:B------:R-:W-:Y:S01]  /*d110*/  F2FP.F16.F32.PACK_AB R30, R4, R3 ;  /* 0x00000003041e723e */ /* 0x000fe200000000ff */
[----:B------:R-:W-:Y:S02]  /*d120*/  HADD2.F32 R4, -RZ, R105.H0_H0 ;  /* 0x20000069ff047230 */ /* 0x000fe40000004100 */
[-C--:B------:R-:W-:Y:S01]  /*d130*/  FMUL R11, R56, R88.reuse ;  /* 0x00000058380b7220 */ /* 0x080fe20000400000 */
[----:B------:R-:W-:Y:S01]  /*d140*/  FMUL R12, R57, R88 ;  /* 0x00000058390c7220 */ /* 0x000fe20000400000 */
[C---:B------:R-:W-:Y:S01]  /*d150*/  FFMA R0, R89.reuse, R6, R0 ;  /* 0x0000000659007223 */ /* 0x040fe20000000000 */
[----:B------:R-:W-:Y:S02]  /*d160*/  HADD2.F32 R6, -RZ, R107.H0_H0 ;  /* 0x2000006bff067230 */ /* 0x000fe40000004100 */
[----:B------:R-:W-:Y:S01]  /*d170*/  FMUL R13, R58, R88 ;  /* 0x000000583a0d7220 */ /* 0x000fe20000400000 */
[C---:B------:R-:W-:Y:S01]  /*d180*/  FFMA R11, R89.reuse, R8, R11 ;  /* 0x00000008590b7223 */ /* 0x040fe2000000000b */
[----:B------:R-:W-:Y:S02]  /*d190*/  HADD2.F32 R8, -RZ, R127.H1_H1 ;  /* 0x3000007fff087230 */ /* 0x000fe40000004100 */
[C---:B------:R-:W-:Y:S01]  /*d1a0*/  FFMA R12, R89.reuse, R7, R12 ;  /* 0x00000007590c7223 */ /* 0x040fe2000000000c */
[----:B------:R-:W-:Y:S02]  /*d1b0*/  HADD2.F32 R7, -RZ, R105.H1_H1 ;  /* 0x30000069ff077230 */ /* 0x000fe40000004100 */
[----:B------:R-:W-:Y:S01]  /*d1c0*/  FFMA R13, R89, R4, R13 ;  /* 0x00000004590d7223 */ /* 0x000fe2000000000d */
[--C-:B------:R-:W-:Y:S01]  /*d1d0*/  HADD2.F32 R4, -RZ, R106.reuse.H0_H0 ;  /* 0x2000006aff047230 */ /* 0x100fe20000004100 */
[----:B------:R1:W-:Y:S01]  /*d1e0*/  STSM.16.MT88.4 [R144+0x6000], R32 ;  /* 0x0060002090007844 */ /* 0x0003e20000004200 */
[----:B------:R-:W-:Y:S01]  /*d1f0*/  F2FP.F16.F32.PACK_AB R31, R0, R5 ;  /* 0x00000005001f723e */ /* 0x000fe200000000ff */
[-C--:B------:R-:W-:Y:S01]  /*d200*/  FMUL R14, R59, R88.reuse ;  /* 0x000000583b0e7220 */ /* 0x080fe20000400000 */
[----:B------:R-:W-:Y:S02]  /*d210*/  HADD2.F32 R5, -RZ, R106.H1_H1 ;  /* 0x3000006aff057230 */ /* 0x000fe40000004100 */
[-C--:B------:R-:W-:Y:S01]  /*d220*/  FMUL R15, R60, R88.reuse ;  /* 0x000000583c0f7220 */ /* 0x080fe20000400000 */
[-C--:B------:R-:W-:Y:S01]  /*d230*/  FMUL R16, R61, R88.reuse ;  /* 0x000000583d107220 */ /* 0x080fe20000400000 */
[----:B------:R-:W-:Y:S01]  /*d240*/  FMUL R17, R62, R88 ;  /* 0x000000583e117220 */ /* 0x000fe20000400000 */
[C---:B------:R-:W-:Y:S01]  /*d250*/  FFMA R14, R89.reuse, R7, R14 ;  /* 0x00000007590e7223 */ /* 0x040fe2000000000e */
[----:B------:R-:W-:Y:S02]  /*d260*/  HADD2.F32 R7, -RZ, R107.H1_H1 ;  /* 0x3000006bff077230 */ /* 0x000fe40000004100 */
[C---:B------:R-:W-:Y:S01]  /*d270*/  FFMA R15, R89.reuse, R4, R15 ;  /* 0x00000004590f7223 */ /* 0x040fe2000000000f */
[--C-:B------:R-:W-:Y:S01]  /*d280*/  HADD2.F32 R4, -RZ, R112.reuse.H0_H0 ;  /* 0x20000070ff047230 */ /* 0x100fe20000004100 */
[----:B------:R2:W-:Y:S01]  /*d290*/  STSM.16.MT88.4 [R144+0x6800], R28 ;  /* 0x0068001c90007844 */ /* 0x0005e20000004200 */
[C---:B------:R-:W-:Y:S01]  /*d2a0*/  FFMA R16, R89.reuse, R5, R16 ;  /* 0x0000000559107223 */ /* 0x040fe20000000010 */
[----:B------:R-:W-:Y:S02]  /*d2b0*/  HADD2.F32 R5, -RZ, R112.H1_H1 ;  /* 0x30000070ff057230 */ /* 0x000fe40000004100 */
[----:B------:R-:W-:Y:S01]  /*d2c0*/  FFMA R17, R89, R6, R17 ;  /* 0x0000000659117223 */ /* 0x000fe20000000011 */
[-C--:B------:R-:W-:Y:S01]  /*d2d0*/  FMUL R18, R63, R88.reuse ;  /* 0x000000583f127220 */ /* 0x080fe20000400000 */
[--C-:B------:R-:W-:Y:S02]  /*d2e0*/  HADD2.F32 R6, -RZ, R113.reuse.H0_H0 ;  /* 0x20000071ff067230 */ /* 0x100fe40000004100 */
[-C--:B------:R-:W-:Y:S01]  /*d2f0*/  FMUL R23, R68, R88.reuse ;  /* 0x0000005844177220 */ /* 0x080fe20000400000 */
[----:B------:R-:W-:Y:S01]  /*d300*/  FMUL R24, R69, R88 ;  /* 0x0000005845187220 */ /* 0x000fe20000400000 */
[C---:B------:R-:W-:Y:S01]  /*d310*/  FFMA R18, R89.reuse, R7, R18 ;  /* 0x0000000759127223 */ /* 0x040fe20000000012 */
[----:B------:R-:W-:Y:S02]  /*d320*/  HADD2.F32 R7, -RZ, R120.H0_H0 ;  /* 0x20000078ff077230 */ /* 0x000fe40000004100 */
[C---:B------:R-:W-:Y:S01]  /*d330*/  FFMA R19, R89.reuse, R4, R19 ;  /* 0x0000000459137223 */ /* 0x040fe20000000013 */
[----:B------:R-:W-:Y:S02]  /*d340*/  HADD2.F32 R4, -RZ, R113.H1_H1 ;  /* 0x30000071ff047230 */ /* 0x000fe40000004100 */
[C---:B------:R-:W-:Y:S01]  /*d350*/  FFMA R20, R89.reuse, R5, R20 ;  /* 0x0000000559147223 */ /* 0x040fe20000000014 */
[C---:B------:R-:W-:Y:S01]  /*d360*/  FFMA R21, R89.reuse, R6, R21 ;  /* 0x0000000659157223 */ /* 0x040fe20000000015 */
[--C-:B------:R-:W-:Y:S02]  /*d370*/  HADD2.F32 R6, -RZ, R114.reuse.H0_H0 ;  /* 0x20000072ff067230 */ /* 0x100fe40000004100 */
[----:B------:R-:W-:Y:S01]  /*d380*/  FMUL R25, R70, R88 ;  /* 0x0000005846197220 */ /* 0x000fe20000400000 */
[----:B------:R-:W-:Y:S01]  /*d390*/  HADD2.F32 R5, -RZ, R114.H1_H1 ;  /* 0x30000072ff057230 */ /* 0x000fe20000004100 */
[----:B------:R-:W-:Y:S01]  /*d3a0*/  F2FP.F16.F32.PACK_AB R36, R20, R19 ;  /* 0x000000131424723e */ /* 0x000fe200000000ff */
[C---:B------:R-:W-:Y:S01]  /*d3b0*/  FFMA R22, R89.reuse, R4, R22 ;  /* 0x0000000459167223 */ /* 0x040fe20000000016 */
[C---:B------:R-:W-:Y:S01]  /*d3c0*/  FFMA R23, R89.reuse, R6, R23 ;  /* 0x0000000659177223 */ /* 0x040fe20000000017 */
[----:B-1----:R-:W-:Y:S01]  /*d3d0*/  F2FP.F16.F32.PACK_AB R32, R12, R11 ;  /* 0x0000000b0c20723e */ /* 0x002fe200000000ff */
[----:B------:R-:W-:Y:S01]  /*d3e0*/  FFMA R24, R89, R5, R24 ;  /* 0x0000000559187223 */ /* 0x000fe20000000018 */
[--C-:B------:R-:W-:Y:S01]  /*d3f0*/  HADD2.F32 R4, -RZ, R115.reuse.H0_H0 ;  /* 0x20000073ff047230 */ /* 0x100fe20000004100 */
[----:B------:R-:W-:Y:S01]  /*d400*/  F2FP.F16.F32.PACK_AB R33, R14, R13 ;  /* 0x0000000d0e21723e */ /* 0x000fe200000000ff */
[----:B------:R-:W-:Y:S01]  /*d410*/  HADD2.F32 R5, -RZ, R115.H1_H1 ;  /* 0x30000073ff057230 */ /* 0x000fe20000004100 */
[----:B------:R-:W-:Y:S01]  /*d420*/  F2FP.F16.F32.PACK_AB R34, R16, R15 ;  /* 0x0000000f1022723e */ /* 0x000fe200000000ff */
[----:B------:R-:W-:Y:S01]  /*d430*/  FMUL R26, R71, R88 ;  /* 0x00000058471a7220 */ /* 0x000fe20000400000 */
[----:B------:R-:W-:Y:S01]  /*d440*/  F2FP.F16.F32.PACK_AB R35, R18, R17 ;  /* 0x000000111223723e */ /* 0x000fe200000000ff */
[C---:B------:R-:W-:Y:S01]  /*d450*/  FFMA R25, R89.reuse, R4, R25 ;  /* 0x0000000459197223 */ /* 0x040fe20000000019 */
[----:B------:R-:W-:Y:S01]  /*d460*/  F2FP.F16.F32.PACK_AB R37, R22, R21 ;  /* 0x000000151625723e */ /* 0x000fe200000000ff */
[----:B------:R-:W-:Y:S01]  /*d470*/  FFMA R26, R89, R5, R26 ;  /* 0x00000005591a7223 */ /* 0x000fe2000000001a */
[----:B------:R-:W-:Y:S01]  /*d480*/  F2FP.F16.F32.PACK_AB R38, R24, R23 ;  /* 0x000000171826723e */ /* 0x000fe200000000ff */
[----:B------:R2:W-:Y:S01]  /*d490*/  STSM.16.MT88.4 [R148+0x4000], R32 ;  /* 0x0040002094007844 */ /* 0x0005e20000004200 */
[-C--:B------:R-:W-:Y:S01]  /*d4a0*/  FMUL R56, R72, R88.reuse ;  /* 0x0000005848387220 */ /* 0x080fe20000400000 */
[----:B------:R-:W-:Y:S01]  /*d4b0*/  HADD2.F32 R4, -RZ, R120.H1_H1 ;  /* 0x30000078ff047230 */ /* 0x000fe20000004100 */
[----:B------:R-:W-:Y:S01]  /*d4c0*/  F2FP.F16.F32.PACK_AB R39, R26, R25 ;  /* 0x000000191a27723e */ /* 0x000fe200000000ff */
[-C--:B------:R-:W-:Y:S01]  /*d4d0*/  FMUL R57, R73, R88.reuse ;  /* 0x0000005849397220 */ /* 0x080fe20000400000 */
[--C-:B------:R-:W-:Y:S02]  /*d4e0*/  HADD2.F32 R5, -RZ, R121.reuse.H0_H0 ;  /* 0x20000079ff057230 */ /* 0x100fe40000004100 */
[C---:B------:R-:W-:Y:S01]  /*d4f0*/  FFMA R56, R89.reuse, R7, R56 ;  /* 0x0000000759387223 */ /* 0x040fe20000000038 */
[----:B------:R-:W-:Y:S01]  /*d500*/  FMUL R58, R74, R88 ;  /* 0x000000584a3a7220 */ /* 0x000fe20000400000 */
[----:B------:R-:W-:Y:S01]  /*d510*/  HADD2.F32 R6, -RZ, R121.H1_H1 ;  /* 0x30000079ff067230 */ /* 0x000fe20000004100 */
[----:B------:R2:W-:Y:S01]  /*d520*/  STSM.16.MT88.4 [R148+0x4800], R36 ;  /* 0x0048002494007844 */ /* 0x0005e20000004200 */
[C---:B------:R-:W-:Y:S01]  /*d530*/  FFMA R57, R89.reuse, R4, R57 ;  /* 0x0000000459397223 */ /* 0x040fe20000000039 */
[----:B------:R-:W-:Y:S01]  /*d540*/  FFMA R58, R89, R5, R58 ;  /* 0x00000005593a7223 */ /* 0x000fe2000000003a */
[-C--:B------:R-:W-:Y:S01]  /*d550*/  FMUL R59, R75, R88.reuse ;  /* 0x000000584b3b7220 */ /* 0x080fe20000400000 */
[--C-:B------:R-:W-:Y:S02]  /*d560*/  HADD2.F32 R4, -RZ, R122.reuse.H0_H0 ;  /* 0x2000007aff047230 */ /* 0x100fe40000004100 */
[----:B------:R-:W-:Y:S01]  /*d570*/  FMUL R60, R76, R88 ;  /* 0x000000584c3c7220 */ /* 0x000fe20000400000 */
[----:B------:R-:W-:Y:S01]  /*d580*/  F2FP.F16.F32.PACK_AB R40, R57, R56 ;  /* 0x000000383928723e */ /* 0x000fe200000000ff */
        /* <DEDUP_REMOVED lines=11> */
[----:B------:R-:W-:Y:S01]  /*d640*/  FMUL R68, R84, R88 ;  /* 0x0000005854447220 */ /* 0x000fe20000400000 */
[----:B------:R-:W-:Y:S02]  /*d650*/  HADD2.F32 R6, -RZ, R124.H1_H1 ;  /* 0x3000007cff067230 */ /* 0x000fe40000004100 */
[C---:B------:R-:W-:Y:S01]  /*d660*/  FFMA R63, R89.reuse, R4, R63 ;  /* 0x00000004593f7223 */ /* 0x040fe2000000003f */
[--C-:B------:R-:W-:Y:S02]  /*d670*/  HADD2.F32 R7, -RZ, R125.reuse.H0_H0 ;  /* 0x2000007dff077230 */ /* 0x100fe40000004100 */
[C---:B------:R-:W-:Y:S01]  /*d680*/  FFMA R64, R89.reuse, R5, R64 ;  /* 0x0000000559407223 */ /* 0x040fe20000000040 */
[----:B------:R-:W-:Y:S02]  /*d690*/  HADD2.F32 R4, -RZ, R125.H1_H1 ;  /* 0x3000007dff047230 */ /* 0x000fe40000004100 */
[C---:B------:R-:W-:Y:S01]  /*d6a0*/  FFMA R65, R89.reuse, R6, R65 ;  /* 0x0000000659417223 */ /* 0x040fe20000000041 */
[--C-:B------:R-:W-:Y:S02]  /*d6b0*/  HADD2.F32 R5, -RZ, R126.reuse.H0_H0 ;  /* 0x2000007eff057230 */ /* 0x100fe40000004100 */
[----:B------:R-:W-:Y:S01]  /*d6c0*/  FFMA R66, R89, R7, R66 ;  /* 0x0000000759427223 */ /* 0x000fe20000000042 */
[----:B------:R-:W-:Y:S02]  /*d6d0*/  HADD2.F32 R6, -RZ, R126.H1_H1 ;  /* 0x3000007eff067230 */ /* 0x000fe40000004100 */
[-C--:B------:R-:W-:Y:S01]  /*d6e0*/  FMUL R69, R85, R88.reuse ;  /* 0x0000005855457220 */ /* 0x080fe20000400000 */
[----:B------:R-:W-:Y:S02]  /*d6f0*/  HADD2.F32 R7, -RZ, R127.H0_H0 ;  /* 0x2000007fff077230 */ /* 0x000fe40000004100 */
[----:B------:R-:W-:Y:S01]  /*d700*/  FMUL R70, R86, R88 ;  /* 0x0000005856467220 */ /* 0x000fe20000400000 */
        /* <DEDUP_REMOVED lines=22> */
[----:B-1----:R-:W1:Y:S02]  /*d870*/  FENCE.VIEW.ASYNC.S ;  /* 0x00000000000073c6 */ /* 0x002e640000000000 */
[----:B-1----:R-:W-:Y:S06]  /*d880*/  BAR.SYNC.DEFER_BLOCKING 0x1, 0x80 ;  /* 0x0042000000007b1d */ /* 0x002fec0000010000 */
[----:B------:R-:W-:Y:S05]  /*d890*/  @!P0 BRA `(.L_x_167) ;  /* 0x0000000000288947 */ /* 0x000fea0003800000 */
[----:B------:R-:W-:Y:S02]  /*d8a0*/  UIADD3 UR10, UPT, UPT, UR42, 0x40, URZ ;  /* 0x000000402a0a7890 */ /* 0x000fe4000fffe0ff */
[----:B------:R-:W-:Y:S01]  /*d8b0*/  UIADD3 UR8, UPT, UPT, UR43, 0x5000, URZ ;  /* 0x000050002b087890 */ /* 0x000fe2000fffe0ff */
[----:B------:R-:W-:Y:S01]  /*d8c0*/  UMOV UR9, UR41 ;  /* 0x0000002900097c82 */ /* 0x000fe20008000000 */
[----:B------:R-:W-:Y:S02]  /*d8d0*/  UIADD3 UR5, UPT, UPT, UR41, 0x40, URZ ;  /* 0x0000004029057890 */ /* 0x000fe4000fffe0ff */
[----:B------:R-:W-:Y:S01]  /*d8e0*/  UIADD3 UR4, UPT, UPT, UR43, 0x7000, URZ ;  /* 0x000070002b047890 */ /* 0x000fe2000fffe0ff */
[----:B------:R-:W-:Y:S04]  /*d8f0*/  UMOV UR6, UR10 ;  /* 0x0000000a00067c82 */ /* 0x000fe80008000000 */
[----:B------:R1:W-:Y:S04]  /*d900*/  UTMASTG.2D [UR8], [UR56] ;  /* 0x00000008380073b5 */ /* 0x0003e80008008000 */
[----:B------:R1:W-:Y:S01]  /*d910*/  UTMASTG.2D [UR4], [UR56] ;  /* 0x00000004380073b5 */ /* 0x0003e20008008000 */
[----:B------:R0:W-:Y:S01]  /*d920*/  UTMACMDFLUSH ;  /* 0x00000000000079b7 */ /* 0x0001e20000000000 */
[----:B-1----:R-:W-:Y:S04]  /*d930*/  DEPBAR.LE SB0, 0x1 ;  /* 0x000080400000791a */ /* 0x002fe80000000000 */
.L_x_167:
[----:B------:R-:W-:Y:S05]  /*d940*/  BSYNC.RECONVERGENT B0 ;  /* 0x0000000000007941 */ /* 0x000fea0003800200 */
.L_x_166:
[----:B------:R-:W-:Y:S01]  /*d950*/  BAR.SYNC.DEFER_BLOCKING 0x1, 0x80 ;  /* 0x0042000000007b1d */ /* 0x000fe20000010000 */
[----:B------:R-:W-:Y:S01]  /*d960*/  ULEA UR4, UR53, UR43, 0x3 ;  /* 0x0000002b35047291 */ /* 0x000fe2000f8e18ff */
[----:B------:R-:W-:Y:S01]  /*d970*/  SHF.L.U32 R3, R138, 0x1f, RZ ;  /* 0x0000001f8a037819 */ /* 0x000fe200000006ff */
[----:B------:R-:W-:Y:S01]  /*d980*/  UIADD3 UR40, UPT, UPT, UR53, 0x1, URZ ;  /* 0x0000000135287890 */ /* 0x000fe2000fffe0ff */
[----:B------:R-:W-:Y:S01]  /*d990*/  FSETP.NEU.AND P0, PT, R89, RZ, PT ;  /* 0x000000ff5900720b */ /* 0x000fe20003f0d000 */
[----:B------:R-:W-:Y:S01]  /*d9a0*/  UIADD3 UR4, UPT, UPT, UR4, 0x60, URZ ;  /* 0x0000006004047890 */ /* 0x000fe2000fffe0ff */
[----:B------:R-:W-:Y:S03]  /*d9b0*/  ISETP.GE.AND P2, PT, R146, 0x1, PT ;  /* 0x000000019200780c */ /* 0x000fe60003f46270 */
[----:B------:R-:W-:Y:S09]  /*d9c0*/  UPRMT UR4, UR52, 0x654, UR4 ;  /* 0x0000065434047896 */ /* 0x000ff20008000004 */
[----:B------:R-:W-:Y:S01]  /*d9d0*/  SYNCS.ARRIVE.TRANS64.RED.A1T0 RZ, [UR4], RZ ;  /* 0x000000ffffff79a7 */ /* 0x000fe20008100404 */
[----:B------:R-:W-:Y:S01]  /*d9e0*/  BSSY B0, `(.L_x_168) ;  /* 0x0000005000007945 */ /* 0x000fe20003800000 */
[----:B------:R-:W1:Y:S03]  /*d9f0*/  SYNCS.PHASECHK.TRANS64.TRYWAIT P1, [UR43+0x50], R3 ;  /* 0x00005003ff0075a7 */ /* 0x000e66000802112b */
[----:B-1----:R-:W-:Y:S05]  /*da00*/  @P1 BRA `(.L_x_169) ;  /* 0x0000000000081947 */ /* 0x002fea0003800000 */
[----:B------:R-:W1:Y:S02]  /*da10*/  SYNCS.PHASECHK.TRANS64.TRYWAIT P1, [UR43+0x50], R3 ;  /* 0x00005003ff0075a7 */ /* 0x000e64000802112b */
[----:B-1----:R-:W-:Y:S05]  /*da20*/  @!P1 BRA `(.L_x_170) ;  /* 0x00000064009c9947 */ /* 0x002fea0003800000 */
.L_x_169:
[----:B------:R-:W-:Y:S05]  /*da30*/  BSYNC B0 ;  /* 0x0000000000007941 */ /* 0x000fea0003800000 */
.L_x_168:
[----:B------:R-:W-:Y:S05]  /*da40*/  @P0 WARPSYNC.ALL ;  /* 0x0000000000000948 */ /* 0x000fea0003800000 */
        /* <DEDUP_REMOVED lines=9> */
[----:B--2---:R-:W-:Y:S02]  /*dae0*/  CS2R R42, SRZ ;  /* 0x00000000002a7805 */ /* 0x004fe4000001ff00 */
[----:B------:R-:W-:Y:S02]  /*daf0*/  CS2R R40, SRZ ;  /* 0x0000000000287805 */ /* 0x000fe4000001ff00 */
[----:B------:R-:W-:Y:S01]  /*db00*/  CS2R R38, SRZ ;  /* 0x0000000000267805 */ /* 0x000fe2000001ff00 */
[----:B------:R3:W2:Y:S01]  /*db10*/  @P0 LDSM.16.MT88.4 R96, [R139+UR43+0xa800] ;  /* 0x00a8002b8b60083b */ /* 0x0006a20008004200 */
        /* <DEDUP_REMOVED lines=27> */
[----:B--2---:R-:W-:Y:S06]  /*dcd0*/  @!P2 BRA `(.L_x_171) ;  /* 0x0000000000c4a947 */ /* 0x004fec0003800000 */
        /* <DEDUP_REMOVED lines=21> */
.L_x_172:
        /* <DEDUP_REMOVED lines=23> */
.L_x_173:
[----:B------:R-:W-:Y:S05]  /*dfa0*/  WARPSYNC.ALL ;  /* 0x0000000000007948 */ /* 0x000fea0003800000 */
[----:B------:R-:W-:Y:S11]  /*dfb0*/  R2UR UR4, R95 ;  /* 0x000000005f0472ca */ /* 0x000ff600000e0000 */
[----:B------:R-:W-:Y:S02]  /*dfc0*/  @!UPT UIADD3 URZ, UPT, UPT, URZ, URZ, URZ ;  /* 0x000000fffffff290 */ /* 0x000fe4000fffe0ff */
[----:B------:R-:W2:Y:S02]  /*dfd0*/  LDTM.16dp256bit.x8 R56, tmem[UR4+0x100080] ;  /* 0x10008004003879ee */ /* 0x000ea400081a0000 */
[----:B--2---:R-:W-:Y:S01]  /*dfe0*/  NOP ;  /* 0x0000000000007918 */ /* 0x004fe20000000000 */
.L_x_171:
[--C-:B-1----:R-:W-:Y:S01]  /*dff0*/  HADD2.F32 R4, -RZ, R116.reuse.H0_H0 ;  /* 0x20000074ff047230 */ /* 0x102fe20000004100 */
[----:B------:R-:W-:Y:S05]  /*e000*/  WARPSYNC.ALL ;  /* 0x0000000000007948 */ /* 0x000fea0003800000 */
[-C--:B------:R-:W-:Y:S01]  /*e010*/  FMUL R0, R24, R88.reuse ;  /* 0x0000005818007220 */ /* 0x080fe20000400000 */
        /* <DEDUP_REMOVED lines=45> */
[----:B------:R-:W-:Y:S01]  /*e2f0*/  FFMA R6, R89, R9, R6 ;  /* 0x0000000959067223 */ /* 0x000fe20000000006 */
[-C--:B------:R-:W-:Y:S01]  /*e300*/  FMUL R7, R36, R88.reuse ;  /* 0x0000005824077220 */ /* 0x080fe20000400000 */
[----:B------:R-:W-:Y:S02]  /*e310*/  HADD2.F32 R27, -RZ, R110.H1_H1 ;  /* 0x3000006eff1b7230 */ /* 0x000fe40000004100 */
        /* <DEDUP_REMOVED lines=9> */
[C---:B------:R-:W-:Y:S01]  /*e3b0*/  FFMA R10, R89.reuse, R29, R10 ;  /* 0x0000001d590a7223 */ /* 0x040fe2000000000a */
        /* <DEDUP_REMOVED lines=11> */
[----:B------:R-:W-:Y:S01]  /*e470*/  FFMA R0, R89, R3, R0 ;  /* 0x0000000359007223 */ /* 0x000fe20000000000 */
[-C--:B------:R-:W-:Y:S01]  /*e480*/  FMUL R2, R41, R88.reuse ;  /* 0x0000005829027220 */ /* 0x080fe20000400000 */
        /* <DEDUP_REMOVED lines=40> */
[--C-:B------:R-:W-:Y:S01]  /*e710*/  HADD2.F32 R6, -RZ, R104.reuse.H0_H0 ;  /* 0x20000068ff067230 */ /* 0x100fe20000004100 */
[----:B------:R-:W-:Y:S01]  /*e720*/  F2FP.F16.F32.PACK_AB R29, R2, R0 ;  /* 0x00000000021d723e */ /* 0x000fe200000000ff */
[----:B------:R-:W-:Y:S02]  /*e730*/  HADD2.F32 R2, -RZ, R99.H1_H1 ;  /* 0x30000063ff027230 */ /* 0x000fe40000004100 */
[-C--:B------:R-:W-:Y:S01]  /*e740*/  FMUL R5, R54, R88.reuse ;  /* 0x0000005836057220 */ /* 0x080fe20000400000 */
[----:B------:R-:W-:Y:S01]  /*e750*/  FFMA R4, R89, R7, R4 ;  /* 0x0000000759047223 */ /* 0x000fe20000000004 */
[----:B------:R-:W-:Y:S02]  /*e760*/  HADD2.F32 R7, -RZ, R104.H1_H1 ;  /* 0x30000068ff077230 */ /* 0x000fe40000004100 */
[----:B------:R-:W-:Y:S01]  /*e770*/  FMUL R0, R55, R88 ;  /* 0x0000005837007220 */ /* 0x000fe20000400000 */
[C---:B------:R-:W-:Y:S01]  /*e780*/  FFMA R5, R89.reuse, R8, R5 ;  /* 0x0000000859057223 */ /* 0x040fe20000000005 */
[----:B------:R-:W-:Y:S01]  /*e790*/  FMUL R15, R60, R88 ;  /* 0x000000583c0f7220 */ /* 0x000fe20000400000 */
[----:B------:R-:W-:Y:S01]  /*e7a0*/  F2FP.F16.F32.PACK_AB R30, R4, R3 ;  /* 0x00000003041e723e */ /* 0x000fe200000000ff */
[--C-:B------:R-:W-:Y:S02]  /*e7b0*/  HADD2.F32 R3, -RZ, R105.reuse.H1_H1 ;  /* 0x30000069ff037230 */ /* 0x100fe40000004100 */
[C---:B------:R-:W-:Y:S01]  /*e7c0*/  FFMA R0, R89.reuse, R2, R0 ;  /* 0x0000000259007223 */ /* 0x040fe20000000000 */
[----:B------:R-:W-:Y:S02]  /*e7d0*/  HADD2.F32 R2, -RZ, R105.H0_H0 ;  /* 0x20000069ff027230 */ /* 0x000fe40000004100 */
[C---:B------:R-:W-:Y:S01]  /*e7e0*/  FFMA R11, R89.reuse, R6, R11 ;  /* 0x00000006590b7223 */ /* 0x040fe2000000000b */
[----:B------:R-:W-:Y:S01]  /*e7f0*/  HADD2.F32 R4, -RZ, R127.H1_H1 ;  /* 0x3000007fff047230 */ /* 0x000fe20000004100 */
[----:B------:R1:W-:Y:S01]  /*e800*/  STSM.16.MT88.4 [R144+0xa000], R32 ;  /* 0x00a0002090007844 */ /* 0x0003e20000004200 */
[----:B------:R-:W-:Y:S01]  /*e810*/  F2FP.F16.F32.PACK_AB R31, R0, R5 ;  /* 0x00000005001f723e */ /* 0x000fe200000000ff */
[C---:B------:R-:W-:Y:S01]  /*e820*/  FFMA R12, R89.reuse, R7, R12 ;  /* 0x00000007590c7223 */ /* 0x040fe2000000000c */
[--C-:B------:R-:W-:Y:S02]  /*e830*/  HADD2.F32 R0, -RZ, R106.reuse.H0_H0 ;  /* 0x2000006aff007230 */ /* 0x100fe40000004100 */
[C---:B------:R-:W-:Y:S01]  /*e840*/  FFMA R13, R89.reuse, R2, R13 ;  /* 0x00000002590d7223 */ /* 0x040fe2000000000d */
[C---:B------:R-:W-:Y:S01]  /*e850*/  FFMA R14, R89.reuse, R3, R14 ;  /* 0x00000003590e7223 */ /* 0x040fe2000000000e */
[----:B------:R-:W-:Y:S01]  /*e860*/  HADD2.F32 R3, -RZ, R106.H1_H1 ;  /* 0x3000006aff037230 */ /* 0x000fe20000004100 */
[----:B------:R1:W-:Y:S01]  /*e870*/  STSM.16.MT88.4 [R144+0xa800], R28 ;  /* 0x00a8001c90007844 */ /* 0x0003e20000004200 */
[----:B------:R-:W-:Y:S01]  /*e880*/  F2FP.F16.F32.PACK_AB R12, R12, R11 ;  /* 0x0000000b0c0c723e */ /* 0x000fe200000000ff */
[----:B------:R-:W-:Y:S01]  /*e890*/  FFMA R15, R89, R0, R15 ;  /* 0x00000000590f7223 */ /* 0x000fe2000000000f */
[----:B------:R-:W-:Y:S01]  /*e8a0*/  F2FP.F16.F32.PACK_AB R13, R14, R13 ;  /* 0x0000000d0e0d723e */ /* 0x000fe200000000ff */
[-C--:B------:R-:W-:Y:S01]  /*e8b0*/  FMUL R16, R61, R88.reuse ;  /* 0x000000583d107220 */ /* 0x080fe20000400000 */
[--C-:B------:R-:W-:Y:S02]  /*e8c0*/  HADD2.F32 R2, -RZ, R107.reuse.H0_H0 ;  /* 0x2000006bff027230 */ /* 0x100fe40000004100 */
[-C--:B------:R-:W-:Y:S01]  /*e8d0*/  FMUL R17, R62, R88.reuse ;  /* 0x000000583e117220 */ /* 0x080fe20000400000 */
[----:B------:R-:W-:Y:S02]  /*e8e0*/  HADD2.F32 R5, -RZ, R107.H1_H1 ;  /* 0x3000006bff057230 */ /* 0x000fe40000004100 */
[----:B------:R-:W-:Y:S01]  /*e8f0*/  FFMA R16, R89, R3, R16 ;  /* 0x0000000359107223 */ /* 0x000fe20000000010 */
[----:B------:R-:W-:Y:S01]  /*e900*/  FMUL R18, R63, R88 ;  /* 0x000000583f127220 */ /* 0x000fe20000400000 */
[--C-:B------:R-:W-:Y:S02]  /*e910*/  HADD2.F32 R0, -RZ, R112.reuse.H0_H0 ;  /* 0x20000070ff007230 */ /* 0x100fe40000004100 */
[C---:B------:R-:W-:Y:S01]  /*e920*/  FFMA R17, R89.reuse, R2, R17 ;  /* 0x0000000259117223 */ /* 0x040fe20000000011 */
[----:B------:R-:W-:Y:S01]  /*e930*/  FMUL R19, R64, R88 ;  /* 0x0000005840137220 */ /* 0x000fe20000400000 */
[----:B------:R-:W-:Y:S01]  /*e940*/  HADD2.F32 R3, -RZ, R112.H1_H1 ;  /* 0x30000070ff037230 */ /* 0x000fe20000004100 */
[----:B------:R-:W-:Y:S01]  /*e950*/  F2FP.F16.F32.PACK_AB R14, R16, R15 ;  /* 0x0000000f100e723e */ /* 0x000fe200000000ff */
[C---:B------:R-:W-:Y:S01]  /*e960*/  FFMA R18, R89.reuse, R5, R18 ;  /* 0x0000000559127223 */ /* 0x040fe20000000012 */
[----:B------:R-:W-:Y:S01]  /*e970*/  FFMA R19, R89, R0, R19 ;  /* 0x0000000059137223 */ /* 0x000fe20000000013 */
[-C--:B------:R-:W-:Y:S01]  /*e980*/  FMUL R20, R65, R88.reuse ;  /* 0x0000005841147220 */ /* 0x080fe20000400000 */
[--C-:B------:R-:W-:Y:S02]  /*e990*/  HADD2.F32 R2, -RZ, R113.reuse.H0_H0 ;  /* 0x20000071ff027230 */ /* 0x100fe40000004100 */
[----:B------:R-:W-:Y:S01]  /*e9a0*/  FMUL R21, R66, R88 ;  /* 0x0000005842157220 */ /* 0x000fe20000400000 */
[----:B------:R-:W-:Y:S01]  /*e9b0*/  F2FP.F16.F32.PACK_AB R15, R18, R17 ;  /* 0x00000011120f723e */ /* 0x000fe200000000ff */
[C---:B------:R-:W-:Y:S01]  /*e9c0*/  FFMA R20, R89.reuse, R3, R20 ;  /* 0x0000000359147223 */ /* 0x040fe20000000014 */
[----:B------:R-:W-:Y:S02]  /*e9d0*/  HADD2.F32 R0, -RZ, R113.H1_H1 ;  /* 0x30000071ff007230 */ /* 0x000fe40000004100 */
[----:B------:R-:W-:Y:S01]  /*e9e0*/  FFMA R21, R89, R2, R21 ;  /* 0x0000000259157223 */ /* 0x000fe20000000015 */
[----:B------:R-:W-:Y:S01]  /*e9f0*/  FMUL R22, R67, R88 ;  /* 0x0000005843167220 */ /* 0x000fe20000400000 */
[--C-:B------:R-:W-:Y:S01]  /*ea00*/  HADD2.F32 R2, -RZ, R114.reuse.H0_H0 ;  /* 0x20000072ff027230 */ /* 0x100fe20000004100 */
[----:B------:R1:W-:Y:S01]  /*ea10*/  STSM.16.MT88.4 [R148+0x8000], R12 ;  /* 0x0080000c94007844 */ /* 0x0003e20000004200 */
[----:B------:R-:W-:Y:S01]  /*ea20*/  F2FP.F16.F32.PACK_AB R20, R20, R19 ;  /* 0x000000131414723e */ /* 0x000fe200000000ff */
        /* <DEDUP_REMOVED lines=14> */
[C---:B------:R-:W-:Y:S01]  /*eb10*/  FFMA R26, R89.reuse, R3, R26 ;  /* 0x00000003591a7223 */ /* 0x040fe2000000001a */
[----:B------:R-:W-:Y:S02]  /*eb20*/  HADD2.F32 R0, -RZ, R120.H1_H1 ;  /* 0x30000078ff007230 */ /* 0x000fe40000004100 */
[C---:B------:R-:W-:Y:S01]  /*eb30*/  FFMA R56, R89.reuse, R5, R56 ;  /* 0x0000000559387223 */ /* 0x040fe20000000038 */
[--C-:B------:R-:W-:Y:S02]  /*eb40*/  HADD2.F32 R3, -RZ, R121.reuse.H0_H0 ;  /* 0x20000079ff037230 */ /* 0x100fe40000004100 */
[----:B------:R-:W-:Y:S01]  /*eb50*/  FMUL R60, R76, R88 ;  /* 0x000000584c3c7220 */ /* 0x000fe20000400000 */
[----:B------:R-:W-:Y:S01]  /*eb60*/  HADD2.F32 R2, -RZ, R121.H1_H1 ;  /* 0x30000079ff027230 */ /* 0x000fe20000004100 */
[----:B------:R-:W-:Y:S01]  /*eb70*/  F2FP.F16.F32.PACK_AB R23, R26, R25 ;  /* 0x000000191a17723e */ /* 0x000fe200000000ff */
[C---:B------:R-:W-:Y:S01]  /*eb80*/  FFMA R57, R89.reuse, R0, R57 ;  /* 0x0000000059397223 */ /* 0x040fe20000000039 */
[C---:B------:R-:W-:Y:S01]  /*eb90*/  FFMA R58, R89.reuse, R3, R58 ;  /* 0x00000003593a7223 */ /* 0x040fe2000000003a */
[--C-:B------:R-:W-:Y:S02]  /*eba0*/  HADD2.F32 R0, -RZ, R122.reuse.H0_H0 ;  /* 0x2000007aff007230 */ /* 0x100fe40000004100 */
[----:B------:R-:W-:Y:S01]  /*ebb0*/  FFMA R59, R89, R2, R59 ;  /* 0x00000002593b7223 */ /* 0x000fe2000000003b */
[----:B------:R1:W-:Y:S01]  /*ebc0*/  STSM.16.MT88.4 [R148+0x8800], R20 ;  /* 0x0088001494007844 */ /* 0x0003e20000004200 */
[----:B------:R-:W-:Y:S01]  /*ebd0*/  HADD2.F32 R2, -RZ, R122.H1_H1 ;  /* 0x3000007aff027230 */ /* 0x000fe20000004100 */
[----:B------:R-:W-:Y:S01]  /*ebe0*/  F2FP.F16.F32.PACK_AB R56, R57, R56 ;  /* 0x000000383938723e */ /* 0x000fe200000000ff */
[----:B------:R-:W-:Y:S01]  /*ebf0*/  FFMA R60, R89, R0, R60 ;  /* 0x00000000593c7223 */ /* 0x000fe2000000003c */
[----:B------:R-:W-:Y:S01]  /*ec00*/  F2FP.F16.F32.PACK_AB R57, R59, R58 ;  /* 0x0000003a3b39723e */ /* 0x000fe200000000ff */
[-C--:B------:R-:W-:Y:S01]  /*ec10*/  FMUL R61, R77, R88.reuse ;  /* 0x000000584d3d7220 */ /* 0x080fe20000400000 */
[--C-:B------:R-:W-:Y:S02]  /*ec20*/  HADD2.F32 R3, -RZ, R123.reuse.H0_H0 ;  /* 0x2000007bff037230 */ /* 0x100fe40000004100 */
[----:B------:R-:W-:Y:S01]  /*ec30*/  FMUL R62, R78, R88 ;  /* 0x000000584e3e7220 */ /* 0x000fe20000400000 */
[----:B------:R-:W-:Y:S02]  /*ec40*/  HADD2.F32 R0, -RZ, R123.H1_H1 ;  /* 0x3000007bff007230 */ /* 0x000fe40000004100 */
[----:B------:R-:W-:Y:S01]  /*ec50*/  FFMA R61, R89, R2, R61 ;  /* 0x00000002593d7223 */ /* 0x000fe2000000003d */
[-C--:B------:R-:W-:Y:S01]  /*ec60*/  FMUL R63, R79, R88.reuse ;  /* 0x000000584f3f7220 */ /* 0x080fe20000400000 */
[----:B------:R-:W-:Y:S01]  /*ec70*/  FFMA R62, R89, R3, R62 ;  /* 0x00000003593e7223 */ /* 0x000fe2000000003e */
[--C-:B------:R-:W-:Y:S02]  /*ec80*/  HADD2.F32 R3, -RZ, R124.reuse.H0_H0 ;  /* 0x2000007cff037230 */ /* 0x100fe40000004100 */
[-C--:B------:R-:W-:Y:S01]  /*ec90*/  FMUL R64, R80, R88.reuse ;  /* 0x0000005850407220 */ /* 0x080fe20000400000 */
        /* <DEDUP_REMOVED lines=10> */
[----:B------:R-:W-:Y:S01]  /*ed40*/  FFMA R66, R89, R5, R66 ;  /* 0x0000000559427223 */ /* 0x000fe20000000042 */
[-C--:B------:R-:W-:Y:S01]  /*ed50*/  FMUL R68, R84, R88.reuse ;  /* 0x0000005854447220 */ /* 0x080fe20000400000 */
        /* <DEDUP_REMOVED lines=37> */
[----:B--2---:R-:W-:Y:S04]  /*efb0*/  DEPBAR.LE SB0, 0x1 ;  /* 0x000080400000791a */ /* 0x004fe80000000000 */
.L_x_175:
[----:B------:R-:W-:Y:S05]  /*efc0*/  BSYNC.RECONVERGENT B0 ;  /* 0x0000000000007941 */ /* 0x000fea0003800200 */
.L_x_174:
[----:B------:R-:W-:Y:S01]  /*efd0*/  UISETP.NE.AND UP0, UPT, UR40, 0x4, UPT ;  /* 0x000000042800788c */ /* 0x000fe2000bf05270 */
[----:B------:R-:W-:Y:S01]  /*efe0*/  BAR.SYNC.DEFER_BLOCKING 0x1, 0x80 ;  /* 0x0042000000007b1d */ /* 0x000fe20000010000 */
[----:B------:R-:W-:Y:S02]  /*eff0*/  SHF.L.U32 R3, R138, 0x1f, RZ ;  /* 0x0000001f8a037819 */ /* 0x000fe400000006ff */
[----:B------:R-:W-:Y:S01]  /*f000*/  USEL UR5, UR40, URZ, UP0 ;  /* 0x000000ff28057287 */ /* 0x000fe20008000000 */
[----:B------:R-:W-:Y:S02]  /*f010*/  FSETP.NEU.AND P0, PT, R89, RZ, PT ;  /* 0x000000ff5900720b */ /* 0x000fe40003f0d000 */
[----:B------:R-:W-:Y:S01]  /*f020*/  ISETP.GE.AND P2, PT, R146, 0x1, PT ;  /* 0x000000019200780c */ /* 0x000fe20003f46270 */
[----:B------:R-:W-:Y:S02]  /*f030*/  ULEA UR4, UR5, UR43, 0x3 ;  /* 0x0000002b05047291 */ /* 0x000fe4000f8e18ff */
[----:B------:R-:W-:Y:S02]  /*f040*/  UIADD3 UR5, UPT, UPT, UR5, 0x1, URZ ;  /* 0x0000000105057890 */ /* 0x000fe4000fffe0ff */
[----:B------:R-:W-:Y:S02]  /*f050*/  UIADD3 UR4, UPT, UPT, UR4, 0x60, URZ ;  /* 0x0000006004047890 */ /* 0x000fe4000fffe0ff */
[----:B------:R-:W-:Y:S02]  /*f060*/  UISETP.NE.AND UP0, UPT, UR5, 0x4, UPT ;  /* 0x000000040500788c */ /* 0x000fe4000bf05270 */
[----:B------:R-:W-:Y:S02]  /*f070*/  UPRMT UR4, UR52, 0x654, UR4 ;  /* 0x0000065434047896 */ /* 0x000fe40008000004 */
[----:B------:R-:W-:Y:S07]  /*f080*/  USEL UR53, UR5, URZ, UP0 ;  /* 0x000000ff05357287 */ /* 0x000fee0008000000 */
[----:B------:R-:W-:Y:S01]  /*f090*/  SYNCS.ARRIVE.TRANS64.RED.A1T0 RZ, [UR4], RZ ;  /* 0x000000ffffff79a7 */ /* 0x000fe20008100404 */
[----:B------:R-:W-:Y:S01]  /*f0a0*/  BSSY B0, `(.L_x_176) ;  /* 0x0000005000007945 */ /* 0x000fe20003800000 */
[----:B------:R-:W2:Y:S03]  /*f0b0*/  SYNCS.PHASECHK.TRANS64.TRYWAIT P1, [UR43+0x58], R3 ;  /* 0x00005803ff0075a7 */ /* 0x000ea6000802112b */
[----:B--2---:R-:W-:Y:S05]  /*f0c0*/  @P1 BRA `(.L_x_177) ;  /* 0x0000000000081947 */ /* 0x004fea0003800000 */
[----:B------:R-:W2:Y:S02]  /*f0d0*/  SYNCS.PHASECHK.TRANS64.TRYWAIT P1, [UR43+0x58], R3 ;  /* 0x00005803ff0075a7 */ /* 0x000ea4000802112b */
[----:B--2---:R-:W-:Y:S05]  /*f0e0*/  @!P1 BRA `(.L_x_178) ;  /* 0x0000005000049947 */ /* 0x004fea0003800000 */
.L_x_177:
[----:B------:R-:W-:Y:S05]  /*f0f0*/  BSYNC B0 ;  /* 0x0000000000007941 */ /* 0x000fea0003800000 */
.L_x_176:
[----:B------:R-:W-:Y:S05]  /*f100*/  @P0 WARPSYNC.ALL ;  /* 0x0000000000000948 */ /* 0x000fea0003800000 */
[----:B------:R2:W2:Y:S01]  /*f110*/  @P0 LDSM.16.MT88.4 R116, [R139+UR43+0xd000] ;  /* 0x00d0002b8b74083b */ /* 0x0004a20008004200 */
[----:B------:R-:W-:Y:S02]  /*f120*/  CS2R R54, SRZ ;  /* 0x0000000000367805 */ /* 0x000fe4000001ff00 */
[----:B------:R-:W-:Y:S02]  /*f130*/  CS2R R52, SRZ ;  /* 0x0000000000347805 */ /* 0x000fe4000001ff00 */
[----:B------:R-:W-:Y:S01]  /*f140*/  CS2R R50, SRZ ;  /* 0x0000000000327805 */ /* 0x000fe2000001ff00 */
        /* <DEDUP_REMOVED lines=10> */
[----:B-1----:R-:W-:Y:S02]  /*f1f0*/  CS2R R34, SRZ ;  /* 0x0000000000227805 */ /* 0x002fe4000001ff00 */
        /* <DEDUP_REMOVED lines=26> */
[----:B------:R-:W-:Y:S05]  /*f3a0*/  VIADD R3, R95, 0xc0 ;  /* 0x000000c05f037836 */ /* 0x000fea0000000000 */
[----:B------:R-:W-:Y:S04]  /*f3b0*/  SHF.R.U32.HI R3, RZ, 0x15, R3 ;  /* 0x00000015ff037819 */ /* 0x000fe80000011603 */
[----:B------:R-:W-:Y:S11]  /*f3c0*/  LOP3.LUT P0, RZ, R3, 0x3, R128, 0x48, !PT ;  /* 0x0000000303ff7812 */ /* 0x000ff60007804880 */
[----:B------:R-:W-:Y:S02]  /*f3d0*/  @!UPT UIADD3 URZ, UPT, UPT, URZ, URZ, URZ ;  /* 0x000000fffffff290 */ /* 0x000fe4000fffe0ff */
[----:B------:R-:W-:Y:S05]  /*f3e0*/  @!P0 BRA `(.L_x_180) ;  /* 0x0000000000408947 */ /* 0x000fea0003800000 */
[----:B------:R-:W2:Y:S01]  /*f3f0*/  LDCU.64 UR8, c[0x4][0x70] ;  /* 0x01000e00ff0877ac */ /* 0x000ea20008000a00 */
[----:B------:R-:W-:Y:S01]  /*f400*/  MOV R3, 0x0 ;  /* 0x0000000000037802 */ /* 0x000fe20000000f00 */
[----:B------:R-:W-:Y:S02]  /*f410*/  HFMA2 R12, -RZ, RZ, 0, 5.9604644775390625e-08 ;  /* 0x00000001ff0c7431 */ /* 0x000fe400000001ff */
[----:B------:R-:W-:Y:S02]  /*f420*/  IMAD.MOV.U32 R8, RZ, RZ, 0x192 ;  /* 0x00000192ff087424 */ /* 0x000fe400078e00ff */
[----:B------:R-:W-:Y:S01]  /*f430*/  IMAD.MOV.U32 R13, RZ, RZ, RZ ;  /* 0x000000ffff0d7224 */ /* 0x000fe200078e00ff */
[----:B------:R-:W5:Y:S01]  /*f440*/  LDCU.64 UR6, c[0x4][0x78] ;  /* 0x01000f00ff0677ac */ /* 0x000f620008000a00 */
[----:B------:R-:W1:Y:S01]  /*f450*/  LDC.64 R2, c[0x4][R3] ;  /* 0x0100000003027b82 */ /* 0x000e620000000a00 */
[----:B------:R-:W3:Y:S01]  /*f460*/  LDCU.64 UR4, c[0x4][0x10] ;  /* 0x01000200ff0477ac */ /* 0x000ee20008000a00 */
[----:B--2---:R-:W-:Y:S01]  /*f470*/  MOV R5, UR9 ;  /* 0x0000000900057c02 */ /* 0x004fe20008000f00 */
[----:B------:R-:W-:Y:S01]  /*f480*/  IMAD.U32 R4, RZ, RZ, UR8 ;  /* 0x00000008ff047e24 */ /* 0x000fe2000f8e00ff */
[----:B-----5:R-:W-:Y:S01]  /*f490*/  MOV R7, UR7 ;  /* 0x0000000700077c02 */ /* 0x020fe20008000f00 */
[----:B------:R-:W-:Y:S01]  /*f4a0*/  IMAD.U32 R6, RZ, RZ, UR6 ;  /* 0x00000006ff067e24 */ /* 0x000fe2000f8e00ff */
[----:B---3--:R-:W-:Y:S01]  /*f4b0*/  MOV R11, UR5 ;  /* 0x00000005000b7c02 */ /* 0x008fe20008000f00 */
[----:B------:R-:W-:Y:S02]  /*f4c0*/  IMAD.U32 R10, RZ, RZ, UR4 ;  /* 0x00000004ff0a7e24 */ /* 0x000fe4000f8e00ff */
[----:B------:R-:W-:Y:S07]  /*f4d0*/  LEPC R20, `(.L_x_180) ;  /* 0x000000001014794e */ /* 0x000fee0000000000 */
[----:B-1--4-:R-:W-:Y:S05]  /*f4e0*/  CALL.ABS.NOINC R2 ;  /* 0x0000000002007343 */ /* 0x012fea0003c00000 */
.L_x_180:
[----:B------:R-:W-:Y:S05]  /*f4f0*/  WARPSYNC.ALL ;  /* 0x0000000000007948 */ /* 0x000fea0003800000 */
[C---:B------:R-:W-:Y:S01]  /*f500*/  R2UR UR4, R95.reuse ;  /* 0x000000005f0472ca */ /* 0x040fe200000e0000 */
[----:B------:R-:W-:Y:S05]  /*f510*/  VIADD R3, R95, 0x1000c0 ;  /* 0x001000c05f037836 */ /* 0x000fea0000000000 */
[----:B------:R-:W-:Y:S04]  /*f520*/  SHF.R.U32.HI R3, RZ, 0x15, R3 ;  /* 0x00000015ff037819 */ /* 0x000fe80000011603 */
[----:B------:R-:W-:Y:S03]  /*f530*/  LOP3.LUT P0, RZ, R3, 0x3, R128, 0x48, !PT ;  /* 0x0000000303ff7812 */ /* 0x000fe60007804880 */
[----:B------:R-:W2:Y:S10]  /*f540*/  LDTM.16dp256bit.x8 R24, tmem[UR4+0xc0] ;  /* 0x0000c004001879ee */ /* 0x000eb400081a0000 */
[----:B--2---:R-:W-:Y:S05]  /*f550*/  @!P0 BRA `(.L_x_181) ;  /* 0x0000000000408947 */ /* 0x004fea0003800000 */
        /* <DEDUP_REMOVED lines=16> */
.L_x_181:
[----:B------:R-:W-:Y:S05]  /*f660*/  WARPSYNC.ALL ;  /* 0x0000000000007948 */ /* 0x000fea0003800000 */
[----:B------:R-:W-:Y:S11]  /*f670*/  R2UR UR4, R95 ;  /* 0x000000005f0472ca */ /* 0x000ff600000e0000 */
[----:B------:R-:W-:Y:S02]  /*f680*/  @!UPT UIADD3 URZ, UPT, UPT, URZ, URZ, URZ ;  /* 0x000000fffffff290 */ /* 0x000fe4000fffe0ff */
[----:B------:R-:W2:Y:S02]  /*f690*/  LDTM.16dp256bit.x8 R56, tmem[UR4+0x1000c0] ;  /* 0x1000c004003879ee */ /* 0x000ea400081a0000 */
[----:B--2---:R-:W-:Y:S01]  /*f6a0*/  NOP ;  /* 0x0000000000007918 */ /* 0x004fe20000000000 */
.L_x_179:
[----:B------:R-:W-:Y:S01]  /*f6b0*/  HADD2.F32 R91, -RZ, R103.H1_H1 ;  /* 0x30000067ff5b7230 */ /* 0x000fe20000004100 */
[----:B------:R-:W-:Y:S01]  /*f6c0*/  ISETP.GE.AND P0, PT, R146, 0x1, PT ;  /* 0x000000019200780c */ /* 0x000fe20003f06270 */
[-C--:B------:R-:W-:Y:S01]  /*f6d0*/  FMUL R19, R42, R88.reuse ;  /* 0x000000582a137220 */ /* 0x080fe20000400000 */
[-C--:B------:R-:W-:Y:S01]  /*f6e0*/  FMUL R21, R44, R88.reuse ;  /* 0x000000582c157220 */ /* 0x080fe20000400000 */
[-C--:B------:R-:W-:Y:S01]  /*f6f0*/  FMUL R42, R65, R88.reuse ;  /* 0x00000058412a7220 */ /* 0x080fe20000400000 */
[--C-:B------:R-:W-:Y:S02]  /*f700*/  HADD2.F32 R65, -RZ, R116.reuse.H0_H0 ;  /* 0x20000074ff417230 */ /* 0x100fe40000004100 */
[-C--:B------:R-:W-:Y:S01]  /*f710*/  FMUL R20, R43, R88.reuse ;  /* 0x000000582b147220 */ /* 0x080fe20000400000 */
[-C--:B------:R-:W-:Y:S01]  /*f720*/  FMUL R44, R67, R88.reuse ;  /* 0x00000058432c7220 */ /* 0x080fe20000400000 */
[----:B------:R-:W-:Y:S02]  /*f730*/  HADD2.F32 R67, -RZ, R116.H1_H1 ;  /* 0x30000074ff437230 */ /* 0x000fe40000004100 */
[-C--:B------:R-:W-:Y:S01]  /*f740*/  FMUL R0, R24, R88.reuse ;  /* 0x0000005818007220 */ /* 0x080fe20000400000 */
[-C--:B------:R-:W-:Y:S01]  /*f750*/  FMUL R23, R46, R88.reuse ;  /* 0x000000582e177220 */ /* 0x080fe20000400000 */
[----:B------:R-:W-:Y:S02]  /*f760*/  HADD2.F32 R93, -RZ, R96.H1_H1 ;  /* 0x30000060ff5d7230 */ /* 0x000fe40000004100 */
[-C--:B------:R-:W-:Y:S01]  /*f770*/  FMUL R43, R66, R88.reuse ;  /* 0x00000058422b7220 */ /* 0x080fe20000400000 */
[----:B------:R-:W-:Y:S01]  /*f780*/  FFMA R0, R89, R65, R0 ;  /* 0x0000004159007223 */ /* 0x000fe20000000000 */
[----:B------:R-:W-:Y:S01]  /*f790*/  HADD2.F32 R66, -RZ, R117.H0_H0 ;  /* 0x20000075ff427230 */ /* 0x000fe20000004100 */
[----:B------:R-:W-:Y:S05]  /*f7a0*/  @P0 WARPSYNC.ALL ;  /* 0x0000000000000948 */ /* 0x000fea0003800000 */
[----:B------:R-:W-:Y:S01]  /*f7b0*/  @P0 NOP ;  /* 0x0000000000000918 */ /* 0x000fe20000000000 */
[----:B------:R-:W-:Y:S01]  /*f7c0*/  @P0 IADD3 R145, PT, PT, R145, 0x120, RZ ;  /* 0x0000012091910810 */ /* 0x000fe20007ffe0ff */
[-C--:B------:R-:W-:Y:S01]  /*f7d0*/  FMUL R2, R25, R88.reuse ;  /* 0x0000005819027220 */ /* 0x080fe20000400000 */
[-C--:B------:R-:W-:Y:S01]  /*f7e0*/  FMUL R22, R45, R88.reuse ;  /* 0x000000582d167220 */ /* 0x080fe20000400000 */
[----:B------:R-:W-:Y:S01]  /*f7f0*/  HADD2.F32 R90, -RZ, R97.H0_H0 ;  /* 0x20000061ff5a7230 */ /* 0x000fe20000004100 */
[----:B------:R-:W-:Y:S01]  /*f800*/  @P0 LOP3.LUT R145, R145, 0xfefffff8, RZ, 0xc0, !PT ;  /* 0xfefffff891910812 */ /* 0x000fe200078ec0ff */
[----:B------:R-:W-:Y:S01]  /*f810*/  FFMA R2, R89, R67, R2 ;  /* 0x0000004359027223 */ /* 0x000fe20000000002 */
[----:B------:R-:W-:Y:S01]  /*f820*/  FMUL R46, R69, R88 ;  /* 0x00000058452e7220 */ /* 0x000fe20000400000 */
[----:B------:R-:W-:Y:S01]  /*f830*/  HADD2.F32 R69, -RZ, R117.H1_H1 ;  /* 0x30000075ff457230 */ /* 0x000fe20000004100 */
[----:B------:R2:W-:Y:S06]  /*f840*/  @P0 SYNCS.ARRIVE.TRANS64.RED.A1T0 RZ, [R145+URZ], RZ ;  /* 0x000000ff91ff09a7 */ /* 0x0005ec00081004ff */
[----:B------:R-:W-:Y:S05]  /*f850*/  WARPSYNC.ALL ;  /* 0x0000000000007948 */ /* 0x000fea0003800000 */
[----:B------:R-:W-:Y:S01]  /*f860*/  F2FP.F16.F32.PACK_AB R152, R2, R0 ;  /* 0x000000000298723e */ /* 0x000fe200000000ff */
[-C--:B------:R-:W-:Y:S01]  /*f870*/  FMUL R3, R26, R88.reuse ;  /* 0x000000581a037220 */ /* 0x080fe20000400000 */
[-C--:B------:R-:W-:Y:S01]  /*f880*/  FMUL R25, R48, R88.reuse ;  /* 0x0000005830197220 */ /* 0x080fe20000400000 */
[----:B------:R-:W-:Y:S02]  /*f890*/  HADD2.F32 R95, -RZ, R97.H1_H1 ;  /* 0x30000061ff5f7230 */ /* 0x000fe40000004100 */
[----:B------:R-:W-:Y:S01]  /*f8a0*/  FMUL R45, R68, R88 ;  /* 0x00000058442d7220 */ /* 0x000fe20000400000 */
[----:B------:R-:W-:Y:S01]  /*f8b0*/  FFMA R3, R89, R66, R3 ;  /* 0x0000004259037223 */ /* 0x000fe20000000003 */
[----:B------:R-:W-:-:S02]  /*f8c0*/  HADD2.F32 R68, -RZ, R118.H0_H0 ;  /* 0x20000076ff447230 */ /* 0x000fc40000004100 */
[-C--:B------:R-:W-:Y:S01]  /*f8d0*/  FMUL R4, R27, R88.reuse ;  /* 0x000000581b047220 */ /* 0x080fe20000400000 */
[-C--:B------:R-:W-:Y:S01]  /*f8e0*/  FMUL R24, R47, R88.reuse ;  /* 0x000000582f187220 */ /* 0x080fe20000400000 */
[----:B------:R-:W-:Y:S02]  /*f8f0*/  HADD2.F32 R92, -RZ, R98.H0_H0 ;  /* 0x20000062ff5c7230 */ /* 0x000fe40000004100 */
[-C--:B------:R-:W-:Y:S01]  /*f900*/  FMUL R48, R71, R88.reuse ;  /* 0x0000005847307220 */ /* 0x080fe20000400000 */
[C---:B------:R-:W-:Y:S01]  /*f910*/  FFMA R4, R89.reuse, R69, R4 ;  /* 0x0000004559047223 */ /* 0x040fe20000000004 */
[----:B------:R-:W-:Y:S02]  /*f920*/  HADD2.F32 R71, -RZ, R118.H1_H1 ;  /* 0x30000076ff477230 */ /* 0x000fe40000004100 */
[-C--:B------:R-:W-:Y:S01]  /*f930*/  FMUL R5, R28, R88.reuse ;  /* 0x000000581c057220 */ /* 0x080fe20000400000 */
[----:B------:R-:W-:Y:S01]  /*f940*/  FMUL R27, R50, R88 ;  /* 0x00000058321b7220 */ /* 0x000fe20000400000 */
[----:B------:R-:W-:Y:S01]  /*f950*/  HADD2.F32 R97, -RZ, R98.H1_H1 ;  /* 0x30000062ff617230 */ /* 0x000fe20000004100 */
[----:B------:R-:W-:Y:S01]  /*f960*/  F2FP.F16.F32.PACK_AB R153, R4, R3 ;  /* 0x000000030499723e */ /* 0x000fe200000000ff */
[----:B------:R-:W-:Y:S01]  /*f970*/  FFMA R5, R89, R68, R5 ;  /* 0x0000004459057223 */ /* 0x000fe20000000005 */
[----:B------:R-:W-:Y:S01]  /*f980*/  FMUL R47, R70, R88 ;  /* 0x00000058462f7220 */ /* 0x000fe20000400000 */
        /* <DEDUP_REMOVED lines=16> */
[----:B-1----:R-:W-:Y:S02]  /*fa90*/  HADD2.F32 R98, -RZ, R105.H0_H0 ;  /* 0x20000069ff627230 */ /* 0x002fe40000004100 */
[-C--:B------:R-:W-:Y:S01]  /*faa0*/  FMUL R52, R75, R88.reuse ;  /* 0x000000584b347220 */ /* 0x080fe20000400000 */
[C---:B------:R-:W-:Y:S01]  /*fab0*/  FFMA R8, R89.reuse, R73, R8 ;  /* 0x0000004959087223 */ /* 0x040fe20000000008 */
[----:B------:R-:W-:Y:S02]  /*fac0*/  HADD2.F32 R75, -RZ, R108.H1_H1 ;  /* 0x3000006cff4b7230 */ /* 0x000fe40000004100 */
[-C--:B------:R-:W-:Y:S01]  /*fad0*/  FMUL R9, R32, R88.reuse ;  /* 0x0000005820097220 */ /* 0x080fe20000400000 */
[----:B------:R-:W-:Y:S01]  /*fae0*/  FMUL R31, R54, R88 ;  /* 0x00000058361f7220 */ /* 0x000fe20000400000 */
[----:B------:R-:W-:Y:S01]  /*faf0*/  HADD2.F32 R108, -RZ, R114.H0_H0 ;  /* 0x20000072ff6c7230 */ /* 0x000fe20000004100 */
[----:B------:R-:W-:Y:S01]  /*fb00*/  F2FP.F16.F32.PACK_AB R155, R8, R7 ;  /* 0x00000007089b723e */ /* 0x000fe200000000ff */
[----:B------:R-:W-:Y:S01]  /*fb10*/  FFMA R9, R89, R72, R9 ;  /* 0x0000004859097223 */ /* 0x000fe20000000009 */
[----:B------:R-:W-:Y:S01]  /*fb20*/  FMUL R51, R74, R88 ;  /* 0x000000584a337220 */ /* 0x000fe20000400000 */
[----:B------:R-:W-:-:S02]  /*fb30*/  HADD2.F32 R74, -RZ, R109.H0_H0 ;  /* 0x2000006dff4a7230 */ /* 0x000fc40000004100 */
[-C--:B------:R-:W-:Y:S01]  /*fb40*/  FMUL R10, R33, R88.reuse ;  /* 0x00000058210a7220 */ /* 0x080fe20000400000 */
[----:B------:R-:W-:Y:S01]  /*fb50*/  STSM.16.MT88.4 [R144+0xd000], R152 ;  /* 0x00d0009890007844 */ /* 0x000fe20000004200 */
[-C--:B------:R-:W-:Y:S01]  /*fb60*/  FMUL R30, R53, R88.reuse ;  /* 0x00000058351e7220 */ /* 0x080fe20000400000 */
[----:B------:R-:W-:Y:S02]  /*fb70*/  HADD2.F32 R117, -RZ, R120.H1_H1 ;  /* 0x30000078ff757230 */ /* 0x000fe40000004100 */
[----:B------:R-:W-:Y:S01]  /*fb80*/  FFMA R10, R89, R75, R10 ;  /* 0x0000004b590a7223 */ /* 0x000fe2000000000a */
[-C--:B------:R-:W-:Y:S01]  /*fb90*/  FMUL R54, R77, R88.reuse ;  /* 0x000000584d367220 */ /* 0x080fe20000400000 */
        /* <DEDUP_REMOVED lines=10> */
[----:B------:R-:W-:Y:S02]  /*fc40*/  HADD2.F32 R119, -RZ, R121.H1_H1 ;  /* 0x30000079ff777230 */ /* 0x000fe40000004100 */
        /* <DEDUP_REMOVED lines=27> */
[----:B------:R-:W-:Y:S01]  /*fe00*/  FFMA R16, R89, R81, R16 ;  /* 0x0000005159107223 */ /* 0x000fe20000000010 */
[----:B------:R-:W-:Y:S02]  /*fe10*/  HADD2.F32 R83, -RZ, R100.H1_H1 ;  /* 0x30000064ff537230 */ /* 0x000fe40000004100 */
[-C--:B------:R-:W-:Y:S01]  /*fe20*/  FMUL R17, R40, R88.reuse ;  /* 0x0000005828117220 */ /* 0x080fe20000400000 */
[----:B------:R-:W-:Y:S01]  /*fe30*/  FMUL R39, R62, R88 ;  /* 0x000000583e277220 */ /* 0x000fe20000400000 */
[----:B------:R-:W-:Y:S01]  /*fe40*/  ISETP.NE.AND P2, PT, R147, RZ, PT ;  /* 0x000000ff9300720c */ /* 0x000fe20003f45270 */
[----:B------:R-:W-:Y:S01]  /*fe50*/  HADD2.F32 R100, -RZ, R106.H0_H0 ;  /* 0x2000006aff647230 */ /* 0x000fe20000004100 */
[----:B------:R-:W-:Y:S01]  /*fe60*/  F2FP.F16.F32.PACK_AB R7, R16, R15 ;  /* 0x0000000f1007723e */ /* 0x000fe200000000ff */
[----:B------:R-:W-:Y:S01]  /*fe70*/  FFMA R17, R89, R80, R17 ;  /* 0x0000005059117223 */ /* 0x000fe20000000011 */
[----:B------:R-:W-:Y:S01]  /*fe80*/  FMUL R59, R82, R88 ;  /* 0x00000058523b7220 */ /* 0x000fe20000400000 */
[----:B------:R-:W-:-:S02]  /*fe90*/  HADD2.F32 R82, -RZ, R101.H0_H0 ;  /* 0x20000065ff527230 */ /* 0x000fc40000004100 */
[-C--:B------:R-:W-:Y:S01]  /*fea0*/  FMUL R18, R41, R88.reuse ;  /* 0x0000005829127220 */ /* 0x080fe20000400000 */
[----:B------:R1:W-:Y:S01]  /*feb0*/  STSM.16.MT88.4 [R144+0xd800], R4 ;  /* 0x00d8000490007844 */ /* 0x0003e20000004200 */
[----:B------:R-:W-:Y:S01]  /*fec0*/  FMUL R38, R61, R88 ;  /* 0x000000583d267220 */ /* 0x000fe20000400000 */
[----:B------:R-:W-:Y:S01]  /*fed0*/  @P0 IADD3 R0, PT, PT, R137, 0x1, RZ ;  /* 0x0000000189000810 */ /* 0x000fe20007ffe0ff */
[--C-:B------:R-:W-:Y:S02]  /*fee0*/  HADD2.F32 R118, -RZ, R123.reuse.H0_H0 ;  /* 0x2000007bff767230 */ /* 0x100fe40000004100 */
[C---:B------:R-:W-:Y:S01]  /*fef0*/  FFMA R18, R89.reuse, R83, R18 ;  /* 0x0000005359127223 */ /* 0x040fe20000000012 */
[----:B------:R-:W-:Y:S01]  /*ff00*/  FFMA R19, R89, R82, R19 ;  /* 0x0000005259137223 */ /* 0x000fe20000000013 */
[----:B------:R-:W-:Y:S01]  /*ff10*/  @P0 ISETP.NE.AND P1, PT, R0, 0x2, PT ;  /* 0x000000020000080c */ /* 0x000fe20003f25270 */
[----:B------:R-:W-:Y:S02]  /*ff20*/  HADD2.F32 R123, -RZ, R123.H1_H1 ;  /* 0x3000007bff7b7230 */ /* 0x000fe40000004100 */
[-C--:B------:R-:W-:Y:S01]  /*ff30*/  FMUL R62, R85, R88.reuse ;  /* 0x00000058553e7220 */ /* 0x080fe20000400000 */
[----:B------:R-:W-:Y:S01]  /*ff40*/  F2FP.F16.F32.PACK_AB R8, R18, R17 ;  /* 0x000000111208723e */ /* 0x000fe200000000ff */
[----:B------:R-:W-:Y:S01]  /*ff50*/  FMUL R41, R64, R88 ;  /* 0x0000005840297220 */ /* 0x000fe20000400000 */
[----:B------:R-:W-:-:S02]  /*ff60*/  HADD2.F32 R85, -RZ, R101.H1_H1 ;  /* 0x30000065ff557230 */ /* 0x000fc40000004100 */
[-C--:B------:R-:W-:Y:S01]  /*ff70*/  FMUL R61, R84, R88.reuse ;  /* 0x00000058543d7220 */ /* 0x080fe20000400000 */
[-C--:B------:R-:W-:Y:S01]  /*ff80*/  FMUL R40, R63, R88.reuse ;  /* 0x000000583f287220 */ /* 0x080fe20000400000 */
[----:B------:R-:W-:Y:S01]  /*ff90*/  @P0 SEL R2, RZ, 0x1, P1 ;  /* 0x00000001ff020807 */ /* 0x000fe20000800000 */
[--C-:B------:R-:W-:Y:S02]  /*ffa0*/  HADD2.F32 R84, -RZ, R102.reuse.H0_H0 ;  /* 0x20000066ff547230 */ /* 0x100fe40000004100 */
[----:B------:R-:W-:Y:S01]  /*ffb0*/  FFMA R20, R89, R85, R20 ;  /* 0x0000005559147223 */ /* 0x000fe20000000014 */
[-C--:B------:R-:W-:Y:S01]  /*ffc0*/  FMUL R64, R87, R88.reuse ;  /* 0x0000005857407220 */ /* 0x080fe20000400000 */
[----:B------:R-:W-:Y:S01]  /*ffd0*/  FMUL R63, R86, R88 ;  /* 0x00000058563f7220 */ /* 0x000fe20000400000 */
[----:B------:R-:W-:Y:S02]  /*ffe0*/  HADD2.F32 R87, -RZ, R102.H1_H1 ;  /* 0x30000066ff577230 */ /* 0x000fe40000004100 */
[----:B------:R-:W-:Y:S01]  /*fff0*/  FFMA R21, R89, R84, R21 ;  /* 0x0000005459157223 */ /* 0x000fe20000000015 */
[----:B------:R-:W-:Y:S01]  /*10000*/  F2FP.F16.F32.PACK_AB R9, R20, R19 ;  /* 0x000000131409723e */ /* 0x000fe200000000ff */
[----:B------:R-:W-:Y:S01]  /*10010*/  HADD2.F32 R86, -RZ, R103.H0_H0 ;  /* 0x20000067ff567230 */ /* 0x000fe20000004100 */
[----:B------:R-:W-:Y:S01]  /*10020*/  BSSY.RECONVERGENT B0, `(.L_x_182) ;  /* 0x000006e000007945 */ /* 0x000fe20003800200 */
[----:B------:R-:W-:-:S02]  /*10030*/  HADD2.F32 R88, -RZ, R96.H0_H0 ;  /* 0x20000060ff587230 */ /* 0x000fc40000004100 */
[C---:B------:R-:W-:Y:S01]  /*10040*/  FFMA R22, R89.reuse, R87, R22 ;  /* 0x0000005759167223 */ /* 0x040fe20000000016 */
[--C-:B------:R-:W-:Y:S02]  /*10050*/  HADD2.F32 R96, -RZ, R104.reuse.H0_H0 ;  /* 0x20000068ff607230 */ /* 0x100fe40000004100 */
[C---:B------:R-:W-:Y:S01]  /*10060*/  FFMA R23, R89.reuse, R86, R23 ;  /* 0x0000005659177223 */ /* 0x040fe20000000017 */
[C---:B------:R-:W-:Y:S01]  /*10070*/  FFMA R24, R89.reuse, R91, R24 ;  /* 0x0000005b59187223 */ /* 0x040fe20000000018 */
[C---:B------:R-:W-:Y:S01]  /*10080*/  FFMA R25, R89.reuse, R88, R25 ;  /* 0x0000005859197223 */ /* 0x040fe20000000019 */
[----:B------:R-:W-:Y:S01]  /*10090*/  F2FP.F16.F32.PACK_AB R10, R22, R21 ;  /* 0x00000015160a723e */ /* 0x000fe200000000ff */
[C---:B------:R-:W-:Y:S01]  /*100a0*/  FFMA R26, R89.reuse, R93, R26 ;  /* 0x0000005d591a7223 */ /* 0x040fe2000000001a */
[C---:B------:R-:W-:Y:S01]  /*100b0*/  FFMA R27, R89.reuse, R90, R27 ;  /* 0x0000005a591b7223 */ /* 0x040fe2000000001b */
[----:B------:R-:W-:Y:S01]  /*100c0*/  F2FP.F16.F32.PACK_AB R11, R24, R23 ;  /* 0x00000017180b723e */ /* 0x000fe200000000ff */
[C---:B------:R-:W-:Y:S01]  /*100d0*/  FFMA R28, R89.reuse, R95, R28 ;  /* 0x0000005f591c7223 */ /* 0x040fe2000000001c */
[C---:B------:R-:W-:Y:S01]  /*100e0*/  FFMA R29, R89.reuse, R92, R29 ;  /* 0x0000005c591d7223 */ /* 0x040fe2000000001d */
[----:B------:R-:W-:Y:S01]  /*100f0*/  F2FP.F16.F32.PACK_AB R12, R26, R25 ;  /* 0x000000191a0c723e */ /* 0x000fe200000000ff */
[C---:B------:R-:W-:Y:S01]  /*10100*/  FFMA R30, R89.reuse, R97, R30 ;  /* 0x00000061591e7223 */ /* 0x040fe2000000001e */
[----:B------:R-:W-:Y:S01]  /*10110*/  FFMA R31, R89, R94, R31 ;  /* 0x0000005e591f7223 */ /* 0x000fe2000000001f */
[----:B------:R-:W-:Y:S01]  /*10120*/  F2FP.F16.F32.PACK_AB R13, R28, R27 ;  /* 0x0000001b1c0d723e */ /* 0x000fe200000000ff */
[----:B------:R-:W-:Y:S01]  /*10130*/  HADD2.F32 R101, -RZ, R104.H1_H1 ;  /* 0x30000068ff657230 */ /* 0x000fe20000004100 */
[----:B------:R5:W-:Y:S01]  /*10140*/  STSM.16.MT88.4 [R144+0xe000], R8 ;  /* 0x00e0000890007844 */ /* 0x000be20000004200 */
[----:B------:R-:W-:Y:S01]  /*10150*/  F2FP.F16.F32.PACK_AB R14, R30, R29 ;  /* 0x0000001d1e0e723e */ /* 0x000fe200000000ff */
[----:B------:R-:W-:-:S02]  /*10160*/  HADD2.F32 R103, -RZ, R105.H1_H1 ;  /* 0x30000069ff677230 */ /* 0x000fc40000004100 */
[C---:B------:R-:W-:Y:S01]  /*10170*/  FFMA R32, R89.reuse, R99, R32 ;  /* 0x0000006359207223 */ /* 0x040fe20000000020 */
[C---:B------:R-:W-:Y:S01]  /*10180*/  FFMA R33, R89.reuse, R96, R33 ;  /* 0x0000006059217223 */ /* 0x040fe20000000021 */
[C---:B------:R-:W-:Y:S01]  /*10190*/  FFMA R34, R89.reuse, R101, R34 ;  /* 0x0000006559227223 */ /* 0x040fe20000000022 */
[C---:B------:R-:W-:Y:S01]  /*101a0*/  FFMA R35, R89.reuse, R98, R35 ;  /* 0x0000006259237223 */ /* 0x040fe20000000023 */
[C---:B------:R-:W-:Y:S01]  /*101b0*/  FFMA R36, R89.reuse, R103, R36 ;  /* 0x0000006759247223 */ /* 0x040fe20000000024 */
[----:B------:R-:W-:Y:S01]  /*101c0*/  F2FP.F16.F32.PACK_AB R15, R32, R31 ;  /* 0x0000001f200f723e */ /* 0x000fe200000000ff */
[----:B------:R-:W-:Y:S01]  /*101d0*/  HADD2.F32 R105, -RZ, R106.H1_H1 ;  /* 0x3000006aff697230 */ /* 0x000fe20000004100 */
[----:B-1----:R-:W-:Y:S01]  /*101e0*/  F2FP.F16.F32.PACK_AB R4, R34, R33 ;  /* 0x000000212204723e */ /* 0x002fe200000000ff */
[----:B------:R-:W-:Y:S01]  /*101f0*/  FFMA R37, R89, R100, R37 ;  /* 0x0000006459257223 */ /* 0x000fe20000000025 */
[----:B------:R-:W-:Y:S01]  /*10200*/  F2FP.F16.F32.PACK_AB R5, R36, R35 ;  /* 0x000000232405723e */ /* 0x000fe200000000ff */
[----:B------:R1:W-:Y:S01]  /*10210*/  STSM.16.MT88.4 [R144+0xe800], R12 ;  /* 0x00e8000c90007844 */ /* 0x0003e20000004200 */
[----:B------:R-:W-:-:S02]  /*10220*/  HADD2.F32 R102, -RZ, R107.H0_H0 ;  /* 0x2000006bff667230 */ /* 0x000fc40000004100 */
[C---:B------:R-:W-:Y:S01]  /*10230*/  FFMA R38, R89.reuse, R105, R38 ;  /* 0x0000006959267223 */ /* 0x040fe20000000026 */
[----:B------:R-:W-:Y:S02]  /*10240*/  HADD2.F32 R107, -RZ, R107.H1_H1 ;  /* 0x3000006bff6b7230 */ /* 0x000fe40000004100 */
[----:B------:R-:W-:Y:S02]  /*10250*/  HADD2.F32 R104, -RZ, R112.H0_H0 ;  /* 0x20000070ff687230 */ /* 0x000fe40000004100 */
[C---:B------:R-:W-:Y:S01]  /*10260*/  FFMA R39, R89.reuse, R102, R39 ;  /* 0x0000006659277223 */ /* 0x040fe20000000027 */
[----:B------:R-:W-:Y:S02]  /*10270*/  HADD2.F32 R106, -RZ, R113.H0_H0 ;  /* 0x20000071ff6a7230 */ /* 0x000fe40000004100 */
[C---:B------:R-:W-:Y:S01]  /*10280*/  FFMA R40, R89.reuse, R107, R40 ;  /* 0x0000006b59287223 */ /* 0x040fe20000000028 */
[----:B------:R-:W-:Y:S02]  /*10290*/  HADD2.F32 R113, -RZ, R114.H1_H1 ;  /* 0x30000072ff717230 */ /* 0x000fe40000004100 */
[C---:B------:R-:W-:Y:S01]  /*102a0*/  FFMA R41, R89.reuse, R104, R41 ;  /* 0x0000006859297223 */ /* 0x040fe20000000029 */
[C---:B------:R-:W-:Y:S01]  /*102b0*/  FFMA R42, R89.reuse, R109, R42 ;  /* 0x0000006d592a7223 */ /* 0x040fe2000000002a */
[C---:B------:R-:W-:Y:S01]  /*102c0*/  FFMA R43, R89.reuse, R106, R43 ;  /* 0x0000006a592b7223 */ /* 0x040fe2000000002b */
[----:B------:R-:W-:Y:S01]  /*102d0*/  FFMA R44, R89, R111, R44 ;  /* 0x0000006f592c7223 */ /* 0x000fe2000000002c */
[----:B------:R-:W-:-:S02]  /*102e0*/  HADD2.F32 R112, -RZ, R120.H0_H0 ;  /* 0x20000078ff707230 */ /* 0x000fc40000004100 */
[C---:B------:R-:W-:Y:S01]  /*102f0*/  FFMA R45, R89.reuse, R108, R45 ;  /* 0x0000006c592d7223 */ /* 0x040fe2000000002d */
[C---:B------:R-:W-:Y:S01]  /*10300*/  FFMA R46, R89.reuse, R113, R46 ;  /* 0x00000071592e7223 */ /* 0x040fe2000000002e */
[----:B------:R-:W-:Y:S02]  /*10310*/  HADD2.F32 R114, -RZ, R121.H0_H0 ;  /* 0x20000079ff727230 */ /* 0x000fe40000004100 */
[C---:B------:R-:W-:Y:S01]  /*10320*/  FFMA R47, R89.reuse, R110, R47 ;  /* 0x0000006e592f7223 */ /* 0x040fe2000000002f */
[C---:B------:R-:W-:Y:S01]  /*10330*/  FFMA R48, R89.reuse, R115, R48 ;  /* 0x0000007359307223 */ /* 0x040fe20000000030 */
[C---:B------:R-:W-:Y:S01]  /*10340*/  FFMA R49, R89.reuse, R112, R49 ;  /* 0x0000007059317223 */ /* 0x040fe20000000031 */
[----:B------:R-:W-:Y:S02]  /*10350*/  HADD2.F32 R121, -RZ, R122.H1_H1 ;  /* 0x3000007aff797230 */ /* 0x000fe40000004100 */
[C---:B------:R-:W-:Y:S01]  /*10360*/  FFMA R50, R89.reuse, R117, R50 ;  /* 0x0000007559327223 */ /* 0x040fe20000000032 */
[C---:B------:R-:W-:Y:S01]  /*10370*/  FFMA R51, R89.reuse, R114, R51 ;  /* 0x0000007259337223 */ /* 0x040fe20000000033 */
[----:B------:R-:W-:Y:S01]  /*10380*/  FFMA R52, R89, R119, R52 ;  /* 0x0000007759347223 */ /* 0x000fe20000000034 */
[----:B------:R-:W-:-:S02]  /*10390*/  HADD2.F32 R120, -RZ, R124.H0_H0 ;  /* 0x2000007cff787230 */ /* 0x000fc40000004100 */
[C---:B------:R-:W-:Y:S01]  /*103a0*/  FFMA R53, R89.reuse, R116, R53 ;  /* 0x0000007459357223 */ /* 0x040fe20000000035 */
[----:B------:R-:W-:Y:S02]  /*103b0*/  HADD2.F32 R65, -RZ, R124.H1_H1 ;  /* 0x3000007cff417230 */ /* 0x000fe40000004100 */
[C---:B------:R-:W-:Y:S01]  /*103c0*/  FFMA R54, R89.reuse, R121, R54 ;  /* 0x0000007959367223 */ /* 0x040fe20000000036 */
[--C-:B------:R-:W-:Y:S02]  /*103d0*/  HADD2.F32 R122, -RZ, R125.reuse.H0_H0 ;  /* 0x2000007dff7a7230 */ /* 0x100fe40000004100 */
[C---:B------:R-:W-:Y:S01]  /*103e0*/  FFMA R55, R89.reuse, R118, R55 ;  /* 0x0000007659377223 */ /* 0x040fe20000000037 */
[----:B------:R-:W-:Y:S02]  /*103f0*/  HADD2.F32 R67, -RZ, R125.H1_H1 ;  /* 0x3000007dff437230 */ /* 0x000fe40000004100 */
[C---:B------:R-:W-:Y:S01]  /*10400*/  FFMA R56, R89.reuse, R123, R56 ;  /* 0x0000007b59387223 */ /* 0x040fe20000000038 */
[--C-:B------:R-:W-:Y:S01]  /*10410*/  HADD2.F32 R124, -RZ, R126.reuse.H0_H0 ;  /* 0x2000007eff7c7230 */ /* 0x100fe20000004100 */
[----:B------:R-:W-:Y:S01]  /*10420*/  F2FP.F16.F32.PACK_AB R6, R38, R37 ;  /* 0x000000252606723e */ /* 0x000fe200000000ff */
[----:B------:R-:W-:Y:S01]  /*10430*/  FFMA R57, R89, R120, R57 ;  /* 0x0000007859397223 */ /* 0x000fe20000000039 */
[----:B------:R-:W-:Y:S01]  /*10440*/  F2FP.F16.F32.PACK_AB R7, R40, R39 ;  /* 0x000000272807723e */ /* 0x000fe200000000ff */
[----:B------:R-:W-:-:S02]  /*10450*/  HADD2.F32 R125, -RZ, R126.H1_H1 ;  /* 0x3000007eff7d7230 */ /* 0x000fc40000004100 */
[C---:B------:R-:W-:Y:S01]  /*10460*/  FFMA R58, R89.reuse, R65, R58 ;  /* 0x00000041593a7223 */ /* 0x040fe2000000003a */
[--C-:B------:R-:W-:Y:S02]  /*10470*/  HADD2.F32 R126, -RZ, R127.reuse.H0_H0 ;  /* 0x2000007fff7e7230 */ /* 0x100fe40000004100 */
[C---:B------:R-:W-:Y:S01]  /*10480*/  FFMA R59, R89.reuse, R122, R59 ;  /* 0x0000007a593b7223 */ /* 0x040fe2000000003b */
[----:B------:R2:W-:Y:S01]  /*10490*/  STSM.16.MT88.4 [R148+0xc000], R4 ;  /* 0x00c0000494007844 */ /* 0x0005e20000004200 */
[----:B------:R-:W-:Y:S02]  /*104a0*/  HADD2.F32 R127, -RZ, R127.H1_H1 ;  /* 0x3000007fff7f7230 */ /* 0x000fe40000004100 */
[C---:B------:R-:W-:Y:S01]  /*104b0*/  FFMA R60, R89.reuse, R67, R60 ;  /* 0x00000043593c7223 */ /* 0x040fe2000000003c */
[----:B-----5:R-:W-:Y:S01]  /*104c0*/  F2FP.F16.F32.PACK_AB R8, R42, R41 ;  /* 0x000000292a08723e */ /* 0x020fe200000000ff */
[C---:B------:R-:W-:Y:S01]  /*104d0*/  FFMA R61, R89.reuse, R124, R61 ;  /* 0x0000007c593d7223 */ /* 0x040fe2000000003d */
[----:B------:R-:W-:Y:S01]  /*104e0*/  F2FP.F16.F32.PACK_AB R9, R44, R43 ;  /* 0x0000002b2c09723e */ /* 0x000fe200000000ff */
[C---:B------:R-:W-:Y:S01]  /*104f0*/  FFMA R62, R89.reuse, R125, R62 ;  /* 0x0000007d593e7223 */ /* 0x040fe2000000003e */
[----:B------:R-:W-:Y:S01]  /*10500*/  F2FP.F16.F32.PACK_AB R10, R46, R45 ;  /* 0x0000002d2e0a723e */ /* 0x000fe200000000ff */
[C---:B------:R-:W-:Y:S01]  /*10510*/  FFMA R63, R89.reuse, R126, R63 ;  /* 0x0000007e593f7223 */ /* 0x040fe2000000003f */
[----:B------:R-:W-:Y:S01]  /*10520*/  F2FP.F16.F32.PACK_AB R11, R48, R47 ;  /* 0x0000002f300b723e */ /* 0x000fe200000000ff */
[----:B------:R-:W-:Y:S01]  /*10530*/  FFMA R64, R89, R127, R64 ;  /* 0x0000007f59407223 */ /* 0x000fe20000000040 */
[----:B-1----:R-:W-:-:S02]  /*10540*/  F2FP.F16.F32.PACK_AB R12, R50, R49 ;  /* 0x00000031320c723e */ /* 0x002fc400000000ff */
[----:B------:R-:W-:Y:S01]  /*10550*/  F2FP.F16.F32.PACK_AB R13, R52, R51 ;  /* 0x00000033340d723e */ /* 0x000fe200000000ff */
[----:B------:R2:W-:Y:S01]  /*10560*/  STSM.16.MT88.4 [R148+0xc800], R8 ;  /* 0x00c8000894007844 */ /* 0x0005e20000004200 */
[----:B------:R-:W-:Y:S02]  /*10570*/  F2FP.F16.F32.PACK_AB R14, R54, R53 ;  /* 0x00000035360e723e */ /* 0x000fe400000000ff */
[----:B------:R-:W-:Y:S02]  /*10580*/  F2FP.F16.F32.PACK_AB R15, R56, R55 ;  /* 0x00000037380f723e */ /* 0x000fe400000000ff */
[----:B------:R-:W-:Y:S02]  /*10590*/  F2FP.F16.F32.PACK_AB R16, R58, R57 ;  /* 0x000000393a10723e */ /* 0x000fe400000000ff */
[----:B------:R-:W-:Y:S01]  /*105a0*/  F2FP.F16.F32.PACK_AB R17, R60, R59 ;  /* 0x0000003b3c11723e */ /* 0x000fe200000000ff */
[----:B------:R2:W-:Y:S01]  /*105b0*/  STSM.16.MT88.4 [R148+0xd000], R12 ;  /* 0x00d0000c94007844 */ /* 0x0005e20000004200 */
[----:B------:R-:W-:-:S02]  /*105c0*/  F2FP.F16.F32.PACK_AB R18, R62, R61 ;  /* 0x0000003d3e12723e */ /* 0x000fc400000000ff */
[----:B------:R-:W-:-:S05]  /*105d0*/  F2FP.F16.F32.PACK_AB R19, R64, R63 ;  /* 0x0000003f4013723e */ /* 0x000fca00000000ff */
[----:B------:R2:W-:Y:S01]  /*105e0*/  STSM.16.MT88.4 [R148+0xd800], R16 ;  /* 0x00d8001094007844 */ /* 0x0005e20000004200 */
[----:B------:R-:W-:Y:S01]  /*105f0*/  @!PT LDS RZ, [RZ] ;  /* 0x00000000fffff984 */ /* 0x000fe20000000800 */
[----:B------:R-:W-:Y:S01]  /*10600*/  @!PT LDS RZ, [RZ] ;  /* 0x00000000fffff984 */ /* 0x000fe20000000800 */
[----:B------:R-:W-:Y:S01]  /*10610*/  @!PT LDS RZ, [RZ] ;  /* 0x00000000fffff984 */ /* 0x000fe20000000800 */
[----:B------:R-:W-:Y:S01]  /*10620*/  @!PT LDS RZ, [RZ] ;  /* 0x00000000fffff984 */ /* 0x000fe20000000800 */
[----:B------:R1:W-:Y:S06]  /*10630*/  MEMBAR.ALL.CTA ;  /* 0x0000000000007992 */ /* 0x0003ec0000008000 */
        /* <DEDUP_REMOVED lines=10> */
[----:B------:R1:W-:Y:S02]  /*106e0*/  UTMASTG.2D [UR4], [UR56] ;  /* 0x00000004380073b5 */ /* 0x0003e40008008000 */
[----:B-1----:R0:W-:Y:S02]  /*106f0*/  UTMACMDFLUSH ;  /* 0x00000000000079b7 */ /* 0x0021e40000000000 */
.L_x_183:
[----:B------:R-:W-:Y:S05]  /*10700*/  BSYNC.RECONVERGENT B0 ;  /* 0x0000000000007941 */ /* 0x000fea0003800200 */
.L_x_182:
[----:B------:R-:W-:Y:S01]  /*10710*/  @P0 SEL R137, R0, RZ, P1 ;  /* 0x000000ff00890207 */ /* 0x000fe20000800000 */
[----:B------:R-:W-:Y:S01]  /*10720*/  BSSY.RECONVERGENT B0, `(.L_x_184) ;  /* 0x0000004000007945 */ /* 0x000fe20003800200 */
[----:B------:R-:W-:Y:S03]  /*10730*/  @P0 LOP3.LUT R135, R135, R2, RZ, 0x3c, !PT ;  /* 0x0000000287870212 */ /* 0x000fe600078e3cff */
[----:B------:R-:W-:Y:S05]  /*10740*/  @!P2 BRA `(.L_x_185) ;  /* 0x000000000004a947 */ /* 0x000fea0003800000 */
[----:B------:R-:W-:Y:S04]  /*10750*/  DEPBAR.LE SB0, 0x1 ;  /* 0x000080400000791a */ /* 0x000fe80000000000 */
.L_x_185:
[----:B------:R-:W-:Y:S05]  /*10760*/  BSYNC.RECONVERGENT B0 ;  /* 0x0000000000007941 */ /* 0x000fea0003800200 */
.L_x_184:
[----:B------:R-:W-:Y:S01]  /*10770*/  UISETP.NE.AND UP1, UPT, UR54, -0x4, UPT ;  /* 0xfffffffc3600788c */ /* 0x000fe2000bf25270 */
[----:B------:R-:W-:Y:S01]  /*10780*/  BAR.SYNC.DEFER_BLOCKING 0x1, 0x80 ;  /* 0x0042000000007b1d */ /* 0x000fe20000010000 */
[----:B------:R-:W-:Y:S01]  /*10790*/  UISETP.NE.AND UP0, UPT, UR55, 0x8, UPT ;  /* 0x000000083700788c */ /* 0x000fe2000bf05270 */
[----:B----4-:R-:W-:Y:S01]  /*107a0*/  R2UR UR18, R133 ;  /* 0x00000000851272ca */ /* 0x010fe200000e0000 */
[----:B------:R-:W-:Y:S01]  /*107b0*/  UIADD3 UR54, UPT, UPT, UR54, 0x4, URZ ;  /* 0x0000000436367890 */ /* 0x000fe2000fffe0ff */
[----:B------:R-:W-:Y:S01]  /*107c0*/  R2UR UR19, R132 ;  /* 0x00000000841372ca */ /* 0x000fe200000e0000 */
[----:B------:R-:W-:Y:S01]  /*107d0*/  USEL UR6, URZ, 0x1, UP0 ;  /* 0x00000001ff067887 */ /* 0x000fe20008000000 */
[----:B------:R-:W-:Y:S01]  /*107e0*/  PLOP3.LUT P0, PT, PT, PT, UP1, 0x80, 0x8 ;  /* 0x000000000008781c */ /* 0x000fe20003f0f018 */
[----:B------:R-:W-:Y:S01]  /*107f0*/  USEL UR5, UR55, URZ, UP0 ;  /* 0x000000ff37057287 */ /* 0x000fe20008000000 */
[----:B------:R-:W-:Y:S01]  /*10800*/  PLOP3.LUT P2, PT, PT, PT, PT, 0x8, 0x80 ;  /* 0x000000000080781c */ /* 0x000fe20003f4e170 */
[----:B--2---:R-:W-:Y:S01]  /*10810*/  IMAD.MOV.U32 R16, RZ, RZ, R131 ;  /* 0x000000ffff107224 */ /* 0x004fe200078e0083 */
[----:B------:R-:W-:Y:S01]  /*10820*/  @UP1 ULEA UR4, UR53, UR43, 0x3 ;  /* 0x0000002b35041291 */ /* 0x000fe2000f8e18ff */
[----:B------:R-:W-:Y:S03]  /*10830*/  LOP3.LUT R134, R134, UR6, RZ, 0x3c, !PT ;  /* 0x0000000686867c12 */ /* 0x000fe6000f8e3cff */
[----:B------:R-:W-:Y:S04]  /*10840*/  @UP1 UIADD3 UR4, UPT, UPT, UR4, 0x60, URZ ;  /* 0x0000006004041890 */ /* 0x000fe8000fffe0ff */
[----:B------:R-:W-:Y:S09]  /*10850*/  @UP1 UPRMT UR4, UR52, 0x654, UR4 ;  /* 0x0000065434041896 */ /* 0x000ff20008000004 */
[----:B------:R-:W-:Y:S01]  /*10860*/  @P0 SYNCS.ARRIVE.TRANS64.RED.A1T0 RZ, [UR4], RZ ;  /* 0x000000ffffff09a7 */ /* 0x000fe20008100404 */
[----:B------:R-:W-:Y:S01]  /*10870*/  @UP1 UIADD3 UR4, UPT, UPT, UR53, 0x1, URZ ;  /* 0x0000000135041890 */ /* 0x000fe2000fffe0ff */
[----:B------:R-:W-:Y:S03]  /*10880*/  ISETP.NE.AND P0, PT, R130, RZ, PT ;  /* 0x000000ff8200720c */ /* 0x000fe60003f05270 */
[----:B------:R-:W-:Y:S04]  /*10890*/  @UP1 UISETP.NE.AND UP0, UPT, UR4, 0x4, UPT ;  /* 0x000000040400188c */ /* 0x000fe8000bf05270 */
[----:B------:R-:W-:Y:S06]  /*108a0*/  @UP1 USEL UR53, UR4, URZ, UP0 ;  /* 0x000000ff04351287 */ /* 0x000fec0008000000 */
[----:B------:R-:W-:Y:S06]  /*108b0*/  @P0 BRA `(.L_x_186) ;  /* 0xffffff9400540947 */ /* 0x000fec000383ffff */
[----:B------:R-:W-:Y:S01]  /*108c0*/  ULEA UR4, UR53, UR43, 0x3 ;  /* 0x0000002b35047291 */ /* 0x000fe2000f8e18ff */
[----:B------:R-:W-:-:S04]  /*108d0*/  DEPBAR.LE SB0, 0x0 ;  /* 0x000080000000791a */ /* 0x000fc80000000000 */
[----:B------:R-:W-:-:S04]  /*108e0*/  UIADD3 UR4, UPT, UPT, UR4, 0x60, URZ ;  /* 0x0000006004047890 */ /* 0x000fc8000fffe0ff */
[----:B------:R-:W-:-:S09]  /*108f0*/  UPRMT UR4, UR52, 0x654, UR4 ;  /* 0x0000065434047896 */ /* 0x000fd20008000004 */
[----:B------:R-:W-:Y:S01]  /*10900*/  SYNCS.ARRIVE.TRANS64.RED.A1T0 RZ, [UR4], RZ ;  /* 0x000000ffffff79a7 */ /* 0x000fe20008100404 */
[----:B------:R-:W-:Y:S05]  /*10910*/  EXIT ;  /* 0x000000000000794d */ /* 0x000fea0003800000 */
.L_x_130:
[----:B------:R-:W-:-:S08]  /*10920*/  NOP ;  /* 0x0000000000007918 */ /* 0x000fd00000000000 */
[----:B-1--45:R-:W-:-:S00]  /*10930*/  USETMAXREG.DEALLOC.CTAPOOL 0x88 ;  /* 0x00000088000079c8 */ /* 0x032fc000080e0500 */
[----:B------:R-:W-:Y:S05]  /*10940*/  EXIT ;  /* 0x000000000000794d */ /* 0x000fea0003800000 */
.L_x_295:
[----:B------:R-:W-:-:S08]  /*10950*/  NOP ;  /* 0x0000000000007918 */ /* 0x000fd00000000000 */
[----:B-1--45:R-:W1:-:S00]  /*10960*/  USETMAXREG.DEALLOC.CTAPOOL 0x88 ;  /* 0x00000088000079c8 */ /* 0x032e4000080e0500 */
[----:B-1----:R-:W1:Y:S06]  /*10970*/  SHFL.IDX PT, R128, R128, RZ, 0x1f ;  /* 0x00001fff80807589 */ /* 0x002e6c00000e0000 */
[----:B------:R-:W2:Y:S01]  /*10980*/  LDC.64 R8, c[0x0][0x900] ;  /* 0x00024000ff087b82 */ /* 0x000ea20000000a00 */
[----:B------:R-:W-:Y:S01]  /*10990*/  ELECT P0, URZ, PT ;  /* 0x0000000000ff782f */ /* 0x000fe20003800000 */
[----:B------:R-:W-:Y:S01]  /*109a0*/  BSSY.RECONVERGENT B0, `(.L_x_187) ;  /* 0x000003d000007945 */ /* 0x000fe20003800200 */
[----:B------:R-:W-:Y:S02]  /*109b0*/  UMOV UR4, 0x400 ;  /* 0x0000040000047882 */ /* 0x000fe40000000000 */
[----:B------:R-:W-:-:S03]  /*109c0*/  ULEA UR4, UR5, UR4, 0x18 ;  /* 0x0000000405047291 */ /* 0x000fc6000f8ec0ff */
[----:B------:R-:W3:Y:S08]  /*109d0*/  LDC.64 R10, c[0x0][0x908] ;  /* 0x00024200ff0a7b82 */ /* 0x000ef00000000a00 */
[----:B------:R-:W4:Y:S01]  /*109e0*/  LDC.64 R4, c[0x0][0x910] ;  /* 0x00024400ff047b82 */ /* 0x000f220000000a00 */
[----:B-1----:R-:W-:-:S07]  /*109f0*/  R2UR UR7, R128 ;  /* 0x00000000800772ca */ /* 0x002fce00000e0000 */
[----:B------:R-:W1:Y:S08]  /*10a00*/  LDC.64 R6, c[0x0][0x918] ;  /* 0x00024600ff067b82 */ /* 0x000e700000000a00 */
[----:B------:R-:W1:Y:S01]  /*10a10*/  LDC.64 R64, c[0x0][0x920] ;  /* 0x00024800ff407b82 */ /* 0x000e620000000a00 */
[----:B------:R-:W-:Y:S02]  /*10a20*/  USHF.R.U32.HI UR6, URZ, 0x3, UR7 ;  /* 0x00000003ff067899 */ /* 0x000fe40008011607 */
[----:B------:R-:W-:-:S02]  /*10a30*/  ULEA UR21, UR7, UR4, 0x9 ;  /* 0x0000000407157291 */ /* 0x000fc4000f8e48ff */
[----:B------:R-:W-:-:S06]  /*10a40*/  ULOP3.LUT UR6, UR6, 0x1, URZ, 0xc0, !UPT ;  /* 0x0000000106067892 */ /* 0x000fcc000f8ec0ff */
[----:B------:R-:W-:Y:S01]  /*10a50*/  IMAD.U32 R0, RZ, RZ, UR6 ;  /* 0x00000006ff007e24 */ /* 0x000fe2000f8e00ff */
[----:B------:R-:W-:Y:S06]  /*10a60*/  @!P0 BRA `(.L_x_188) ;  /* 0x0000000000c08947 */ /* 0x000fec0003800000 */
[----:B------:R-:W5:Y:S08]  /*10a70*/  LDC.64 R20, c[0x0][0x400] ;  /* 0x00010000ff147b82 */ /* 0x000f700000000a00 */
[----:B------:R-:W5:Y:S08]  /*10a80*/  LDC.64 R22, c[0x0][0x408] ;  /* 0x00010200ff167b82 */ /* 0x000f700000000a00 */
[----:B------:R-:W2:Y:S08]  /*10a90*/  LDC.64 R16, c[0x0][0x410] ;  /* 0x00010400ff107b82 */ /* 0x000eb00000000a00 */
[----:B------:R-:W2:Y:S08]  /*10aa0*/  LDC.64 R18, c[0x0][0x418] ;  /* 0x00010600ff127b82 */ /* 0x000eb00000000a00 */
[----:B------:R-:W3:Y:S01]  /*10ab0*/  LDC.64 R12, c[0x0][0x420] ;  /* 0x00010800ff0c7b82 */ /* 0x000ee20000000a00 */
[----:B-----5:R5:W-:Y:S07]  /*10ac0*/  STS.128 [UR21+-0x980], R20 ;  /* 0xfff68014ff007988 */ /* 0x020bee0008000c15 */
[----:B------:R-:W3:Y:S01]  /*10ad0*/  LDC.64 R14, c[0x0][0x428] ;  /* 0x00010a00ff0e7b82 */ /* 0x000ee20000000a00 */
[----:B--2---:R2:W-:Y:S07]  /*10ae0*/  STS.128 [UR21+-0x970], R16 ;  /* 0xfff69010ff007988 */ /* 0x0045ee0008000c15 */
[----:B------:R-:W4:Y:S08]  /*10af0*/  LDC.64 R60, c[0x0][0x430] ;  /* 0x00010c00ff3c7b82 */ /* 0x000f300000000a00 */
[----:B------:R-:W4:Y:S01]  /*10b00*/  LDC.64 R62, c[0x0][0x438] ;  /* 0x00010e00ff3e7b82 */ /* 0x000f220000000a00 */
[----:B---3--:R3:W-:Y:S07]  /*10b10*/  STS.128 [UR21+-0x960], R12 ;  /* 0xfff6a00cff007988 */ /* 0x0087ee0008000c15 */
[----:B------:R-:W1:Y:S08]  /*10b20*/  LDC.64 R56, c[0x0][0x440] ;  /* 0x00011000ff387b82 */ /* 0x000e700000000a00 */
[----:B------:R-:W1:Y:S08]  /*10b30*/  LDC.64 R58, c[0x0][0x448] ;  /* 0x00011200ff3a7b82 */ /* 0x000e700000000a00 */
[----:B------:R-:W5:Y:S01]  /*10b40*/  LDC.64 R52, c[0x0][0x450] ;  /* 0x00011400ff347b82 */ /* 0x000f620000000a00 */
[----:B----4-:R4:W-:Y:S07]  /*10b50*/  STS.128 [UR21+-0x950], R60 ;  /* 0xfff6b03cff007988 */ /* 0x0109ee0008000c15 */
[----:B------:R-:W5:Y:S08]  /*10b60*/  LDC.64 R54, c[0x0][0x458] ;  /* 0x00011600ff367b82 */ /* 0x000f700000000a00 */
[----:B------:R-:W2:Y:S01]  /*10b70*/  LDC.64 R48, c[0x0][0x460] ;  /* 0x00011800ff307b82 */ /* 0x000ea20000000a00 */
[----:B-1----:R4:W-:Y:S07]  /*10b80*/  STS.128 [UR21+-0x940], R56 ;  /* 0xfff6c038ff007988 */ /* 0x0029ee0008000c15 */
[----:B------:R-:W2:Y:S08]  /*10b90*/  LDC.64 R50, c[0x0][0x468] ;  /* 0x00011a00ff327b82 */ /* 0x000eb00000000a00 */
[----:B------:R-:W1:Y:S01]  /*10ba0*/  LDC.64 R44, c[0x0][0x470] ;  /* 0x00011c00ff2c7b82 */ /* 0x000e620000000a00 */
[----:B-----5:R4:W-:Y:S07]  /*10bb0*/  STS.128 [UR21+-0x930], R52 ;  /* 0xfff6d034ff007988 */ /* 0x0209ee0008000c15 */
[----:B------:R-:W1:Y:S08]  /*10bc0*/  LDC.64 R46, c[0x0][0x478] ;  /* 0x00011e00ff2e7b82 */ /* 0x000e700000000a00 */
[----:B------:R-:W5:Y:S01]  /*10bd0*/  LDC.64 R40, c[0x0][0x500] ;  /* 0x00014000ff287b82 */ /* 0x000f620000000a00 */
[----:B--2---:R4:W-:Y:S07]  /*10be0*/  STS.128 [UR21+-0x920], R48 ;  /* 0xfff6e030ff007988 */ /* 0x0049ee0008000c15 */
        /* <DEDUP_REMOVED lines=19> */
[----:B---3--:R-:W2:Y:S01]  /*10d20*/  LDC.64 R12, c[0x0][0x570] ;  /* 0x00015c00ff0c7b82 */ /* 0x008ea20000000a00 */
[----:B-1----:R4:W-:Y:S07]  /*10d30*/  STS.128 [UR21+-0x8b0], R20 ;  /* 0xfff75014ff007988 */ /* 0x0029ee0008000c15 */
[----:B------:R-:W2:Y:S01]  /*10d40*/  LDC.64 R14, c[0x0][0x578] ;  /* 0x00015e00ff0e7b82 */ /* 0x000ea20000000a00 */
[----:B-----5:R4:W-:Y:S04]  /*10d50*/  STS.128 [UR21+-0x8a0], R16 ;  /* 0xfff76010ff007988 */ /* 0x0209e80008000c15 */
[----:B--2---:R4:W-:Y:S02]  /*10d60*/  STS.128 [UR21+-0x890], R12 ;  /* 0xfff7700cff007988 */ /* 0x0049e40008000c15 */
.L_x_188:
[----:B------:R-:W-:Y:S05]  /*10d70*/  BSYNC.RECONVERGENT B0 ;  /* 0x0000000000007941 */ /* 0x000fea0003800200 */
.L_x_187:
[----:B----4-:R-:W4:Y:S01]  /*10d80*/  LDC.64 R16, c[0x0][0x960] ;  /* 0x00025800ff107b82 */ /* 0x010f220000000a00 */
[----:B------:R-:W-:Y:S01]  /*10d90*/  ELECT P1, URZ, PT ;  /* 0x0000000000ff782f */ /* 0x000fe20003820000 */
[----:B------:R-:W-:-:S06]  /*10da0*/  NOP ;  /* 0x0000000000007918 */ /* 0x000fcc0000000000 */
[----:B------:R-:W4:Y:S01]  /*10db0*/  LDC.64 R18, c[0x0][0x968] ;  /* 0x00025a00ff127b82 */ /* 0x000f220000000a00 */
[----:B------:R-:W5:Y:S01]  /*10dc0*/  LDCU UR20, c[0x0][0xc1c] ;  /* 0x00018380ff1477ac */ /* 0x000f620008000800 */
[----:B------:R-:W-:-:S04]  /*10dd0*/  ELECT P0, URZ, PT ;  /* 0x0000000000ff782f */ /* 0x000fc80003800000 */
[----:B--23--:R-:W-:Y:S01]  /*10de0*/  @P1 STS.128 [UR21+-0xa80], R8 ;  /* 0xfff58008ff001988 */ /* 0x00cfe20008000c15 */
[----:B------:R-:W-:Y:S01]  /*10df0*/  ULOP3.LUT UR7, UR7, 0x7, URZ, 0xc0, !UPT ;  /* 0x0000000707077892 */ /* 0x000fe2000f8ec0ff */
[----:B------:R-:W2:Y:S01]  /*10e00*/  LDC.64 R12, c[0x0][0x970] ;  /* 0x00025c00ff0c7b82 */ /* 0x000ea20000000a00 */
[----:B------:R-:W-:Y:S01]  /*10e10*/  UIADD3 UR19, UPT, UPT, UR21, -0x980, URZ ;  /* 0xfffff68015137890 */ /* 0x000fe2000fffe0ff */
[----:B-1----:R-:W-:Y:S01]  /*10e20*/  @P1 STS.128 [UR21+-0xa70], R4 ;  /* 0xfff59004ff001988 */ /* 0x002fe20008000c15 */
[----:B------:R-:W-:Y:S02]  /*10e30*/  UIADD3 UR18, UPT, UPT, UR21, -0x900, URZ ;  /* 0xfffff70015127890 */ /* 0x000fe4000fffe0ff */
[----:B------:R-:W-:Y:S02]  /*10e40*/  UIADD3 UR22, UPT, UPT, UR21, -0xa80, URZ ;  /* 0xfffff58015167890 */ /* 0x000fe4000fffe0ff */
[----:B------:R-:W-:Y:S01]  /*10e50*/  UIMAD UR9, UR28, 0xe, URZ ;  /* 0x0000000e1c0978a4 */ /* 0x000fe2000f8e02ff */
[----:B------:R-:W2:Y:S01]  /*10e60*/  LDC.64 R14, c[0x0][0x978] ;  /* 0x00025e00ff0e7b82 */ /* 0x000ea20000000a00 */
[----:B------:R-:W1:Y:S01]  /*10e70*/  LDCU.64 UR10, c[0x0][0xb18] ;  /* 0x00016300ff0a77ac */ /* 0x000e620008000a00 */
[----:B-----5:R-:W-:Y:S01]  /*10e80*/  UIADD3 UR20, UPT, UPT, UR28, UR20, URZ ;  /* 0x000000141c147290 */ /* 0x020fe2000fffe0ff */
[----:B------:R-:W3:Y:S05]  /*10e90*/  LDCU.64 UR12, c[0x0][0xb20] ;  /* 0x00016400ff0c77ac */ /* 0x000eea0008000a00 */
[----:B------:R-:W5:Y:S01]  /*10ea0*/  LDC.64 R66, c[0x0][0x928] ;  /* 0x00024a00ff427b82 */ /* 0x000f620000000a00 */
[----:B----4-:R4:W-:Y:S01]  /*10eb0*/  @P1 STS.128 [UR21+-0xa20], R16 ;  /* 0xfff5e010ff001988 */ /* 0x0109e20008000c15 */
[----:B------:R-:W1:Y:S01]  /*10ec0*/  LDCU.64 UR16, c[0x0][0x820] ;  /* 0x00010400ff1077ac */ /* 0x000e620008000a00 */
[----:B------:R-:W1:Y:S05]  /*10ed0*/  LDCU.64 UR14, c[0x0][0xb00] ;  /* 0x00016000ff0e77ac */ /* 0x000e6a0008000a00 */
[----:B------:R-:W3:Y:S01]  /*10ee0*/  LDC.64 R28, c[0x0][0x930] ;  /* 0x00024c00ff1c7b82 */ /* 0x000ee20000000a00 */
[----:B------:R-:W-:Y:S01]  /*10ef0*/  UIMAD UR20, UR20, 0xe, URZ ;  /* 0x0000000e141478a4 */ /* 0x000fe2000f8e02ff */
[----:B------:R-:W-:-:S06]  /*10f00*/  UMOV UR8, UR7 ;  /* 0x0000000700087c82 */ /* 0x000fcc0008000000 */
[----:B------:R-:W3:Y:S01]  /*10f10*/  LDC.64 R30, c[0x0][0x938] ;  /* 0x00024e00ff1e7b82 */ /* 0x000ee20000000a00 */
[----:B--2---:R2:W-:Y:S07]  /*10f20*/  @P1 STS.128 [UR21+-0xa10], R12 ;  /* 0xfff5f00cff001988 */ /* 0x0045ee0008000c15 */
[----:B------:R-:W1:Y:S01]  /*10f30*/  LDC.64 R24, c[0x0][0x940] ;  /* 0x00025000ff187b82 */ /* 0x000e620000000a00 */
[----:B-----5:R1:W-:Y:S01]  /*10f40*/  @P1 STS.128 [UR21+-0xa60], R64 ;  /* 0xfff5a040ff001988 */ /* 0x0203e20008000c15 */
[----:B----4-:R-:W-:-:S06]  /*10f50*/  LOP3.LUT R17, R0, 0x1, RZ, 0x3c, !PT ;  /* 0x0000000100117812 */ /* 0x010fcc00078e3cff */
[----:B------:R-:W1:Y:S08]  /*10f60*/  LDC.64 R26, c[0x0][0x948] ;  /* 0x00025200ff1a7b82 */ /* 0x000e700000000a00 */
[----:B------:R-:W4:Y:S01]  /*10f70*/  LDC.64 R20, c[0x0][0x950] ;  /* 0x00025400ff147b82 */ /* 0x000f220000000a00 */
[----:B---3--:R3:W-:Y:S07]  /*10f80*/  @P1 STS.128 [UR21+-0xa50], R28 ;  /* 0xfff5b01cff001988 */ /* 0x0087ee0008000c15 */
[----:B------:R-:W4:Y:S08]  /*10f90*/  LDC.64 R22, c[0x0][0x958] ;  /* 0x00025600ff167b82 */ /* 0x000f300000000a00 */
[----:B------:R-:W5:Y:S01]  /*10fa0*/  LDC.64 R52, c[0x0][0xa00] ;  /* 0x00028000ff347b82 */ /* 0x000f620000000a00 */
[----:B-1----:R3:W-:Y:S07]  /*10fb0*/  @P1 STS.128 [UR21+-0xa40], R24 ;  /* 0xfff5c018ff001988 */ /* 0x0027ee0008000c15 */
[----:B------:R-:W5:Y:S08]  /*10fc0*/  LDC.64 R54, c[0x0][0xa08] ;  /* 0x00028200ff367b82 */ /* 0x000f700000000a00 */
[----:B------:R-:W1:Y:S01]  /*10fd0*/  LDC.64 R48, c[0x0][0xa10] ;  /* 0x00028400ff307b82 */ /* 0x000e620000000a00 */
[----:B----4-:R3:W-:Y:S01]  /*10fe0*/  @P1 STS.128 [UR21+-0xa30], R20 ;  /* 0xfff5d014ff001988 */ /* 0x0107e20008000c15 */
[----:B------:R-:W-:-:S06]  /*10ff0*/  NOP ;  /* 0x0000000000007918 */ /* 0x000fcc0000000000 */
[----:B------:R-:W1:Y:S08]  /*11000*/  LDC.64 R50, c[0x0][0xa18] ;  /* 0x00028600ff327b82 */ /* 0x000e700000000a00 */
[----:B------:R-:W4:Y:S01]  /*11010*/  LDC.64 R44, c[0x0][0xa20] ;  /* 0x00028800ff2c7b82 */ /* 0x000f220000000a00 */
[----:B-----5:R3:W-:Y:S07]  /*11020*/  @P0 STS.128 [UR21+-0xa00], R52 ;  /* 0xfff60034ff000988 */ /* 0x0207ee0008000c15 */
[----:B------:R-:W4:Y:S08]  /*11030*/  LDC.64 R46, c[0x0][0xa28] ;  /* 0x00028a00ff2e7b82 */ /* 0x000f300000000a00 */
[----:B------:R-:W5:Y:S01]  /*11040*/  LDC.64 R40, c[0x0][0xa30] ;  /* 0x00028c00ff287b82 */ /* 0x000f620000000a00 */
[----:B-1----:R3:W-:Y:S07]  /*11050*/  @P0 STS.128 [UR21+-0x9f0], R48 ;  /* 0xfff61030ff000988 */ /* 0x0027ee0008000c15 */
[----:B------:R-:W5:Y:S08]  /*11060*/  LDC.64 R42, c[0x0][0xa38] ;  /* 0x00028e00ff2a7b82 */ /* 0x000f700000000a00 */
[----:B------:R-:W1:Y:S01]  /*11070*/  LDC.64 R36, c[0x0][0xa40] ;  /* 0x00029000ff247b82 */ /* 0x000e620000000a00 */
[----:B----4-:R3:W-:Y:S07]  /*11080*/  @P0 STS.128 [UR21+-0x9e0], R44 ;  /* 0xfff6202cff000988 */ /* 0x0107ee0008000c15 */
        /* <DEDUP_REMOVED lines=12> */
[----:B--2---:R-:W2:Y:S08]  /*11150*/  LDC.64 R12, c[0x0][0xb08] ;  /* 0x0002c200ff0c7b82 */ /* 0x004eb00000000a00 */
[----:B------:R-:W2:Y:S01]  /*11160*/  LDC.64 R2, c[0x0][0xb10] ;  /* 0x0002c400ff027b82 */ /* 0x000ea20000000a00 */
[----:B-1----:R3:W-:Y:S01]  /*11170*/  @P0 STS.128 [UR21+-0x990], R4 ;  /* 0xfff67004ff000988 */ /* 0x0027e20008000c15 */
[----:B------:R-:W-:Y:S01]  /*11180*/  UIADD3 UR21, UPT, UPT, UR21, -0xa00, URZ ;  /* 0xfffff60015157890 */ /* 0x000fe2000fffe0ff */
[----:B------:R-:W-:-:S06]  /*11190*/  NOP ;  /* 0x0000000000007918 */ /* 0x000fcc0000000000 */
.L_x_202:
[----:B------:R-:W-:Y:S09]  /*111a0*/  UISETP.NE.AND UP0, UPT, UR37, 0x1, UPT ;  /* 0x000000012500788c */ /* 0x000ff2000bf05270 */
[----:B------:R-:W-:Y:S05]  /*111b0*/  BRA.U UP0, `(.L_x_189) ;  /* 0x0000000100047547 */ /* 0x000fea000b800000 */
[----:B------:R-:W-:Y:S05]  /*111c0*/  BPT.TRAP 0x1 ;  /* 0x000000040000795c */ /* 0x000fea0000300000 */
.L_x_189:
[----:B------:R-:W-:Y:S01]  /*111d0*/  ULEA UR23, UR7, UR4, 0x3 ;  /* 0x0000000407177291 */ /* 0x000fe2000f8e18ff */
[----:B---3--:R-:W-:Y:S08]  /*111e0*/  SHF.L.U32 R5, R17, 0x1f, RZ ;  /* 0x0000001f11057819 */ /* 0x008ff000000006ff */
[----:B------:R-:W1:Y:S02]  /*111f0*/  SYNCS.PHASECHK.TRANS64.TRYWAIT P0, [UR23+0x90], R5 ;  /* 0x00009005ff0075a7 */ /* 0x000e640008001117 */
[----:B-1----:R-:W-:Y:S05]  /*11200*/  @!P0 BRA `(.L_x_190) ;  /* 0x0000002c00d48947 */ /* 0x002fea0003800000 */
.L_x_270:
[----:B------:R-:W-:Y:S09]  /*11210*/  UIMAD UR6, UR7, 0x14, UR36 ;  /* 0x00000014070678a4 */ /* 0x000ff2000f8e0224 */
[----:B------:R-:W3:Y:S04]  /*11220*/  LDS R10, [UR6+0x10] ;  /* 0x00001006ff0a7984 */ /* 0x000ee80008000800 */
[----:B------:R-:W1:Y:S04]  /*11230*/  LDS R16, [UR6] ;  /* 0x00000006ff107984 */ /* 0x000e680008000800 */
        /* <DEDUP_REMOVED lines=9> */
[----:B---3--:R-:W-:Y:S01]  /*112d0*/  PRMT R23, R10, 0x7632, R23 ;  /* 0x000076320a177816 */ /* 0x008fe20000000017 */
[----:B------:R-:W-:Y:S06]  /*112e0*/  BRA.U UP0, `(.L_x_191) ;  /* 0x0000000100047547 */ /* 0x000fec000b800000 */
[----:B------:R-:W-:Y:S05]  /*112f0*/  BPT.TRAP 0x1 ;  /* 0x000000040000795c */ /* 0x000fea0000300000 */
.L_x_191:
[----:B------:R-:W-:Y:S02]  /*11300*/  UIADD3 UR6, UPT, UPT, UR23, 0xd0, URZ ;  /* 0x000000d017067890 */ /* 0x000fe4000fffe0ff */
[----:B------:R-:W-:Y:S02]  /*11310*/  UISETP.NE.AND UP0, UPT, UR37, 0x8, UPT ;  /* 0x000000082500788c */ /* 0x000fe4000bf05270 */
[----:B------:R-:W-:Y:S09]  /*11320*/  UPRMT UR6, UR5, 0x654, UR6 ;  /* 0x0000065405067896 */ /* 0x000ff20008000006 */
[----:B-1----:R-:W-:Y:S01]  /*11330*/  SYNCS.ARRIVE.TRANS64.RED.A1T0 RZ, [UR6], RZ ;  /* 0x000000ffffff79a7 */ /* 0x002fe20008100406 */
[----:B------:R-:W-:Y:S05]  /*11340*/  BRA.U !UP0, `(.L_x_192) ;  /* 0x0000000108047547 */ /* 0x000fea000b800000 */
[----:B------:R-:W-:Y:S05]  /*11350*/  BPT.TRAP 0x1 ;  /* 0x000000040000795c */ /* 0x000fea0000300000 */
.L_x_192:
[----:B------:R-:W-:Y:S01]  /*11360*/  ULEA UR23, UR8, UR4, 0x3 ;  /* 0x0000000408177291 */ /* 0x000fe2000f8e18ff */
[----:B------:R-:W-:Y:S02]  /*11370*/  SHF.L.U32 R5, R0, 0x1f, RZ ;  /* 0x0000001f00057819 */ /* 0x000fe400000006ff */
[----:B------:R-:W-:Y:S04]  /*11380*/  PRMT R4, R10, 0x9910, RZ ;  /* 0x000099100a047816 */ /* 0x000fe800000000ff */
[----:B------:R-:W-:Y:S02]  /*11390*/  ISETP.NE.AND P0, PT, R4, RZ, PT ;  /* 0x000000ff0400720c */ /* 0x000fe40003f05270 */
[----:B------:R-:W1:Y:S02]  /*113a0*/  SYNCS.PHASECHK.TRANS64.TRYWAIT P1, [UR23+0x190], R5 ;  /* 0x00019005ff0075a7 */ /* 0x000e640008021117 */
[----:B------:R-:W-:Y:S01]  /*113b0*/  ISETP.EQ.OR P0, PT, R11, RZ, !P0 ;  /* 0x000000ff0b00720c */ /* 0x000fe20004702670 */
[----:B------:R-:W-:Y:S01]  /*113c0*/  @!UPT UIADD3 URZ, UPT, UPT, URZ, URZ, URZ ;  /* 0x000000fffffff290 */ /* 0x000fe2000fffe0ff */
[----:B-1----:R-:W-:Y:S11]  /*113d0*/  @!P1 BRA `(.L_x_193) ;  /* 0x0000002c00789947 */ /* 0x002ff60003800000 */
.L_x_272:
[----:B------:R-:W-:Y:S05]  /*113e0*/  @P0 BRA `(.L_x_194) ;  /* 0x0000000c00a40947 */ /* 0x000fea0003800000 */
[----:B------:R-:W-:Y:S01]  /*113f0*/  ELECT P0, URZ, PT ;  /* 0x0000000000ff782f */ /* 0x000fe20003800000 */
[----:B------:R-:W3:Y:S01]  /*11400*/  LDC.64 R8, c[0x0][0x838] ;  /* 0x00020e00ff087b82 */ /* 0x000ee20000000a00 */
[----:B------:R-:W-:Y:S07]  /*11410*/  BSSY.RECONVERGENT B0, `(.L_x_195) ;  /* 0x0000098000007945 */ /* 0x000fee0003800200 */
[----:B-1----:R-:W1:Y:S08]  /*11420*/  LDC.64 R4, c[0x0][0x830] ;  /* 0x00020c00ff047b82 */ /* 0x002e700000000a00 */
[----:B------:R-:W5:Y:S08]  /*11430*/  @P0 LDC.64 R32, c[0x0][0x828] ;  /* 0x00020a00ff200b82 */ /* 0x000f700000000a00 */
[----:B------:R-:W2:Y:S08]  /*11440*/  @P0 LDC.64 R30, c[0x0][0x390] ;  /* 0x0000e400ff1e0b82 */ /* 0x000eb00000000a00 */
[----:B------:R-:W4:Y:S02]  /*11450*/  @P0 LDC.64 R6, c[0x0][0x840] ;  /* 0x00021000ff060b82 */ /* 0x000f240000000a00 */
[C---:B----4-:R-:W-:Y:S04]  /*11460*/  @P0 IMAD.WIDE R6, R14.reuse, 0x8, R6 ;  /* 0x000000080e060825 */ /* 0x050fe800078e0206 */
[C---:B-----5:R-:W-:Y:S01]  /*11470*/  @P0 IMAD.WIDE R32, R14.reuse, 0x8, R32 ;  /* 0x000000080e200825 */ /* 0x060fe200078e0220 */
[----:B------:R-:W4:Y:S03]  /*11480*/  @P0 LDG.E.64 R20, desc[UR50][R6.64] ;  /* 0x0000003206140981 */ /* 0x000f26000c1e1b00 */
[C---:B---3--:R-:W-:Y:S02]  /*11490*/  @P0 IMAD.WIDE R8, R14.reuse, 0x8, R8 ;  /* 0x000000080e080825 */ /* 0x048fe400078e0208 */
[----:B------:R-:W3:Y:S02]  /*114a0*/  @P0 LDG.E.64 R32, desc[UR50][R32.64] ;  /* 0x0000003220200981 */ /* 0x000ee4000c1e1b00 */
[C---:B-1----:R-:W-:Y:S02]  /*114b0*/  @P0 IMAD.WIDE R4, R14.reuse, 0x8, R4 ;  /* 0x000000080e040825 */ /* 0x042fe400078e0204 */
[----:B------:R-:W5:Y:S02]  /*114c0*/  @P0 LDG.E.64 R8, desc[UR50][R8.64] ;  /* 0x0000003208080981 */ /* 0x000f64000c1e1b00 */
[----:B--2---:R-:W-:Y:S02]  /*114d0*/  @P0 IMAD.WIDE R30, R14, 0xc, R30 ;  /* 0x0000000c0e1e0825 */ /* 0x004fe400078e021e */
[----:B------:R-:W2:Y:S04]  /*114e0*/  @P0 LDG.E.64 R26, desc[UR50][R4.64] ;  /* 0x00000032041a0981 */ /* 0x000ea8000c1e1b00 */
[----:B------:R-:W2:Y:S04]  /*114f0*/  @P0 LDG.E R22, desc[UR50][R30.64+0x4] ;  /* 0x000004321e160981 */ /* 0x000ea8000c1e1900 */
[----:B------:R-:W2:Y:S04]  /*11500*/  @P0 LDG.E R5, desc[UR50][R30.64] ;  /* 0x000000321e050981 */ /* 0x000ea8000c1e1900 */
[----:B------:R-:W2:Y:S01]  /*11510*/  @P0 LDG.E R4, desc[UR50][R30.64+0x8] ;  /* 0x000008321e040981 */ /* 0x000ea2000c1e1900 */
[----:B----4-:R-:W-:Y:S03]  /*11520*/  @P0 LOP3.LUT R21, R21, 0x1fffffff, RZ, 0xc0, !PT ;  /* 0x1fffffff15150812 */ /* 0x010fe600078ec0ff */
[----:B---3--:R-:W-:Y:S04]  /*11530*/  @P0 STS.64 [UR19], R32 ;  /* 0x00000020ff000988 */ /* 0x008fe80008000a13 */
[----:B-----5:R-:W-:Y:S04]  /*11540*/  @P0 STS.64 [UR18], R8 ;  /* 0x00000008ff000988 */ /* 0x020fe80008000a12 */
[----:B------:R-:W1:Y:S01]  /*11550*/  @P0 LDS R7, [UR19+0x1c] ;  /* 0x00001c13ff070984 */ /* 0x000e620008000800 */
[----:B--2---:R-:W-:Y:S03]  /*11560*/  @P0 LOP3.LUT R25, R27, 0x1fffffff, RZ, 0xc0, !PT ;  /* 0x1fffffff1b190812 */ /* 0x004fe600078ec0ff */
[----:B------:R-:W-:Y:S01]  /*11570*/  @P0 STS [UR19+0x30], RZ ;  /* 0x000030ffff000988 */ /* 0x000fe20008000813 */
[--C-:B------:R-:W-:Y:S02]  /*11580*/  @P0 SHF.R.U32.HI R6, RZ, 0x4, R25.reuse ;  /* 0x00000004ff060819 */ /* 0x100fe40000011619 */
[----:B------:R-:W-:Y:S05]  /*11590*/  @P0 SHF.R.U64 R25, R26, 0x4, R25 ;  /* 0x000000041a190819 */ /* 0x000fea0000001219 */
[----:B------:R-:W-:Y:S01]  /*115a0*/  @P0 STS [UR19+0xc], R25 ;  /* 0x00000c19ff000988 */ /* 0x000fe20008000813 */
[----:B------:R-:W-:Y:S02]  /*115b0*/  @P0 VIADD R5, R5, 0xffffffff ;  /* 0xffffffff05050836 */ /* 0x000fe40000000000 */
[----:B------:R-:W-:Y:S01]  /*115c0*/  @P0 VIADD R4, R4, 0xffffffff ;  /* 0xffffffff04040836 */ /* 0x000fe20000000000 */
[----:B-1----:R-:W-:Y:S01]  /*115d0*/  @P0 LOP3.LUT R28, R7, 0xf, R6, 0xb8, !PT ;  /* 0x0000000f071c0812 */ /* 0x002fe200078eb806 */
[----:B------:R-:W-:Y:S04]  /*115e0*/  IMAD.U32 R7, RZ, RZ, UR19 ;  /* 0x00000013ff077e24 */ /* 0x000fe8000f8e00ff */
[----:B------:R-:W-:Y:S01]  /*115f0*/  @P0 STS [UR19+0x1c], R28 ;  /* 0x00001c1cff000988 */ /* 0x000fe20008000813 */
[----:B------:R-:W-:Y:S03]  /*11600*/  @P0 SHF.R.U64 R8, R7, 0x4, RZ ;  /* 0x0000000407080819 */ /* 0x000fe600000012ff */
[----:B------:R-:W1:Y:S04]  /*11610*/  @P0 LDS R6, [UR19+0x1c] ;  /* 0x00001c13ff060984 */ /* 0x000e680008000800 */
[----:B------:R-:W-:Y:S04]  /*11620*/  @P0 STS [UR19+0x10], R8 ;  /* 0x00001008ff000988 */ /* 0x000fe80008000813 */
[----:B------:R-:W-:Y:S01]  /*11630*/  @P0 STS [UR19+0x14], R8 ;  /* 0x00001408ff000988 */ /* 0x000fe20008000813 */
[----:B-1----:R-:W-:Y:S05]  /*11640*/  @P0 LOP3.LUT R27, R6, 0xf0, RZ, 0xb8, !PT ;  /* 0x000000f0061b0812 */ /* 0x002fea00078eb8ff */
[----:B------:R-:W-:Y:S04]  /*11650*/  @P0 STS [UR19+0x1c], R27 ;  /* 0x00001c1bff000988 */ /* 0x000fe80008000813 */
[----:B------:R-:W1:Y:S02]  /*11660*/  @P0 LDS R6, [UR19+0x1c] ;  /* 0x00001c13ff060984 */ /* 0x000e640008000800 */
[----:B-1----:R-:W-:Y:S02]  /*11670*/  @P0 LOP3.LUT R9, R6, 0xf00, RZ, 0xb8, !PT ;  /* 0x00000f0006090812 */ /* 0x002fe400078eb8ff */
[----:B------:R-:W-:Y:S03]  /*11680*/  CS2R R6, SRZ ;  /* 0x0000000000067805 */ /* 0x000fe6000001ff00 */
[----:B------:R1:W-:Y:S04]  /*11690*/  @P0 STS.64 [UR19+0x18], R8 ;  /* 0x00001808ff000988 */ /* 0x0003e80008000a13 */
[----:B------:R-:W2:Y:S04]  /*116a0*/  @P0 LDS R24, [UR19+0x1c] ;  /* 0x00001c13ff180984 */ /* 0x000ea80008000800 */
[----:B------:R3:W-:Y:S01]  /*116b0*/  @P0 STS.128 [UR19+0x20], R4 ;  /* 0x00002004ff000988 */ /* 0x0007e20008000c13 */
[--C-:B-1----:R-:W-:Y:S02]  /*116c0*/  @P0 SHF.R.U32.HI R9, RZ, 0x4, R21.reuse ;  /* 0x00000004ff090819 */ /* 0x102fe40000011615 */
[----:B------:R-:W-:Y:S01]  /*116d0*/  @P0 SHF.R.U64 R21, R20, 0x4, R21 ;  /* 0x0000000414150819 */ /* 0x000fe20000001215 */
[----:B---3--:R-:W-:Y:S01]  /*116e0*/  IMAD.U32 R7, RZ, RZ, UR18 ;  /* 0x00000012ff077e24 */ /* 0x008fe2000f8e00ff */
[----:B------:R-:W-:Y:S04]  /*116f0*/  PRMT R5, R10, 0x7732, RZ ;  /* 0x000077320a057816 */ /* 0x000fe800000000ff */
[----:B------:R-:W-:Y:S02]  /*11700*/  @P0 SHF.R.U64 R8, R7, 0x4, RZ ;  /* 0x0000000407080819 */ /* 0x000fe400000012ff */
[----:B--2---:R-:W-:Y:S02]  /*11710*/  @P0 LOP3.LUT R24, R24, 0xf000, RZ, 0xb8, !PT ;  /* 0x0000f00018180812 */ /* 0x004fe400078eb8ff */
[----:B------:R-:W-:Y:S03]  /*11720*/  SHF.R.U32.HI R5, RZ, 0x1, R5 ;  /* 0x00000001ff057819 */ /* 0x000fe60000011605 */
[----:B------:R1:W-:Y:S01]  /*11730*/  @P0 STS [UR19+0x1c], R24 ;  /* 0x00001c18ff000988 */ /* 0x0003e20008000813 */
[----:B------:R-:W-:Y:S03]  /*11740*/  LOP3.LUT R5, R5, 0xffff, RZ, 0xc0, !PT ;  /* 0x0000ffff05057812 */ /* 0x000fe600078ec0ff */
[----:B------:R-:W2:Y:S02]  /*11750*/  @P0 LDS R26, [UR18+0x1c] ;  /* 0x00001c12ff1a0984 */ /* 0x000ea40008000800 */
[----:B------:R-:W-:Y:S02]  /*11760*/  IMAD R5, R5, 0x4925, RZ ;  /* 0x0000492505057824 */ /* 0x000fe400078e02ff */
[----:B------:R-:W-:Y:S03]  /*11770*/  @P0 STS [UR18+0x10], R8 ;  /* 0x00001008ff000988 */ /* 0x000fe60008000812 */
[----:B------:R-:W-:Y:S01]  /*11780*/  SHF.R.U32.HI R5, RZ, 0x11, R5 ;  /* 0x00000011ff057819 */ /* 0x000fe20000011605 */
[----:B------:R-:W-:Y:S03]  /*11790*/  @P0 STS [UR18+0x14], R8 ;  /* 0x00001408ff000988 */ /* 0x000fe60008000812 */
[----:B------:R-:W-:Y:S01]  /*117a0*/  PRMT R5, R5, 0x9910, RZ ;  /* 0x0000991005057816 */ /* 0x000fe200000000ff */
[----:B------:R-:W-:Y:S04]  /*117b0*/  @P0 STS [UR18+0xc], R21 ;  /* 0x00000c15ff000988 */ /* 0x000fe80008000812 */
[----:B------:R-:W-:Y:S01]  /*117c0*/  @P0 STS [UR18+0x30], RZ ;  /* 0x000030ffff000988 */ /* 0x000fe20008000812 */
[----:B------:R-:W-:Y:S01]  /*117d0*/  IMAD R5, R5, 0xe, RZ ;  /* 0x0000000e05057824 */ /* 0x000fe200078e02ff */
[----:B-1----:R-:W1:Y:S01]  /*117e0*/  S2R R24, SR_LANEID ;  /* 0x0000000000187919 */ /* 0x002e620000000000 */
[----:B--2---:R-:W-:Y:S02]  /*117f0*/  @P0 LOP3.LUT R28, R26, 0xf, R9, 0xb8, !PT ;  /* 0x0000000f1a1c0812 */ /* 0x004fe400078eb809 */
[----:B------:R-:W-:Y:S02]  /*11800*/  IMAD.MOV R26, RZ, RZ, -R5 ;  /* 0x000000ffff1a7224 */ /* 0x000fe400078e0a05 */
[----:B------:R-:W-:Y:S01]  /*11810*/  @P0 VIADD R5, R22, 0xffffffff ;  /* 0xffffffff16050836 */ /* 0x000fe20000000000 */
[----:B------:R-:W-:Y:S02]  /*11820*/  @P0 STS [UR18+0x1c], R28 ;  /* 0x00001c1cff000988 */ /* 0x000fe40008000812 */
[----:B------:R-:W-:Y:S02]  /*11830*/  PRMT R26, R26, 0x7710, RZ ;  /* 0x000077101a1a7816 */ /* 0x000fe400000000ff */
[----:B------:R-:W2:Y:S03]  /*11840*/  @P0 LDS R9, [UR18+0x1c] ;  /* 0x00001c12ff090984 */ /* 0x000ea60008000800 */
[----:B------:R-:W-:Y:S02]  /*11850*/  IMAD.IADD R23, R23, 0x1, R26 ;  /* 0x0000000117177824 */ /* 0x000fe400078e021a */
[----:B-1----:R-:W-:Y:S03]  /*11860*/  IMAD.SHL.U32 R24, R24, 0x4, RZ ;  /* 0x0000000418187824 */ /* 0x002fe600078e00ff */
[----:B------:R-:W-:Y:S11]  /*11870*/  R2UR UR26, R23 ;  /* 0x00000000171a72ca */ /* 0x000ff600000e0000 */
[----:B------:R-:W-:Y:S02]  /*11880*/  @!UPT UIADD3 URZ, UPT, UPT, URZ, URZ, URZ ;  /* 0x000000fffffff290 */ /* 0x000fe4000fffe0ff */
[----:B------:R-:W-:Y:S04]  /*11890*/  ULOP3.LUT UR26, UR26, 0xffff, URZ, 0xc0, !UPT ;  /* 0x0000ffff1a1a7892 */ /* 0x000fe8000f8ec0ff */
[----:B------:R-:W-:Y:S02]  /*118a0*/  UIADD3 UR27, UP1, UPT, UR9, UR26, URZ ;  /* 0x0000001a091b7290 */ /* 0x000fe4000ff3e0ff */
[----:B------:R-:W-:Y:S02]  /*118b0*/  UIADD3 UR26, UP2, UPT, UR20, UR26, URZ ;  /* 0x0000001a141a7290 */ /* 0x000fe4000ff5e0ff */
[----:B------:R-:W-:Y:S02]  /*118c0*/  USHF.L.U32 UR24, UR27, 0x7, URZ ;  /* 0x000000071b187899 */ /* 0x000fe400080006ff */
[----:B------:R-:W-:Y:S02]  /*118d0*/  UIADD3.X UR25, UPT, UPT, URZ, URZ, URZ, UP1, !UPT ;  /* 0x000000ffff197290 */ /* 0x000fe40008ffe4ff */
[----:B------:R-:W-:Y:S02]  /*118e0*/  UIADD3.X UR28, UPT, UPT, URZ, URZ, URZ, UP2, !UPT ;  /* 0x000000ffff1c7290 */ /* 0x000fe400097fe4ff */
[----:B------:R-:W-:Y:S02]  /*118f0*/  UIADD3 UR30, UP2, UPT, UR24, UR16, URZ ;  /* 0x00000010181e7290 */ /* 0x000fe4000ff5e0ff */
[----:B------:R-:W-:Y:S02]  /*11900*/  USHF.L.U32 UR6, UR26, 0x7, URZ ;  /* 0x000000071a067899 */ /* 0x000fe400080006ff */
[----:B------:R-:W-:Y:S01]  /*11910*/  USHF.L.U64.HI UR25, UR27, 0x7, UR25 ;  /* 0x000000071b197899 */ /* 0x000fe20008010219 */
[----:B--2---:R-:W-:Y:S01]  /*11920*/  @P0 LOP3.LUT R27, R9, 0xf0, RZ, 0xb8, !PT ;  /* 0x000000f0091b0812 */ /* 0x004fe200078eb8ff */
[----:B------:R-:W-:Y:S02]  /*11930*/  USHF.L.U64.HI UR28, UR26, 0x7, UR28 ;  /* 0x000000071a1c7899 */ /* 0x000fe4000801021c */
[----:B------:R-:W-:Y:S02]  /*11940*/  UIADD3 UR26, UP1, UPT, UR6, UR16, URZ ;  /* 0x00000010061a7290 */ /* 0x000fe4000ff3e0ff */
[----:B------:R-:W-:Y:S01]  /*11950*/  @P0 STS [UR18+0x1c], R27 ;  /* 0x00001c1bff000988 */ /* 0x000fe20008000812 */
[----:B------:R-:W-:Y:S02]  /*11960*/  UIADD3.X UR29, UPT, UPT, UR25, UR17, URZ, UP2, !UPT ;  /* 0x00000011191d7290 */ /* 0x000fe400097fe4ff */
[----:B------:R-:W-:Y:S01]  /*11970*/  UIADD3.X UR27, UPT, UPT, UR28, UR17, URZ, UP1, !UPT ;  /* 0x000000111c1b7290 */ /* 0x000fe20008ffe4ff */
[----:B------:R-:W1:Y:S02]  /*11980*/  @P0 LDS R6, [UR18+0x1c] ;  /* 0x00001c12ff060984 */ /* 0x000e640008000800 */
[----:B-1----:R-:W-:Y:S02]  /*11990*/  @P0 LOP3.LUT R9, R6, 0xf00, RZ, 0xb8, !PT ;  /* 0x00000f0006090812 */ /* 0x002fe400078eb8ff */
[----:B------:R-:W-:Y:S03]  /*119a0*/  CS2R R6, SRZ ;  /* 0x0000000000067805 */ /* 0x000fe6000001ff00 */
[----:B------:R-:W-:Y:S04]  /*119b0*/  @P0 STS.64 [UR18+0x18], R8 ;  /* 0x00001808ff000988 */ /* 0x000fe80008000a12 */
[----:B------:R-:W1:Y:S04]  /*119c0*/  @P0 LDS R25, [UR18+0x1c] ;  /* 0x00001c12ff190984 */ /* 0x000e680008000800 */
[----:B------:R2:W-:Y:S02]  /*119d0*/  @P0 STS.128 [UR18+0x20], R4 ;  /* 0x00002004ff000988 */ /* 0x0005e40008000c12 */
[C---:B--2---:R-:W-:Y:S05]  /*119e0*/  IADD3 R6, P1, PT, R24.reuse, UR30, RZ ;  /* 0x0000001e18067c10 */ /* 0x044fea000ff3e0ff */
[----:B------:R-:W-:Y:S01]  /*119f0*/  IMAD.X R7, RZ, RZ, UR29, P1 ;  /* 0x0000001dff077e24 */ /* 0x000fe200088e06ff */
[----:B-1----:R-:W-:Y:S05]  /*11a00*/  @P0 LOP3.LUT R25, R25, 0xf000, RZ, 0xb8, !PT ;  /* 0x0000f00019190812 */ /* 0x002fea00078eb8ff */
[----:B------:R-:W-:Y:S01]  /*11a10*/  @P0 STS [UR18+0x1c], R25 ;  /* 0x00001c19ff000988 */ /* 0x000fe20008000812 */
[----:B------:R-:W-:Y:S03]  /*11a20*/  NOP ;  /* 0x0000000000007918 */ /* 0x000fe60000000000 */
[----:B------:R-:W1:Y:S01]  /*11a30*/  LDS R20, [R24+UR19] ;  /* 0x0000001318147984 */ /* 0x000e620008000800 */
[----:B------:R-:W-:Y:S03]  /*11a40*/  IADD3 R4, P0, PT, R24, UR26, RZ ;  /* 0x0000001a18047c10 */ /* 0x000fe6000ff1e0ff */
[----:B------:R-:W2:Y:S02]  /*11a50*/  LDS R9, [R24+UR19+0x80] ;  /* 0x0000801318097984 */ /* 0x000ea40008000800 */
[----:B------:R-:W-:Y:S02]  /*11a60*/  IMAD.X R5, RZ, RZ, UR27, P0 ;  /* 0x0000001bff057e24 */ /* 0x000fe400080e06ff */
[----:B-1----:R1:W3:Y:S04]  /*11a70*/  ATOMG.E.EXCH.STRONG.GPU PT, RZ, [R6], R20 ;  /* 0x0000001406ff73a8 */ /* 0x0022e800041ee100 */
[----:B--2---:R1:W3:Y:S02]  /*11a80*/  ATOMG.E.EXCH.STRONG.GPU PT, RZ, [R4], R9 ;  /* 0x0000000904ff73a8 */ /* 0x0042e400041ee100 */
[----:B---3--:R-:W-:Y:S11]  /*11a90*/  ELECT P0, URZ, PT ;  /* 0x0000000000ff782f */ /* 0x008ff60003800000 */
[----:B------:R-:W-:Y:S02]  /*11aa0*/  @!UPT UIADD3 URZ, UPT, UPT, URZ, URZ, URZ ;  /* 0x000000fffffff290 */ /* 0x000fe4000fffe0ff */
[----:B------:R-:W-:Y:S05]  /*11ab0*/  @!P0 BRA `(.L_x_196) ;  /* 0x0000000000b48947 */ /* 0x000fea0003800000 */
[----:B------:R-:W-:Y:S01]  /*11ac0*/  STS [UR22+0x30], RZ ;  /* 0x000030ffff007988 */ /* 0x000fe20008000816 */
[----:B------:R-:W-:Y:S01]  /*11ad0*/  ISETP.NE.U32.AND P0, PT, R2, RZ, PT ;  /* 0x000000ff0200720c */ /* 0x000fe20003f05070 */
[----:B-1----:R-:W-:Y:S01]  /*11ae0*/  IMAD.WIDE R8, R14, 0xc, R18 ;  /* 0x0000000c0e087825 */ /* 0x002fe200078e0212 */
[----:B------:R-:W-:Y:S02]  /*11af0*/  ISETP.NE.U32.AND P1, PT, R12, RZ, PT ;  /* 0x000000ff0c00720c */ /* 0x000fe40003f25070 */
[----:B------:R-:W-:Y:S02]  /*11b00*/  ISETP.NE.AND.EX P0, PT, R3, RZ, PT, P0 ;  /* 0x000000ff0300720c */ /* 0x000fe40003f05300 */
[----:B------:R-:W2:Y:S01]  /*11b10*/  LDG.E R22, desc[UR50][R8.64] ;  /* 0x0000003208167981 */ /* 0x000ea2000c1e1900 */
[----:B------:R-:W-:Y:S10]  /*11b20*/  ISETP.NE.AND.EX P1, PT, R13, RZ, PT, P1 ;  /* 0x000000ff0d00720c */ /* 0x000ff40003f25310 */
[----:B------:R-:W1:Y:S08]  /*11b30*/  @P0 LDC.64 R4, c[0x0][0xb10] ;  /* 0x0002c400ff040b82 */ /* 0x000e700000000a00 */
[----:B------:R-:W3:Y:S01]  /*11b40*/  @P1 LDC.64 R6, c[0x0][0xb08] ;  /* 0x0002c200ff061b82 */ /* 0x000ee20000000a00 */
[----:B--2---:R-:W-:Y:S01]  /*11b50*/  SHF.R.S32.HI R23, RZ, 0x1f, R22 ;  /* 0x0000001fff177819 */ /* 0x004fe20000011416 */
[C---:B-1----:R-:W-:Y:S04]  /*11b60*/  @P0 IMAD.WIDE R4, R14.reuse, 0x8, R4 ;  /* 0x000000080e040825 */ /* 0x042fe800078e0204 */
[----:B---3--:R-:W-:Y:S01]  /*11b70*/  @P1 IMAD.WIDE R6, R14, 0x8, R6 ;  /* 0x000000080e061825 */ /* 0x008fe200078e0206 */
[----:B------:R-:W2:Y:S04]  /*11b80*/  @P0 LDG.E.64 R28, desc[UR50][R4.64] ;  /* 0x00000032041c0981 */ /* 0x000ea8000c1e1b00 */
[----:B------:R1:W3:Y:S04]  /*11b90*/  @P1 LDG.E.64 R26, desc[UR50][R6.64] ;  /* 0x00000032061a1981 */ /* 0x0002e8000c1e1b00 */
[----:B------:R4:W5:Y:S04]  /*11ba0*/  LDG.E R5, desc[UR50][R8.64+0x4] ;  /* 0x0000043208057981 */ /* 0x000968000c1e1900 */
[----:B-1----:R-:W1:Y:S01]  /*11bb0*/  LDS R7, [UR22+0x1c] ;  /* 0x00001c16ff077984 */ /* 0x002e620008000800 */
[----:B------:R-:W-:Y:S05]  /*11bc0*/  IMAD.U32 R6, RZ, RZ, UR22 ;  /* 0x00000016ff067e24 */ /* 0x000fea000f8e00ff */
[----:B----4-:R-:W-:Y:S05]  /*11bd0*/  SHF.R.U64 R8, R6, 0x4, RZ ;  /* 0x0000000406087819 */ /* 0x010fea00000012ff */
[----:B------:R-:W-:Y:S04]  /*11be0*/  STS [UR22+0x10], R8 ;  /* 0x00001008ff007988 */ /* 0x000fe80008000816 */
[----:B------:R-:W-:Y:S01]  /*11bf0*/  STS [UR22+0x14], R8 ;  /* 0x00001408ff007988 */ /* 0x000fe20008000816 */
[----:B------:R-:W-:Y:S02]  /*11c00*/  @!P0 IMAD.MOV.U32 R28, RZ, RZ, R22 ;  /* 0x000000ffff1c8224 */ /* 0x000fe400078e0016 */
[----:B------:R-:W-:Y:S01]  /*11c10*/  @!P0 IMAD.MOV.U32 R29, RZ, RZ, R23 ;  /* 0x000000ffff1d8224 */ /* 0x000fe200078e0017 */
[----:B---3--:R-:W-:Y:S01]  /*11c20*/  @P1 STS.64 [UR22], R26 ;  /* 0x0000001aff001988 */ /* 0x008fe20008000a16 */
[C---:B--2---:R-:W-:Y:S03]  /*11c30*/  IMAD.SHL.U32 R23, R28.reuse, 0x2, RZ ;  /* 0x000000021c177824 */ /* 0x044fe600078e00ff */
[----:B------:R-:W-:Y:S02]  /*11c40*/  SHF.L.U64.HI R20, R28, 0x1, R29 ;  /* 0x000000011c147819 */ /* 0x000fe4000001021d */
[----:B------:R-:W-:Y:S02]  /*11c50*/  LOP3.LUT R23, R23, 0xfffffffe, RZ, 0xc0, !PT ;  /* 0xfffffffe17177812 */ /* 0x000fe400078ec0ff */
[----:B------:R-:W-:Y:S04]  /*11c60*/  LOP3.LUT R20, R20, 0x1fffffff, RZ, 0xc0, !PT ;  /* 0x1fffffff14147812 */ /* 0x000fe800078ec0ff */
[--C-:B------:R-:W-:Y:S02]  /*11c70*/  SHF.R.U32.HI R4, RZ, 0x4, R20.reuse ;  /* 0x00000004ff047819 */ /* 0x100fe40000011614 */
[----:B------:R-:W-:Y:S02]  /*11c80*/  SHF.R.U64 R20, R23, 0x4, R20 ;  /* 0x0000000417147819 */ /* 0x000fe40000001214 */
[----:B-1----:R-:W-:Y:S02]  /*11c90*/  LOP3.LUT R30, R7, 0xf, R4, 0xb8, !PT ;  /* 0x0000000f071e7812 */ /* 0x002fe400078eb804 */
[----:B------:R-:W-:Y:S01]  /*11ca0*/  CS2R R6, SRZ ;  /* 0x0000000000067805 */ /* 0x000fe2000001ff00 */
[----:B------:R-:W-:Y:S01]  /*11cb0*/  STS [UR22+0xc], R20 ;  /* 0x00000c14ff007988 */ /* 0x000fe20008000816 */
[----:B-----5:R-:W-:Y:S03]  /*11cc0*/  VIADD R5, R5, 0xffffffff ;  /* 0xffffffff05057836 */ /* 0x020fe60000000000 */
[----:B------:R-:W-:Y:S04]  /*11cd0*/  STS [UR22+0x1c], R30 ;  /* 0x00001c1eff007988 */ /* 0x000fe80008000816 */
[----:B------:R-:W1:Y:S02]  /*11ce0*/  LDS R4, [UR22+0x1c] ;  /* 0x00001c16ff047984 */ /* 0x000e640008000800 */
[----:B-1----:R-:W-:Y:S05]  /*11cf0*/  LOP3.LUT R25, R4, 0xf0, RZ, 0xb8, !PT ;  /* 0x000000f004197812 */ /* 0x002fea00078eb8ff */
        /* <DEDUP_REMOVED lines=9> */
.L_x_196:
[----:B------:R-:W-:Y:S05]  /*11d90*/  BSYNC.RECONVERGENT B0 ;  /* 0x0000000000007941 */ /* 0x000fea0003800200 */
.L_x_195:
[----:B------:R-:W-:Y:S01]  /*11da0*/  NOP ;  /* 0x0000000000007918 */ /* 0x000fe20000000000 */
[----:B-12---:R-:W1:Y:S01]  /*11db0*/  LDS R4, [R24+UR22] ;  /* 0x0000001618047984 */ /* 0x006e620008000800 */
[----:B------:R-:W-:Y:S01]  /*11dc0*/  UIADD3 UR24, UP1, UPT, UR24, UR14, URZ ;  /* 0x0000000e18187290 */ /* 0x000fe2000ff3e0ff */
[----:B------:R-:W-:Y:S03]  /*11dd0*/  BSSY.RECONVERGENT B0, `(.L_x_197) ;  /* 0x0000035000007945 */ /* 0x000fe60003800200 */
[----:B------:R-:W-:Y:S02]  /*11de0*/  UIADD3.X UR25, UPT, UPT, UR25, UR15, URZ, UP1, !UPT ;  /* 0x0000000f19197290 */ /* 0x000fe40008ffe4ff */
[----:B------:R-:W-:Y:S05]  /*11df0*/  IADD3 R6, P0, PT, R24, UR24, RZ ;  /* 0x0000001818067c10 */ /* 0x000fea000ff1e0ff */
[----:B------:R-:W-:Y:S05]  /*11e00*/  IMAD.X R7, RZ, RZ, UR25, P0 ;  /* 0x00000019ff077e24 */ /* 0x000fea00080e06ff */
[----:B-1----:R1:W2:Y:S02]  /*11e10*/  ATOMG.E.EXCH.STRONG.GPU PT, RZ, [R6], R4 ;  /* 0x0000000406ff73a8 */ /* 0x0022a400041ee100 */
[----:B--2---:R-:W-:Y:S11]  /*11e20*/  ELECT P0, URZ, PT ;  /* 0x0000000000ff782f */ /* 0x004ff60003800000 */
[----:B------:R-:W-:Y:S02]  /*11e30*/  @!UPT UIADD3 URZ, UPT, UPT, URZ, URZ, URZ ;  /* 0x000000fffffff290 */ /* 0x000fe4000fffe0ff */
[----:B------:R-:W-:Y:S05]  /*11e40*/  @!P0 BRA `(.L_x_198) ;  /* 0x0000000000b48947 */ /* 0x000fea0003800000 */
[----:B------:R-:W-:Y:S01]  /*11e50*/  STS [UR21+0x30], RZ ;  /* 0x000030ffff007988 */ /* 0x000fe20008000815 */
[----:B------:R-:W-:Y:S01]  /*11e60*/  ISETP.NE.U32.AND P0, PT, RZ, UR12, PT ;  /* 0x0000000cff007c0c */ /* 0x000fe2000bf05070 */
[C---:B------:R-:W-:Y:S03]  /*11e70*/  IMAD.WIDE R8, R14.reuse, 0xc, R18 ;  /* 0x0000000c0e087825 */ /* 0x040fe600078e0212 */
[----:B------:R-:W-:Y:S02]  /*11e80*/  ISETP.NE.AND.EX P1, PT, RZ, UR13, PT, P0 ;  /* 0x0000000dff007c0c */ /* 0x000fe4000bf25300 */
[----:B------:R-:W2:Y:S01]  /*11e90*/  LDG.E R22, desc[UR50][R8.64] ;  /* 0x0000003208167981 */ /* 0x000ea2000c1e1900 */
[C---:B-1----:R-:W-:Y:S03]  /*11ea0*/  LEA R6, P0, R14.reuse, RZ, 0x3 ;  /* 0x000000ff0e067211 */ /* 0x042fe600078018ff */
[----:B------:R1:W3:Y:S01]  /*11eb0*/  LDG.E R5, desc[UR50][R8.64+0x4] ;  /* 0x0000043208057981 */ /* 0x0002e2000c1e1900 */
[----:B------:R-:W-:Y:S06]  /*11ec0*/  LEA.HI.X.SX32 R7, R14, RZ, 0x3, P0 ;  /* 0x000000ff0e077211 */ /* 0x000fec00000f1eff */
[C---:B------:R-:W-:Y:S04]  /*11ed0*/  @P1 IADD3 R30, P0, PT, R6.reuse, UR12, RZ ;  /* 0x0000000c061e1c10 */ /* 0x040fe8000ff1e0ff */
[C---:B------:R-:W-:Y:S02]  /*11ee0*/  @P1 IADD3.X R31, PT, PT, R7.reuse, UR13, RZ, P0, !PT ;  /* 0x0000000d071f1c10 */ /* 0x040fe400087fe4ff */
[----:B------:R-:W-:Y:S01]  /*11ef0*/  IADD3 R26, P0, PT, R6, UR10, RZ ;  /* 0x0000000a061a7c10 */ /* 0x000fe2000ff1e0ff */
[----:B------:R-:W-:Y:S02]  /*11f00*/  IMAD.U32 R6, RZ, RZ, UR21 ;  /* 0x00000015ff067e24 */ /* 0x000fe4000f8e00ff */
[----:B------:R-:W4:Y:S01]  /*11f10*/  @P1 LDG.E.64 R28, desc[UR50][R30.64] ;  /* 0x000000321e1c1981 */ /* 0x000f22000c1e1b00 */
[----:B------:R-:W-:Y:S03]  /*11f20*/  IADD3.X R27, PT, PT, R7, UR11, RZ, P0, !PT ;  /* 0x0000000b071b7c10 */ /* 0x000fe600087fe4ff */
[----:B------:R-:W5:Y:S04]  /*11f30*/  LDS R7, [UR21+0x1c] ;  /* 0x00001c15ff077984 */ /* 0x000f680008000800 */
[----:B------:R-:W5:Y:S01]  /*11f40*/  LDG.E.64 R26, desc[UR50][R26.64] ;  /* 0x000000321a1a7981 */ /* 0x000f62000c1e1b00 */
[----:B-1----:R-:W-:Y:S05]  /*11f50*/  SHF.R.U64 R8, R6, 0x4, RZ ;  /* 0x0000000406087819 */ /* 0x002fea00000012ff */
[----:B------:R-:W-:Y:S04]  /*11f60*/  STS [UR21+0x10], R8 ;  /* 0x00001008ff007988 */ /* 0x000fe80008000815 */
[----:B------:R-:W-:Y:S04]  /*11f70*/  STS [UR21+0x14], R8 ;  /* 0x00001408ff007988 */ /* 0x000fe80008000815 */
[----:B-----5:R-:W-:Y:S01]  /*11f80*/  STS.64 [UR21], R26 ;  /* 0x0000001aff007988 */ /* 0x020fe20008000a15 */
[--C-:B--2---:R-:W-:Y:S01]  /*11f90*/  SHF.R.S32.HI R23, RZ, 0x1f, R22.reuse ;  /* 0x0000001fff177819 */ /* 0x104fe20000011416 */
[----:B------:R-:W-:Y:S02]  /*11fa0*/  @!P1 IMAD.MOV.U32 R28, RZ, RZ, R22 ;  /* 0x000000ffff1c9224 */ /* 0x000fe400078e0016 */
[----:B---3--:R-:W-:Y:S02]  /*11fb0*/  VIADD R5, R5, 0xffffffff ;  /* 0xffffffff05057836 */ /* 0x008fe40000000000 */
[----:B------:R-:W-:Y:S02]  /*11fc0*/  @!P1 IMAD.MOV.U32 R29, RZ, RZ, R23 ;  /* 0x000000ffff1d9224 */ /* 0x000fe400078e0017 */
[C---:B----4-:R-:W-:Y:S03]  /*11fd0*/  IMAD.SHL.U32 R23, R28.reuse, 0x2, RZ ;  /* 0x000000021c177824 */ /* 0x050fe600078e00ff */
[----:B------:R-:W-:Y:S02]  /*11fe0*/  SHF.L.U64.HI R20, R28, 0x1, R29 ;  /* 0x000000011c147819 */ /* 0x000fe4000001021d */
[----:B------:R-:W-:Y:S02]  /*11ff0*/  LOP3.LUT R23, R23, 0xfffffffe, RZ, 0xc0, !PT ;  /* 0xfffffffe17177812 */ /* 0x000fe400078ec0ff */
[----:B------:R-:W-:Y:S04]  /*12000*/  LOP3.LUT R20, R20, 0x1fffffff, RZ, 0xc0, !PT ;  /* 0x1fffffff14147812 */ /* 0x000fe800078ec0ff */
[--C-:B------:R-:W-:Y:S02]  /*12010*/  SHF.R.U32.HI R4, RZ, 0x4, R20.reuse ;  /* 0x00000004ff047819 */ /* 0x100fe40000011614 */
[----:B------:R-:W-:Y:S02]  /*12020*/  SHF.R.U64 R20, R23, 0x4, R20 ;  /* 0x0000000417147819 */ /* 0x000fe40000001214 */
[----:B------:R-:W-:Y:S02]  /*12030*/  LOP3.LUT R30, R7, 0xf, R4, 0xb8, !PT ;  /* 0x0000000f071e7812 */ /* 0x000fe400078eb804 */
[----:B------:R-:W-:Y:S01]  /*12040*/  CS2R R6, SRZ ;  /* 0x0000000000067805 */ /* 0x000fe2000001ff00 */
[----:B------:R-:W-:Y:S04]  /*12050*/  STS [UR21+0xc], R20 ;  /* 0x00000c14ff007988 */ /* 0x000fe80008000815 */
        /* <DEDUP_REMOVED lines=12> */
.L_x_198:
[----:B------:R-:W-:Y:S05]  /*12120*/  BSYNC.RECONVERGENT B0 ;  /* 0x0000000000007941 */ /* 0x000fea0003800200 */
.L_x_197:
[----:B------:R-:W-:Y:S01]  /*12130*/  NOP ;  /* 0x0000000000007918 */ /* 0x000fe20000000000 */
[----:B-12---:R-:W1:Y:S01]  /*12140*/  LDS R4, [R24+UR21] ;  /* 0x0000001518047984 */ /* 0x006e620008000800 */
[----:B------:R-:W-:Y:S04]  /*12150*/  UIADD3 UR32, UP1, UPT, UR6, UR14, URZ ;  /* 0x0000000e06207290 */ /* 0x000fe8000ff3e0ff */
[----:B------:R-:W-:Y:S02]  /*12160*/  UIADD3.X UR33, UPT, UPT, UR28, UR15, URZ, UP1, !UPT ;  /* 0x0000000f1c217290 */ /* 0x000fe40008ffe4ff */
[----:B------:R-:W-:Y:S01]  /*12170*/  IADD3 R6, P0, PT, R24, UR32, RZ ;  /* 0x0000002018067c10 */ /* 0x000fe2000ff1e0ff */
[----:B------:R-:W-:Y:S03]  /*12180*/  UMOV UR28, UR30 ;  /* 0x0000001e001c7c82 */ /* 0x000fe60008000000 */
[----:B------:R-:W-:Y:S05]  /*12190*/  IADD3.X R7, PT, PT, RZ, UR33, RZ, P0, !PT ;  /* 0x00000021ff077c10 */ /* 0x000fea00087fe4ff */
[----:B-1----:R3:W5:Y:S01]  /*121a0*/  ATOMG.E.EXCH.STRONG.GPU PT, RZ, [R6], R4 ;  /* 0x0000000406ff73a8 */ /* 0x00276200041ee100 */
[----:B------:R-:W-:Y:S04]  /*121b0*/  DEPBAR {5,4,3,2,1,0} ;  /* 0x0000003f0000791a */ /* 0x000fe80000000000 */
[----:B------:R-:W1:Y:S02]  /*121c0*/  CCTL.E.C.LDCU.IV.DEEP [UR28] ;  /* 0x000000001c007540 */ /* 0x000e640009c08000 */
[----:B-1----:R3:W-:Y:S01]  /*121d0*/  UTMACCTL.IV [UR28] ;  /* 0x000000001c0079b9 */ /* 0x0027e20008000000 */
        /* <DEDUP_REMOVED lines=9> */
[----:B------:R-:W-:Y:S01]  /*12270*/  NOP ;  /* 0x0000000000007918 */ /* 0x000fe20000000000 */
.L_x_194:
[----:B-----5:R-:W-:Y:S01]  /*12280*/  ELECT P0, URZ, PT ;  /* 0x0000000000ff782f */ /* 0x020fe20003800000 */
[----:B------:R-:W-:Y:S11]  /*12290*/  BSSY.RECONVERGENT B0, `(.L_x_199) ;  /* 0x0000011000007945 */ /* 0x000ff60003800200 */
[----:B------:R-:W-:Y:S01]  /*122a0*/  @!UPT UIADD3 URZ, UPT, UPT, URZ, URZ, URZ ;  /* 0x000000fffffff290 */ /* 0x000fe2000fffe0ff */
[----:B------:R-:W-:Y:S05]  /*122b0*/  @!P0 BRA `(.L_x_200) ;  /* 0x0000000000388947 */ /* 0x000fea0003800000 */
[----:B------:R0:W-:Y:S01]  /*122c0*/  UTMACMDFLUSH ;  /* 0x00000000000079b7 */ /* 0x0001e20000000000 */
[----:B------:R-:W-:Y:S09]  /*122d0*/  UIMAD UR6, UR8, 0x14, UR4 ;  /* 0x00000014080678a4 */ /* 0x000ff2000f8e0204 */
[----:B------:R1:W-:Y:S04]  /*122e0*/  STS [UR6+0x270], R16 ;  /* 0x00027010ff007988 */ /* 0x0003e80008000806 */
        /* <DEDUP_REMOVED lines=9> */
[----:B-----5:R-:W1:Y:S01]  /*12380*/  FENCE.VIEW.ASYNC.S ;  /* 0x00000000000073c6 */ /* 0x020e620000000000 */
[----:B------:R-:W-:Y:S04]  /*12390*/  DEPBAR.LE SB0, 0x0 ;  /* 0x000080000000791a */ /* 0x000fe80000000000 */
.L_x_200:
[----:B---3--:R-:W-:Y:S05]  /*123a0*/  BSYNC.RECONVERGENT B0 ;  /* 0x0000000000007941 */ /* 0x008fea0003800200 */
.L_x_199:
[----:B------:R-:W-:Y:S05]  /*123b0*/  BRA.U !UP0, `(.L_x_201) ;  /* 0x0000000108047547 */ /* 0x000fea000b800000 */
[----:B------:R-:W-:Y:S05]  /*123c0*/  BPT.TRAP 0x1 ;  /* 0x000000040000795c */ /* 0x000fea0000300000 */
.L_x_201:
[----:B------:R-:W-:Y:S01]  /*123d0*/  UIADD3 UR6, UPT, UPT, UR8, -0x4, URZ ;  /* 0xfffffffc08067890 */ /* 0x000fe2000fffe0ff */
[----:B-1----:R-:W-:Y:S01]  /*123e0*/  SYNCS.ARRIVE.TRANS64.A1T0 RZ, [UR23+0x150], RZ ;  /* 0x000150ffffff79a7 */ /* 0x002fe20008100017 */
[----:B------:R-:W-:Y:S01]  /*123f0*/  UIADD3 UR23, UPT, UPT, UR7, -0x4, URZ ;  /* 0xfffffffc07177890 */ /* 0x000fe2000fffe0ff */
[----:B------:R-:W-:Y:S01]  /*12400*/  ISETP.NE.AND P0, PT, R11, RZ, PT ;  /* 0x000000ff0b00720c */ /* 0x000fe20003f05270 */
[----:B------:R-:W-:Y:S02]  /*12410*/  UISETP.GE.U32.AND UP1, UPT, UR6, -0x8, UPT ;  /* 0xfffffff80600788c */ /* 0x000fe4000bf26070 */
[----:B------:R-:W-:Y:S02]  /*12420*/  UISETP.GE.U32.AND UP0, UPT, UR23, -0x8, UPT ;  /* 0xfffffff81700788c */ /* 0x000fe4000bf06070 */
[----:B------:R-:W-:Y:S02]  /*12430*/  USEL UR23, URZ, 0x1, UP1 ;  /* 0x00000001ff177887 */ /* 0x000fe40008800000 */
[----:B------:R-:W-:Y:S02]  /*12440*/  USEL UR6, URZ, 0x1, UP0 ;  /* 0x00000001ff067887 */ /* 0x000fe40008000000 */
[----:B------:R-:W-:Y:S02]  /*12450*/  ULOP3.LUT UR25, UR8, 0x7, URZ, 0xc0, !UPT ;  /* 0x0000000708197892 */ /* 0x000fe4000f8ec0ff */
[----:B------:R-:W-:Y:S01]  /*12460*/  ULOP3.LUT UR24, UR7, 0x7, URZ, 0xc0, !UPT ;  /* 0x0000000707187892 */ /* 0x000fe2000f8ec0ff */
[----:B------:R-:W-:Y:S01]  /*12470*/  LOP3.LUT R0, R0, UR23, RZ, 0x3c, !PT ;  /* 0x0000001700007c12 */ /* 0x000fe2000f8e3cff */
[----:B------:R-:W-:Y:S01]  /*12480*/  ULOP3.LUT UR8, UR25, 0x4, URZ, 0x3c, !UPT ;  /* 0x0000000419087892 */ /* 0x000fe2000f8e3cff */
[----:B------:R-:W-:Y:S01]  /*12490*/  LOP3.LUT R17, R17, UR6, RZ, 0x3c, !PT ;  /* 0x0000000611117c12 */ /* 0x000fe2000f8e3cff */
[----:B------:R-:W-:Y:S01]  /*124a0*/  ULOP3.LUT UR7, UR24, 0x4, URZ, 0x3c, !UPT ;  /* 0x0000000418077892 */ /* 0x000fe2000f8e3cff */
[----:B------:R-:W-:Y:S11]  /*124b0*/  @!P0 EXIT ;  /* 0x000000000000894d */ /* 0x000ff60003800000 */
[----:B------:R-:W-:Y:S05]  /*124c0*/  BRA `(.L_x_202) ;  /* 0xffffffec00347947 */ /* 0x000fea000383ffff */
.L_x_287:
[----:B------:R-:W-:Y:S01]  /*124d0*/  UMOV UR6, 0x40 ;  /* 0x0000004000067882 */ /* 0x000fe20000000000 */
[----:B------:R-:W-:Y:S01]  /*124e0*/  NOP ;  /* 0x0000000000007918 */ /* 0x000fe20000000000 */
[----:B------:R-:W-:Y:S01]  /*124f0*/  ULEA UR6, UR5, UR6, 0x18 ;  /* 0x0000000605067291 */ /* 0x000fe2000f8ec0ff */
[----:B------:R-:W-:Y:S01]  /*12500*/  UMOV UR4, 0x400 ;  /* 0x0000040000047882 */ /* 0x000fe20000000000 */
[----:B------:R-:W-:Y:S02]  /*12510*/  UISETP.NE.AND UP3, UPT, UR37, URZ, UPT ;  /* 0x000000ff2500728c */ /* 0x000fe4000bf65270 */
[----:B------:R-:W-:-:S05]  /*12520*/  ULEA UR4, UR5, UR4, 0x18 ;  /* 0x0000000405047291 */ /* 0x000fca000f8ec0ff */
[----:B------:R-:W2:Y:S02]  /*12530*/  LDS.U8 R0, [UR6+0x1c] ;  /* 0x00001c06ff007984 */ /* 0x000ea40008000000 */
[----:B--2---:R-:W-:-:S13]  /*12540*/  ISETP.NE.AND P0, PT, R0, RZ, PT ;  /* 0x000000ff0000720c */ /* 0x004fda0003f05270 */
[----:B------:R-:W-:Y:S05]  /*12550*/  @P0 BRA `(.L_x_203) ;  /* 0x0000000400100947 */ /* 0x000fea0003800000 */
[----:B------:R-:W-:Y:S02]  /*12560*/  ULOP3.LUT UR44, UR5, 0x1, URZ, 0xc0, !UPT ;  /* 0x00000001052c7892 */ /* 0x000fe4000f8ec0ff */
[----:B------:R-:W-:Y:S02]  /*12570*/  ULOP3.LUT UR43, UR5, 0x1, URZ, 0x3c, !UPT ;  /* 0x00000001052b7892 */ /* 0x000fe4000f8e3cff */
[----:B------:R-:W-:Y:S02]  /*12580*/  UISETP.NE.U32.AND UP0, UPT, UR44, 0x1, UPT ;  /* 0x000000012c00788c */ /* 0x000fe4000bf05070 */
[----:B------:R-:W-:-:S07]  /*12590*/  UIADD3 UR7, UPT, UPT, UR6, 0x8, URZ ;  /* 0x0000000806077890 */ /* 0x000fce000fffe0ff */
[----:B------:R-:W-:Y:S05]  /*125a0*/  BRA.U !UP0, `(.L_x_204) ;  /* 0x00000001089c7547 */ /* 0x000fea000b800000 */
[----:B------:R-:W-:Y:S01]  /*125b0*/  ELECT P0, URZ, PT ;  /* 0x0000000000ff782f */ /* 0x000fe20003800000 */
[----:B------:R-:W-:-:S12]  /*125c0*/  BSSY B0, `(.L_x_204) ;  /* 0x0000025000007945 */ /* 0x000fd80003800000 */
[----:B------:R-:W-:Y:S05]  /*125d0*/  @!P0 BRA `(.L_x_205) ;  /* 0x00000000008c8947 */ /* 0x000fea0003800000 */
[----:B------:R-:W-:-:S05]  /*125e0*/  UMOV UR5, 0x10 ;  /* 0x0000001000057882 */ /* 0x000fca0000000000 */
[----:B------:R-:W-:Y:S04]  /*125f0*/  DEPBAR.LE SB1, 0x36 ;  /* 0x00009d800000791a */ /* 0x000fe80000000000 */
[----:B------:R-:W1:Y:S02]  /*12600*/  UTCATOMSWS.2CTA.FIND_AND_SET.ALIGN UP1, UR5, UR5 ;  /* 0x00000005000575e3 */ /* 0x000e640008220800 */
[----:B-1----:R-:W-:Y:S01]  /*12610*/  MOV R11, UR5 ;  /* 0x00000005000b7c02 */ /* 0x002fe20008000f00 */
[----:B------:R-:W-:Y:S06]  /*12620*/  BRA.U UP1, `(.L_x_206) ;  /* 0x0000000101187547 */ /* 0x000fec000b800000 */
.L_x_207:
[----:B------:R-:W-:Y:S05]  /*12630*/  NANOSLEEP 0x64 ;  /* 0x000000640000795d */ /* 0x000fea0003800000 */
[----:B------:R-:W-:-:S05]  /*12640*/  UMOV UR5, 0x10 ;  /* 0x0000001000057882 */ /* 0x000fca0000000000 */
[----:B------:R-:W-:Y:S04]  /*12650*/  DEPBAR.LE SB1, 0x36 ;  /* 0x00009d800000791a */ /* 0x000fe80000000000 */
[----:B------:R-:W1:Y:S02]  /*12660*/  UTCATOMSWS.2CTA.FIND_AND_SET.ALIGN UP1, UR5, UR5 ;  /* 0x00000005000575e3 */ /* 0x000e640008220800 */
[----:B-1----:R-:W-:Y:S01]  /*12670*/  MOV R11, UR5 ;  /* 0x00000005000b7c02 */ /* 0x002fe20008000f00 */
[----:B------:R-:W-:Y:S05]  /*12680*/  BRA.U !UP1, `(.L_x_207) ;  /* 0xfffffffd09e87547 */ /* 0x000fea000b83ffff */
.L_x_206:
[----:B-----5:R-:W1:Y:S01]  /*12690*/  LDS R5, [UR6+0x10] ;  /* 0x00001006ff057984 */ /* 0x020e620008000800 */
[----:B------:R-:W-:Y:S01]  /*126a0*/  IMAD.U32 R3, RZ, RZ, UR4 ;  /* 0x00000004ff037e24 */ /* 0x000fe2000f8e00ff */
[----:B------:R-:W-:-:S03]  /*126b0*/  MOV R2, UR43 ;  /* 0x0000002b00027c02 */ /* 0x000fc60008000f00 */
[----:B------:R-:W-:Y:S01]  /*126c0*/  VIADD R3, R3, 0x310 ;  /* 0x0000031003037836 */ /* 0x000fe20000000000 */
[----:B-1----:R-:W-:-:S04]  /*126d0*/  SHF.L.U32 R5, R5, 0x1f, RZ ;  /* 0x0000001f05057819 */ /* 0x002fc800000006ff */
[----:B------:R-:W1:Y:S02]  /*126e0*/  SYNCS.PHASECHK.TRANS64.TRYWAIT P0, [UR6+0x8], R5 ;  /* 0x00000805ff0075a7 */ /* 0x000e640008001106 */
[----:B-1----:R-:W-:Y:S05]  /*126f0*/  @P0 BRA `(.L_x_208) ;  /* 0x0000000000080947 */ /* 0x002fea0003800000 */
[----:B------:R-:W1:Y:S02]  /*12700*/  SYNCS.PHASECHK.TRANS64.TRYWAIT P0, [UR6+0x8], R5 ;  /* 0x00000805ff0075a7 */ /* 0x000e640008001106 */
[----:B-1----:R-:W-:Y:S05]  /*12710*/  @!P0 BRA `(.L_x_209) ;  /* 0x0000001800c08947 */ /* 0x002fea0003800000 */
.L_x_208:
[----:B------:R-:W-:Y:S01]  /*12720*/  HFMA2 R4, -RZ, RZ, 0, 5.9604644775390625e-08 ;  /* 0x00000001ff047431 */ /* 0x000fe200000001ff */
[----:B------:R-:W-:Y:S01]  /*12730*/  UPRMT UR5, UR43, 0x654, UR7 ;  /* 0x000006542b057896 */ /* 0x000fe20008000007 */
[----:B------:R-:W-:Y:S01]  /*12740*/  IMAD.MOV.U32 R6, RZ, RZ, 0xffff ;  /* 0x0000ffffff067424 */ /* 0x000fe200078e00ff */
[----:B------:R-:W-:Y:S01]  /*12750*/  PRMT R2, R2, 0x654, R3 ;  /* 0x0000065402027816 */ /* 0x000fe20000000003 */
[----:B-1----:R-:W-:Y:S02]  /*12760*/  IMAD.MOV.U32 R0, RZ, RZ, 0x4 ;  /* 0x00000004ff007424 */ /* 0x002fe400078e00ff */
[----:B------:R-:W-:Y:S01]  /*12770*/  IMAD.SHL.U32 R7, R11, 0x20, RZ ;  /* 0x000000200b077824 */ /* 0x000fe200078e00ff */
[----:B------:R-:W-:Y:S02]  /*12780*/  MOV R3, UR5 ;  /* 0x0000000500037c02 */ /* 0x000fe40008000f00 */
[-C--:B------:R-:W-:Y:S01]  /*12790*/  SHF.L.U32 R6, R6, R11.reuse, RZ ;  /* 0x0000000b06067219 */ /* 0x080fe200000006ff */
[----:B------:R2:W-:Y:S01]  /*127a0*/  SYNCS.ARRIVE.TRANS64.RED RZ, [UR5], R0 ;  /* 0x00000000ffff79a7 */ /* 0x0005e20008000405 */
[----:B------:R-:W-:Y:S01]  /*127b0*/  SHF.L.U32 R5, R4, R11, RZ ;  /* 0x0000000b04057219 */ /* 0x000fe200000006ff */
[----:B------:R2:W-:Y:S04]  /*127c0*/  STS [UR4+0x310], R7 ;  /* 0x00031007ff007988 */ /* 0x0005e80008000804 */
[----:B------:R2:W-:Y:S04]  /*127d0*/  STAS [R2.64], R11 ;  /* 0x0000000b02007dbd */ /* 0x0005e8000c0008ff */
[----:B------:R2:W-:Y:S04]  /*127e0*/  ATOMS.OR RZ, [UR6+0x14], R6 ;  /* 0x00001406ffff798c */ /* 0x0005e8000b000006 */
[----:B------:R2:W-:Y:S04]  /*127f0*/  ATOMS.OR RZ, [UR6+0x18], R5 ;  /* 0x00001805ffff798c */ /* 0x0005e8000b000006 */
[----:B------:R2:W-:Y:S02]  /*12800*/  ATOMS.XOR RZ, [UR6+0x10], R4 ;  /* 0x00001004ffff798c */ /* 0x0005e4000b800006 */
.L_x_205:
[----:B------:R-:W-:Y:S05]  /*12810*/  BSYNC B0 ;  /* 0x0000000000007941 */ /* 0x000fea0003800000 */
.L_x_204:
[----:B------:R-:W-:Y:S05]  /*12820*/  BRA.U UP0, `(.L_x_210) ;  /* 0x00000001006c7547 */ /* 0x000fea000b800000 */
[----:B------:R-:W-:-:S03]  /*12830*/  UMOV UR5, 0xffffffff ;  /* 0xffffffff00057882 */ /* 0x000fc60000000000 */
[----:B------:R-:W-:Y:S05]  /*12840*/  BRA.DIV UR5, `(.L_x_211) ;  /* 0x0000001a058c7947 */ /* 0x000fea000b800000 */
[----:B------:R-:W-:-:S13]  /*12850*/  ELECT P6, URZ, PT ;  /* 0x0000000000ff782f */ /* 0x000fda00038c0000 */
.L_x_275:
[----:B------:R-:W-:Y:S05]  /*12860*/  @!P6 BRA `(.L_x_210) ;  /* 0x00000000005ce947 */ /* 0x000fea0003800000 */
[----:B--2---:R-:W2:Y:S02]  /*12870*/  LDS R3, [UR6+0x10] ;  /* 0x00001006ff037984 */ /* 0x004ea40008000800 */
[----:B--2---:R-:W-:-:S04]  /*12880*/  SHF.L.U32 R3, R3, 0x1f, RZ ;  /* 0x0000001f03037819 */ /* 0x004fc800000006ff */
[----:B------:R-:W2:Y:S02]  /*12890*/  SYNCS.PHASECHK.TRANS64.TRYWAIT P0, [UR6+0x8], R3 ;  /* 0x00000803ff0075a7 */ /* 0x000ea40008001106 */
[----:B--2---:R-:W-:Y:S05]  /*128a0*/  @P0 BRA `(.L_x_212) ;  /* 0x0000000000080947 */ /* 0x004fea0003800000 */
[----:B------:R-:W2:Y:S02]  /*128b0*/  SYNCS.PHASECHK.TRANS64.TRYWAIT P0, [UR6+0x8], R3 ;  /* 0x00000803ff0075a7 */ /* 0x000ea40008001106 */
[----:B--2---:R-:W-:Y:S05]  /*128c0*/  @!P0 BRA `(.L_x_213) ;  /* 0x00000018008c8947 */ /* 0x004fea0003800000 */
.L_x_212:
[----:B-----5:R-:W3:Y:S01]  /*128d0*/  LDS R5, [UR4+0x310] ;  /* 0x00031004ff057984 */ /* 0x020ee20008000800 */
[----:B--2---:R-:W-:Y:S02]  /*128e0*/  HFMA2 R0, -RZ, RZ, 0, 5.9604644775390625e-08 ;  /* 0x00000001ff007431 */ /* 0x004fe400000001ff */
[----:B------:R-:W-:Y:S01]  /*128f0*/  IMAD.MOV.U32 R2, RZ, RZ, 0xffff ;  /* 0x0000ffffff027424 */ /* 0x000fe200078e00ff */
[----:B------:R-:W-:Y:S01]  /*12900*/  UPRMT UR5, UR43, 0x654, UR7 ;  /* 0x000006542b057896 */ /* 0x000fe20008000007 */
[----:B---3--:R-:W-:-:S03]  /*12910*/  IMAD.SHL.U32 R3, R5, 0x20, RZ ;  /* 0x0000002005037824 */ /* 0x008fc600078e00ff */
[-C--:B------:R-:W-:Y:S02]  /*12920*/  SHF.L.U32 R2, R2, R5.reuse, RZ ;  /* 0x0000000502027219 */ /* 0x080fe400000006ff */
[----:B------:R-:W-:Y:S01]  /*12930*/  SHF.L.U32 R5, R0, R5, RZ ;  /* 0x0000000500057219 */ /* 0x000fe200000006ff */
[----:B------:R3:W-:Y:S04]  /*12940*/  STS [UR4+0x310], R3 ;  /* 0x00031003ff007988 */ /* 0x0007e80008000804 */
[----:B------:R3:W-:Y:S04]  /*12950*/  ATOMS.OR RZ, [UR6+0x14], R2 ;  /* 0x00001402ffff798c */ /* 0x0007e8000b000006 */
[----:B------:R3:W-:Y:S01]  /*12960*/  ATOMS.OR RZ, [UR6+0x18], R5 ;  /* 0x00001805ffff798c */ /* 0x0007e2000b000006 */
[----:B------:R-:W-:Y:S03]  /*12970*/  SYNCS.ARRIVE.TRANS64.RED.A1T0 RZ, [UR5], RZ ;  /* 0x000000ffffff79a7 */ /* 0x000fe60008100405 */
[----:B------:R3:W-:Y:S01]  /*12980*/  ATOMS.XOR RZ, [UR6+0x10], R0 ;  /* 0x00001000ffff798c */ /* 0x0007e2000b800006 */
[----:B------:R-:W-:Y:S05]  /*12990*/  BRA `(.L_x_210) ;  /* 0x0000000000107947 */ /* 0x000fea0003800000 */
.L_x_203:
[----:B------:R-:W-:Y:S02]  /*129a0*/  MOV R0, 0xffffffff ;  /* 0xffffffff00007802 */ /* 0x000fe40000000f00 */
[----:B------:R-:W-:-:S03]  /*129b0*/  MOV R2, 0x129e0 ;  /* 0x000129e000027802 */ /* 0x000fc60000000f00 */
[----:B------:R2:W-:Y:S04]  /*129c0*/  STS [UR4+0x310], R0 ;  /* 0x00031000ff007988 */ /* 0x0005e80008000804 */
[----:B-12-45:R-:W-:Y:S05]  /*129d0*/  CALL.REL.NOINC `($__internal_1_$__cuda_sm10x_tcgen05_guardrail_trap_phase_invalid_during_alloc) ;  /* 0x0000001800e47944 */ /* 0x036fea0003c00000 */
.L_x_210:
[----:B------:R-:W-:Y:S05]  /*129e0*/  WARPSYNC.ALL ;  /* 0x0000000000007948 */ /* 0x000fea0003800000 */
[----:B------:R-:W1:Y:S01]  /*129f0*/  S2UR UR5, SR_CgaCtaId ;  /* 0x00000000000579c3 */ /* 0x000e620000008800 */
[----:B------:R-:W-:Y:S01]  /*12a00*/  UMOV UR4, 0x400 ;  /* 0x0000040000047882 */ /* 0x000fe20000000000 */
[----:B------:R-:W-:-:S06]  /*12a10*/  NOP ;  /* 0x0000000000007918 */ /* 0x000fcc0000000000 */
[----:B------:R-:W-:Y:S06]  /*12a20*/  BAR.ARV 0x6, 0xa0 ;  /* 0x0182800000007b1d */ /* 0x000fec0000002000 */
[----:B-1----:R-:W-:-:S04]  /*12a30*/  ULEA UR4, UR5, UR4, 0x18 ;  /* 0x0000000405047291 */ /* 0x002fc8000f8ec0ff */
[----:B------:R-:W-:Y:S02]  /*12a40*/  UIADD3 UR6, UPT, UPT, UR4, 0x11400, URZ ;  /* 0x0001140004067890 */ /* 0x000fe4000fffe0ff */
[----:B------:R-:W-:Y:S02]  /*12a50*/  UIADD3 UR7, UPT, UPT, UR4, 0x21400, URZ ;  /* 0x0002140004077890 */ /* 0x000fe4000fffe0ff */
[----:B------:R-:W-:Y:S01]  /*12a60*/  USHF.R.U32.HI UR6, URZ, 0x4, UR6 ;  /* 0x00000004ff067899 */ /* 0x000fe20008011606 */
[----:B--23--:R-:W1:Y:S01]  /*12a70*/  LDS R0, [UR4+0x310] ;  /* 0x00031004ff007984 */ /* 0x00ce620008000800 */
[----:B------:R-:W-:Y:S02]  /*12a80*/  USHF.R.U32.HI UR7, URZ, 0x4, UR7 ;  /* 0x00000004ff077899 */ /* 0x000fe40008011607 */
[----:B------:R-:W-:Y:S02]  /*12a90*/  ULOP3.LUT UR6, UR6, 0x3fff, URZ, 0xc0, !UPT ;  /* 0x00003fff06067892 */ /* 0x000fe4000f8ec0ff */
[----:B------:R-:W-:-:S02]  /*12aa0*/  ULOP3.LUT UR7, UR7, 0x3fff, URZ, 0xc0, !UPT ;  /* 0x00003fff07077892 */ /* 0x000fc4000f8ec0ff */
[----:B------:R-:W-:Y:S02]  /*12ab0*/  ULOP3.LUT UR6, UR6, 0x10000, URZ, 0xfc, !UPT ;  /* 0x0001000006067892 */ /* 0x000fe4000f8efcff */
[----:B------:R-:W-:Y:S01]  /*12ac0*/  ULOP3.LUT UR7, UR7, 0x10000, URZ, 0xfc, !UPT ;  /* 0x0001000007077892 */ /* 0x000fe2000f8efcff */
[----:B-1----:R-:W-:Y:S01]  /*12ad0*/  R2UR UR8, R0 ;  /* 0x00000000000872ca */ /* 0x002fe200000e0000 */
[----:B----45:R-:W1:-:S00]  /*12ae0*/  USETMAXREG.DEALLOC.CTAPOOL 0x88 ;  /* 0x00000088000079c8 */ /* 0x030e4000080e0500 */
[----:B-1----:R-:W-:Y:S01]  /*12af0*/  HFMA2 R2, -RZ, RZ, 0, 0 ;  /* 0x00000000ff027431 */ /* 0x002fe200000001ff */
[----:B------:R-:W-:Y:S01]  /*12b00*/  MOV R0, RZ ;  /* 0x000000ff00007202 */ /* 0x000fe20000000f00 */
[----:B------:R-:W-:Y:S01]  /*12b10*/  UISETP.NE.AND UP3, UPT, UR21, 0x4, !UP3 ;  /* 0x000000041500788c */ /* 0x000fe2000df65270 */
[----:B------:R-:W-:Y:S01]  /*12b20*/  UMOV UR20, 0x1 ;  /* 0x0000000100147882 */ /* 0x000fe20000000000 */
[----:B------:R-:W-:Y:S01]  /*12b30*/  UMOV UR19, URZ ;  /* 0x000000ff00137c82 */ /* 0x000fe20008000000 */
[----:B------:R-:W-:Y:S01]  /*12b40*/  UMOV UR18, URZ ;  /* 0x000000ff00127c82 */ /* 0x000fe20008000000 */
[----:B------:R-:W-:Y:S01]  /*12b50*/  UMOV UR17, URZ ;  /* 0x000000ff00117c82 */ /* 0x000fe20008000000 */
[----:B------:R-:W-:-:S05]  /*12b60*/  UMOV UR16, URZ ;  /* 0x000000ff00107c82 */ /* 0x000fca0008000000 */
.L_x_224:
[----:B------:R-:W1:Y:S02]  /*12b70*/  LDC.64 R4, c[0x0][0x390] ;  /* 0x0000e400ff047b82 */ /* 0x000e640000000a00 */
[----:B-12---:R-:W-:-:S05]  /*12b80*/  IMAD.WIDE R4, R16, 0xc, R4 ;  /* 0x0000000c10047825 */ /* 0x006fca00078e0204 */
[----:B------:R-:W2:Y:S02]  /*12b90*/  LDG.E R3, desc[UR50][R4.64+0x8] ;  /* 0x0000083204037981 */ /* 0x000ea4000c1e1900 */
[----:B--2---:R-:W-:-:S13]  /*12ba0*/  R2UR UR14, R3 ;  /* 0x00000000030e72ca */ /* 0x004fda00000e0000 */
[----:B------:R-:W-:Y:S02]  /*12bb0*/  UISETP.GE.AND UP0, UPT, UR14, 0x1, UPT ;  /* 0x000000010e00788c */ /* 0x000fe4000bf06270 */
[----:B------:R-:W-:Y:S02]  /*12bc0*/  UIADD3 UR9, UPT, UPT, UR14, 0x7f, URZ ;  /* 0x0000007f0e097890 */ /* 0x000fe4000fffe0ff */
[----:B------:R-:W-:Y:S02]  /*12bd0*/  UISETP.NE.OR UP0, UPT, UR44, URZ, !UP0 ;  /* 0x000000ff2c00728c */ /* 0x000fe4000c705670 */
[----:B------:R-:W-:-:S04]  /*12be0*/  USHF.R.S32.HI UR15, URZ, 0x1f, UR9 ;  /* 0x0000001fff0f7899 */ /* 0x000fc80008011409 */
[----:B------:R-:W-:-:S03]  /*12bf0*/  ULEA.HI UR15, UR15, UR9, URZ, 0x7 ;  /* 0x000000090f0f7291 */ /* 0x000fc6000f8f38ff */
[----:B------:R-:W-:Y:S09]  /*12c00*/  BRA.U UP0, `(.L_x_214) ;  /* 0x0000000500487547 */ /* 0x000ff2000b800000 */
[----:B------:R-:W-:Y:S01]  /*12c10*/  ULEA UR9, UR17, UR4, 0x3 ;  /* 0x0000000411097291 */ /* 0x000fe2000f8e18ff */
[----:B------:R-:W-:Y:S01]  /*12c20*/  SHF.L.U32 R3, R0, 0x1f, RZ ;  /* 0x0000001f00037819 */ /* 0x000fe200000006ff */
[----:B------:R-:W-:Y:S02]  /*12c30*/  USHF.R.S32.HI UR15, URZ, 0x7, UR15 ;  /* 0x00000007ff0f7899 */ /* 0x000fe4000801140f */
[----:B------:R-:W-:-:S05]  /*12c40*/  ULEA UR13, UR19, UR8, 0x8 ;  /* 0x00000008130d7291 */ /* 0x000fca000f8e40ff */
[----:B------:R1:W2:Y:S01]  /*12c50*/  SYNCS.PHASECHK.TRANS64.TRYWAIT P1, [UR9], R3 ;  /* 0x00000003ff0075a7 */ /* 0x0002a20008021109 */
[----:B------:R-:W-:Y:S06]  /*12c60*/  BRA.U UP3, `(.L_x_215) ;  /* 0x0000000103047547 */ /* 0x000fec000b800000 */
[----:B------:R-:W-:Y:S05]  /*12c70*/  BPT.TRAP 0x1 ;  /* 0x000000040000795c */ /* 0x000fea0000300000 */
.L_x_215:
[----:B------:R-:W-:Y:S01]  /*12c80*/  ULEA UR12, UR19, UR4, 0x3 ;  /* 0x00000004130c7291 */ /* 0x000fe2000f8e18ff */
[----:B------:R-:W-:-:S04]  /*12c90*/  MOV R4, UR20 ;  /* 0x0000001400047c02 */ /* 0x000fc80008000f00 */
[----:B------:R-:W-:-:S04]  /*12ca0*/  SHF.L.U32 R4, R4, 0x1f, RZ ;  /* 0x0000001f04047819 */ /* 0x000fc800000006ff */
[----:B------:R-:W3:Y:S02]  /*12cb0*/  SYNCS.PHASECHK.TRANS64.TRYWAIT P0, [UR12+0x120], R4 ;  /* 0x00012004ff0075a7 */ /* 0x000ee4000800110c */
[----:B---3--:R-:W-:Y:S05]  /*12cc0*/  @!P0 BRA `(.L_x_216) ;  /* 0x0000001400a48947 */ /* 0x008fea0003800000 */
.L_x_277:
[----:B-1----:R-:W-:Y:S01]  /*12cd0*/  LOP3.LUT R3, R9, 0xffff, RZ, 0xc0, !PT ;  /* 0x0000ffff09037812 */ /* 0x002fe200078ec0ff */
[----:B------:R-:W-:Y:S01]  /*12ce0*/  UISETP.LT.AND UP0, UPT, UR15, 0x1, UPT ;  /* 0x000000010f00788c */ /* 0x000fe2000bf01270 */
[----:B--2---:R-:W-:Y:S01]  /*12cf0*/  PLOP3.LUT P0, PT, P1, PT, PT, 0x80, 0x8 ;  /* 0x000000000008781c */ /* 0x004fe20000f0f070 */
[----:B------:R-:W-:Y:S01]  /*12d00*/  UPLOP3.LUT UP2, UPT, UPT, UPT, UPT, 0x40, 0x4 ;  /* 0x000000000004789c */ /* 0x000fe20003f4e870 */
[----:B------:R-:W-:Y:S01]  /*12d10*/  R2UR UR10, R3 ;  /* 0x00000000030a72ca */ /* 0x000fe200000e0000 */
[----:B------:R-:W-:Y:S01]  /*12d20*/  USEL UR11, UR15, 0x1, UP0 ;  /* 0x000000010f0b7887 */ /* 0x000fe20008000000 */
[----:B------:R-:W-:Y:S01]  /*12d30*/  UMOV UR21, UR17 ;  /* 0x0000001100157c82 */ /* 0x000fe20008000000 */
[----:B------:R-:W-:Y:S02]  /*12d40*/  UMOV UR28, 0x0 ;  /* 0x00000000001c7882 */ /* 0x000fe40000000000 */
[----:B------:R-:W-:Y:S01]  /*12d50*/  UIADD3 UR11, UPT, UPT, -UR11, UR16, UR15 ;  /* 0x000000100b0b7290 */ /* 0x000fe2000fffe10f */
[----:B------:R-:W-:Y:S01]  /*12d60*/  UMOV UR29, 0x10400010 ;  /* 0x10400010001d7882 */ /* 0x000fe20000000000 */
[----:B------:R-:W-:-:S02]  /*12d70*/  UMOV UR26, 0x0 ;  /* 0x00000000001a7882 */ /* 0x000fc40000000000 */
[----:B------:R-:W-:Y:S01]  /*12d80*/  UIADD3 UR11, UPT, UPT, UR11, 0x1, URZ ;  /* 0x000000010b0b7890 */ /* 0x000fe2000fffe0ff */
[----:B------:R-:W-:Y:S01]  /*12d90*/  UMOV UR27, 0x10400010 ;  /* 0x10400010001b7882 */ /* 0x000fe20000000000 */
[----:B------:R-:W-:Y:S01]  /*12da0*/  UMOV UR24, 0x0 ;  /* 0x0000000000187882 */ /* 0x000fe20000000000 */
[----:B------:R-:W-:Y:S01]  /*12db0*/  UMOV UR25, 0x10400010 ;  /* 0x1040001000197882 */ /* 0x000fe20000000000 */
[----:B------:R-:W-:Y:S01]  /*12dc0*/  UMOV UR22, 0x0 ;  /* 0x0000000000167882 */ /* 0x000fe20000000000 */
[----:B------:R-:W-:-:S07]  /*12dd0*/  UMOV UR23, 0x10400010 ;  /* 0x1040001000177882 */ /* 0x000fce0000000000 */
.L_x_219:
[----:B-1----:R-:W-:Y:S01]  /*12de0*/  ULEA UR9, UR21, UR4, 0x3 ;  /* 0x0000000415097291 */ /* 0x002fe2000f8e18ff */
[----:B--2---:R-:W-:Y:S11]  /*12df0*/  @P0 BRA `(.L_x_217) ;  /* 0x00000000000c0947 */ /* 0x004ff60003800000 */
[----:B------:R-:W-:Y:S04]  /*12e00*/  SHF.L.U32 R4, R0, 0x1f, RZ ;  /* 0x0000001f00047819 */ /* 0x000fe800000006ff */
[----:B------:R-:W1:Y:S02]  /*12e10*/  SYNCS.PHASECHK.TRANS64.TRYWAIT P0, [UR9], R4 ;  /* 0x00000004ff0075a7 */ /* 0x000e640008001109 */
[----:B-1----:R-:W-:Y:S05]  /*12e20*/  @!P0 BRA `(.L_x_218) ;  /* 0x0000001400648947 */ /* 0x002fea0003800000 */
.L_x_217:
[----:B------:R-:W-:Y:S01]  /*12e30*/  UISETP.NE.AND UP0, UPT, UR15, 0x1, UPT ;  /* 0x000000010f00788c */ /* 0x000fe2000bf05270 */
[----:B------:R-:W-:Y:S01]  /*12e40*/  PLOP3.LUT P0, PT, PT, PT, PT, 0x80, 0x8 ;  /* 0x000000000008781c */ /* 0x000fe20003f0f070 */
[----:B------:R-:W-:Y:S02]  /*12e50*/  UIADD3 UR17, UPT, UPT, UR21, 0x1, URZ ;  /* 0x0000000115117890 */ /* 0x000fe4000fffe0ff */
[----:B------:R-:W-:Y:S02]  /*12e60*/  ULEA UR32, UR21, UR7, 0xa ;  /* 0x0000000715207291 */ /* 0x000fe4000f8e50ff */
[----:B------:R-:W-:Y:S01]  /*12e70*/  UISETP.NE.AND UP1, UPT, UR17, 0x4, UPT ;  /* 0x000000041100788c */ /* 0x000fe2000bf25270 */
[----:B------:R-:W-:Y:S01]  /*12e80*/  PLOP3.LUT P1, PT, PT, PT, UP0, 0x80, 0x8 ;  /* 0x000000000008781c */ /* 0x000fe20003f2f008 */
[----:B------:R-:W-:Y:S02]  /*12e90*/  UIADD3 UR52, UPT, UPT, UR32, 0x2, URZ ;  /* 0x0000000220347890 */ /* 0x000fe4000fffe0ff */
[----:B------:R-:W-:Y:S02]  /*12ea0*/  USEL UR31, URZ, 0x1, UP1 ;  /* 0x00000001ff1f7887 */ /* 0x000fe40008800000 */
[----:B------:R-:W-:Y:S02]  /*12eb0*/  USEL UR17, UR17, URZ, UP1 ;  /* 0x000000ff11117287 */ /* 0x000fe40008800000 */
[----:B------:R-:W-:Y:S02]  /*12ec0*/  UIADD3 UR46, UPT, UPT, UR32, 0x4, URZ ;  /* 0x00000004202e7890 */ /* 0x000fe4000fffe0ff */
[----:B------:R-:W-:Y:S01]  /*12ed0*/  @UP0 ULEA UR30, UR17, UR4, 0x3 ;  /* 0x00000004111e0291 */ /* 0x000fe2000f8e18ff */
[----:B------:R-:W-:Y:S01]  /*12ee0*/  LOP3.LUT R0, R0, UR31, RZ, 0x3c, !PT ;  /* 0x0000001f00007c12 */ /* 0x000fe2000f8e3cff */
[----:B------:R-:W-:Y:S02]  /*12ef0*/  UIADD3 UR38, UPT, UPT, UR32, 0x6, URZ ;  /* 0x0000000620267890 */ /* 0x000fe4000fffe0ff */
[----:B------:R-:W-:Y:S01]  /*12f00*/  UIADD3 UR9, UPT, UPT, UR9, 0x20, URZ ;  /* 0x0000002009097890 */ /* 0x000fe2000fffe0ff */
[----:B-1----:R-:W-:Y:S01]  /*12f10*/  @P1 SHF.L.U32 R3, R0, 0x1f, RZ ;  /* 0x0000001f00031819 */ /* 0x002fe200000006ff */
[----:B------:R-:W-:Y:S02]  /*12f20*/  UIADD3 UR16, UPT, UPT, UR16, 0x1, URZ ;  /* 0x0000000110107890 */ /* 0x000fe4000fffe0ff */
[----:B------:R-:W-:Y:S01]  /*12f30*/  UIADD3 UR15, UPT, UPT, UR15, -0x1, URZ ;  /* 0xffffffff0f0f7890 */ /* 0x000fe2000fffe0ff */
[----:B------:R1:W2:Y:S01]  /*12f40*/  @P1 SYNCS.PHASECHK.TRANS64.TRYWAIT P0, [UR30], R3 ;  /* 0x00000003ff0015a7 */ /* 0x0002a2000800111e */
[----:B------:R-:W-:Y:S02]  /*12f50*/  ULEA UR30, UR21, UR6, 0xa ;  /* 0x00000006151e7291 */ /* 0x000fe4000f8e50ff */
[----:B------:R-:W-:Y:S02]  /*12f60*/  UISETP.NE.AND UP0, UPT, UR16, UR11, UPT ;  /* 0x0000000b1000728c */ /* 0x000fe4000bf05270 */
[----:B------:R-:W-:Y:S02]  /*12f70*/  UIADD3 UR48, UPT, UPT, UR30, 0x2, URZ ;  /* 0x000000021e307890 */ /* 0x000fe4000fffe0ff */
[----:B------:R-:W-:Y:S02]  /*12f80*/  UIADD3 UR40, UPT, UPT, UR30, 0x4, URZ ;  /* 0x000000041e287890 */ /* 0x000fe4000fffe0ff */
[----:B------:R-:W-:Y:S01]  /*12f90*/  UIADD3 UR34, UPT, UPT, UR30, 0x6, URZ ;  /* 0x000000061e227890 */ /* 0x000fe2000fffe0ff */
[----:B------:R-:W-:Y:S01]  /*12fa0*/  UMOV UR33, 0x40004040 ;  /* 0x4000404000217882 */ /* 0x000fe20000000000 */
[----:B------:R-:W-:Y:S01]  /*12fb0*/  UMOV UR31, 0x40004040 ;  /* 0x40004040001f7882 */ /* 0x000fe20000000000 */
[----:B------:R-:W-:Y:S01]  /*12fc0*/  UMOV UR53, 0x40004040 ;  /* 0x4000404000357882 */ /* 0x000fe20000000000 */
[----:B------:R1:W-:Y:S01]  /*12fd0*/  UTCQMMA.2CTA gdesc[UR30], gdesc[UR32], tmem[UR13], tmem[UR28], idesc[UR29], UP2 ;  /* 0x00ff1c201e0075ea */ /* 0x0003e2000920030d */
[----:B------:R-:W-:Y:S01]  /*12fe0*/  UPLOP3.LUT UP2, UPT, UPT, UPT, UPT, 0x80, 0x8 ;  /* 0x000000000008789c */ /* 0x000fe20003f4f070 */
[----:B------:R-:W-:Y:S01]  /*12ff0*/  UMOV UR49, 0x40004040 ;  /* 0x4000404000317882 */ /* 0x000fe20000000000 */
[----:B------:R-:W-:Y:S01]  /*13000*/  UMOV UR47, 0x40004040 ;  /* 0x40004040002f7882 */ /* 0x000fe20000000000 */
[----:B------:R1:W-:Y:S01]  /*13010*/  UTCQMMA.2CTA gdesc[UR48], gdesc[UR52], tmem[UR13], tmem[UR26], idesc[UR27], UPT ;  /* 0x00ff1a34300075ea */ /* 0x0003e2000ba0030d */
[----:B------:R-:W-:Y:S01]  /*13020*/  UMOV UR41, 0x40004040 ;  /* 0x4000404000297882 */ /* 0x000fe20000000000 */
[----:B------:R-:W-:Y:S01]  /*13030*/  UMOV UR39, 0x40004040 ;  /* 0x4000404000277882 */ /* 0x000fe20000000000 */
[----:B------:R-:W-:Y:S01]  /*13040*/  UMOV UR35, 0x40004040 ;  /* 0x4000404000237882 */ /* 0x000fe20000000000 */
[----:B------:R1:W-:Y:S01]  /*13050*/  UTCQMMA.2CTA gdesc[UR40], gdesc[UR46], tmem[UR13], tmem[UR24], idesc[UR25], UPT ;  /* 0x00ff182e280075ea */ /* 0x0003e2000ba0030d */
[----:B------:R1:W-:Y:S01]  /*13060*/  UTCQMMA.2CTA gdesc[UR34], gdesc[UR38], tmem[UR13], tmem[UR22], idesc[UR23], UPT ;  /* 0x00ff1626220075ea */ /* 0x0003e2000ba0030d */
[----:B------:R1:W-:Y:S01]  /*13070*/  UTCBAR.2CTA.MULTICAST [UR9], URZ, UR10 ;  /* 0x000000ff090073e9 */ /* 0x0003e2000820080a */
[----:B------:R-:W-:Y:S01]  /*13080*/  UMOV UR21, UR17 ;  /* 0x0000001100157c82 */ /* 0x000fe20008000000 */
[----:B------:R-:W-:Y:S05]  /*13090*/  BRA.U UP0, `(.L_x_219) ;  /* 0xfffffffd00507547 */ /* 0x000fea000b83ffff */
[----:B------:R-:W-:Y:S05]  /*130a0*/  BRA.U UP3, `(.L_x_220) ;  /* 0x0000000103047547 */ /* 0x000fea000b800000 */
[----:B-1----:R-:W-:Y:S05]  /*130b0*/  BPT.TRAP 0x1 ;  /* 0x000000040000795c */ /* 0x002fea0000300000 */
.L_x_220:
[----:B--2---:R-:W-:Y:S01]  /*130c0*/  ELECT P0, URZ, PT ;  /* 0x0000000000ff782f */ /* 0x004fe20003800000 */
[----:B------:R-:W-:Y:S01]  /*130d0*/  UIADD3 UR12, UPT, UPT, UR12, 0x110, URZ ;  /* 0x000001100c0c7890 */ /* 0x000fe2000fffe0ff */
[----:B------:R-:W-:-:S11]  /*130e0*/  UMOV UR16, UR11 ;  /* 0x0000000b00107c82 */ /* 0x000fd60008000000 */
[----:B-1----:R-:W-:-:S04]  /*130f0*/  @P0 LOP3.LUT R3, R8, 0xffff, RZ, 0xc0, !PT ;  /* 0x0000ffff08030812 */ /* 0x002fc800078ec0ff */
[----:B------:R-:W-:-:S13]  /*13100*/  @P0 R2UR UR9, R3 ;  /* 0x00000000030902ca */ /* 0x000fda00000e0000 */
[----:B------:R1:W-:Y:S01]  /*13110*/  UTCBAR.2CTA.MULTICAST [UR12], URZ, UR9 ;  /* 0x000000ff0c0073e9 */ /* 0x0003e20008200809 */
[----:B------:R-:W-:Y:S01]  /*13120*/  NOP ;  /* 0x0000000000007918 */ /* 0x000fe20000000000 */
.L_x_214:
[----:B------:R-:W-:-:S11]  /*13130*/  UISETP.GE.AND UP0, UPT, UR14, 0x1, UPT ;  /* 0x000000010e00788c */ /* 0x000fd6000bf06270 */
[----:B------:R-:W-:-:S04]  /*13140*/  @UP0 UIADD3 UR10, UPT, UPT, UR19, 0x1, URZ ;  /* 0x00000001130a0890 */ /* 0x000fc8000fffe0ff */
[----:B------:R-:W-:-:S04]  /*13150*/  @UP0 UISETP.NE.AND UP1, UPT, UR10, 0x2, UPT ;  /* 0x000000020a00088c */ /* 0x000fc8000bf25270 */
[----:B-1----:R-:W-:Y:S02]  /*13160*/  @UP0 USEL UR9, URZ, 0x1, UP1 ;  /* 0x00000001ff090887 */ /* 0x002fe40008800000 */
[----:B------:R-:W-:Y:S02]  /*13170*/  @UP0 USEL UR19, UR10, URZ, UP1 ;  /* 0x000000ff0a130287 */ /* 0x000fe40008800000 */
[----:B------:R-:W-:Y:S02]  /*13180*/  @UP0 ULOP3.LUT UR20, UR20, UR9, URZ, 0x3c, !UPT ;  /* 0x0000000914140292 */ /* 0x000fe4000f8e3cff */
[----:B------:R-:W-:-:S09]  /*13190*/  UISETP.NE.AND UP0, UPT, UR37, 0x8, UPT ;  /* 0x000000082500788c */ /* 0x000fd2000bf05270 */
[----:B------:R-:W-:Y:S05]  /*131a0*/  BRA.U UP0, `(.L_x_221) ;  /* 0x0000000100047547 */ /* 0x000fea000b800000 */
[----:B------:R-:W-:Y:S05]  /*131b0*/  BPT.TRAP 0x1 ;  /* 0x000000040000795c */ /* 0x000fea0000300000 */
.L_x_221:
[----:B------:R-:W-:Y:S01]  /*131c0*/  ULEA UR9, UR18, UR4, 0x3 ;  /* 0x0000000412097291 */ /* 0x000fe2000f8e18ff */
[----:B------:R-:W-:-:S08]  /*131d0*/  SHF.L.U32 R4, R2, 0x1f, RZ ;  /* 0x0000001f02047819 */ /* 0x000fd000000006ff */
[----:B------:R-:W1:Y:S02]  /*131e0*/  SYNCS.PHASECHK.TRANS64.TRYWAIT P0, [UR9+0x150], R4 ;  /* 0x00015004ff0075a7 */ /* 0x000e640008001109 */
[----:B-1----:R-:W-:Y:S05]  /*131f0*/  @!P0 BRA `(.L_x_222) ;  /* 0x0000001000888947 */ /* 0x002fea0003800000 */
.L_x_280:
[----:B------:R-:W-:-:S09]  /*13200*/  UIMAD UR10, UR18, 0x14, UR36 ;  /* 0x00000014120a78a4 */ /* 0x000fd2000f8e0224 */
[----:B------:R-:W2:Y:S04]  /*13210*/  LDS R16, [UR10+0x8] ;  /* 0x0000080aff107984 */ /* 0x000ea80008000800 */
[----:B-1----:R-:W1:Y:S01]  /*13220*/  LDS R3, [UR10+0xc] ;  /* 0x00000c0aff037984 */ /* 0x002e620008000800 */
[----:B------:R-:W-:Y:S01]  /*13230*/  @!PT LDS RZ, [RZ] ;  /* 0x00000000fffff984 */ /* 0x000fe20000000800 */
[----:B------:R-:W-:Y:S01]  /*13240*/  @!PT LDS RZ, [RZ] ;  /* 0x00000000fffff984 */ /* 0x000fe20000000800 */
[----:B------:R-:W-:Y:S01]  /*13250*/  @!PT LDS RZ, [RZ] ;  /* 0x00000000fffff984 */ /* 0x000fe20000000800 */
[----:B------:R-:W-:Y:S01]  /*13260*/  @!PT LDS RZ, [RZ] ;  /* 0x00000000fffff984 */ /* 0x000fe20000000800 */
[----:B------:R3:W-:Y:S06]  /*13270*/  MEMBAR.ALL.CTA ;  /* 0x0000000000007992 */ /* 0x0007ec0000008000 */
[----:B---3--:R-:W3:Y:S01]  /*13280*/  FENCE.VIEW.ASYNC.S ;  /* 0x00000000000073c6 */ /* 0x008ee20000000000 */
[----:B------:R-:W-:Y:S05]  /*13290*/  BRA.U UP0, `(.L_x_223) ;  /* 0x0000000100047547 */ /* 0x000fea000b800000 */
[----:B------:R-:W-:Y:S05]  /*132a0*/  BPT.TRAP 0x1 ;  /* 0x000000040000795c */ /* 0x000fea0000300000 */
.L_x_223:
[----:B------:R-:W-:Y:S01]  /*132b0*/  UIADD3 UR9, UPT, UPT, UR9, 0x190, URZ ;  /* 0x0000019009097890 */ /* 0x000fe2000fffe0ff */
[----:B-1----:R-:W-:Y:S01]  /*132c0*/  ISETP.NE.AND P0, PT, R3, RZ, PT ;  /* 0x000000ff0300720c */ /* 0x002fe20003f05270 */
[----:B------:R-:W-:Y:S02]  /*132d0*/  UIADD3 UR18, UPT, UPT, UR18, 0x1, URZ ;  /* 0x0000000112127890 */ /* 0x000fe4000fffe0ff */
[----:B------:R-:W-:Y:S02]  /*132e0*/  UPRMT UR9, UR5, 0x654, UR9 ;  /* 0x0000065405097896 */ /* 0x000fe40008000009 */
[----:B------:R-:W-:-:S04]  /*132f0*/  UISETP.NE.AND UP0, UPT, UR18, 0x8, UPT ;  /* 0x000000081200788c */ /* 0x000fc8000bf05270 */
[----:B------:R-:W-:-:S03]  /*13300*/  USEL UR18, UR18, URZ, UP0 ;  /* 0x000000ff12127287 */ /* 0x000fc60008000000 */
[----:B---3--:R-:W-:Y:S01]  /*13310*/  SYNCS.ARRIVE.TRANS64.RED.A1T0 RZ, [UR9], RZ ;  /* 0x000000ffffff79a7 */ /* 0x008fe20008100409 */
[----:B------:R-:W-:-:S06]  /*13320*/  USEL UR9, URZ, 0x1, UP0 ;  /* 0x00000001ff097887 */ /* 0x000fcc0008000000 */
[----:B------:R-:W-:Y:S01]  /*13330*/  LOP3.LUT R2, R2, UR9, RZ, 0x3c, !PT ;  /* 0x0000000902027c12 */ /* 0x000fe2000f8e3cff */
[----:B------:R-:W-:Y:S06]  /*13340*/  @P0 BRA `(.L_x_224) ;  /* 0xfffffff800080947 */ /* 0x000fec000383ffff */
[----:B------:R-:W1:Y:S01]  /*13350*/  S2UR UR5, SR_CgaCtaId ;  /* 0x00000000000579c3 */ /* 0x000e620000008800 */
[----:B------:R-:W-:Y:S01]  /*13360*/  ELECT P0, URZ, PT ;  /* 0x0000000000ff782f */ /* 0x000fe20003800000 */
[----:B------:R-:W-:Y:S01]  /*13370*/  HFMA2 R0, -RZ, RZ, 0, 5.9604644775390625e-08 ;  /* 0x00000001ff007431 */ /* 0x000fe200000001ff */
[----:B------:R-:W-:-:S05]  /*13380*/  UMOV UR6, 0x40 ;  /* 0x0000004000067882 */ /* 0x000fca0000000000 */
[----:B------:R-:W-:Y:S01]  /*13390*/  UVIRTCOUNT.DEALLOC.SMPOOL 0x80 ;  /* 0x000000800000784c */ /* 0x000fe20000000000 */
[----:B------:R-:W-:Y:S02]  /*133a0*/  UISETP.NE.AND UP0, UPT, UR44, URZ, UPT ;  /* 0x000000ff2c00728c */ /* 0x000fe4000bf05270 */
[----:B-1----:R-:W-:-:S09]  /*133b0*/  ULEA UR5, UR5, UR6, 0x18 ;  /* 0x0000000605057291 */ /* 0x002fd2000f8ec0ff */
[----:B------:R1:W-:Y:S01]  /*133c0*/  @P0 STS.U8 [UR5+0x1c], R0 ;  /* 0x00001c00ff000988 */ /* 0x0003e20008000005 */
[----:B------:R-:W-:Y:S05]  /*133d0*/  BRA.U UP0, `(.L_x_225) ;  /* 0x00000001006c7547 */ /* 0x000fea000b800000 */
[----:B------:R-:W-:Y:S05]  /*133e0*/  BRA.U UP3, `(.L_x_226) ;  /* 0x0000000103047547 */ /* 0x000fea000b800000 */
[----:B------:R-:W-:Y:S05]  /*133f0*/  BPT.TRAP 0x1 ;  /* 0x000000040000795c */ /* 0x000fea0000300000 */
.L_x_226:
[----:B------:R-:W-:Y:S01]  /*13400*/  ULEA UR6, UR19, UR4, 0x3 ;  /* 0x0000000413067291 */ /* 0x000fe2000f8e18ff */
[----:B------:R-:W-:Y:S01]  /*13410*/  MOV R3, UR20 ;  /* 0x0000001400037c02 */ /* 0x000fe20008000f00 */
[----:B------:R-:W-:-:S03]  /*13420*/  UIADD3 UR19, UPT, UPT, UR19, 0x1, URZ ;  /* 0x0000000113137890 */ /* 0x000fc6000fffe0ff */
[----:B------:R-:W-:-:S04]  /*13430*/  SHF.L.U32 R3, R3, 0x1f, RZ ;  /* 0x0000001f03037819 */ /* 0x000fc800000006ff */
[----:B------:R-:W3:Y:S02]  /*13440*/  SYNCS.PHASECHK.TRANS64.TRYWAIT P0, [UR6+0x120], R3 ;  /* 0x00012003ff0075a7 */ /* 0x000ee40008001106 */
[----:B---3--:R-:W-:Y:S05]  /*13450*/  @!P0 BRA `(.L_x_227) ;  /* 0x0000001000088947 */ /* 0x008fea0003800000 */
.L_x_282:
[----:B------:R-:W-:Y:S05]  /*13460*/  BRA.U UP3, `(.L_x_228) ;  /* 0x0000000103047547 */ /* 0x000fea000b800000 */
[----:B------:R-:W-:Y:S05]  /*13470*/  BPT.TRAP 0x1 ;  /* 0x000000040000795c */ /* 0x000fea0000300000 */
.L_x_228:
[----:B------:R-:W-:-:S04]  /*13480*/  UISETP.NE.AND UP1, UPT, UR19, 0x2, UPT ;  /* 0x000000021300788c */ /* 0x000fc8000bf25270 */
[----:B------:R-:W-:Y:S02]  /*13490*/  USEL UR6, URZ, 0x1, UP1 ;  /* 0x00000001ff067887 */ /* 0x000fe40008800000 */
[----:B------:R-:W-:Y:S02]  /*134a0*/  USEL UR19, UR19, URZ, UP1 ;  /* 0x000000ff13137287 */ /* 0x000fe40008800000 */
[----:B------:R-:W-:Y:S02]  /*134b0*/  ULOP3.LUT UR6, UR20, UR6, URZ, 0x3c, !UPT ;  /* 0x0000000614067292 */ /* 0x000fe4000f8e3cff */
[----:B------:R-:W-:-:S04]  /*134c0*/  ULEA UR19, UR19, UR4, 0x3 ;  /* 0x0000000413137291 */ /* 0x000fc8000f8e18ff */
[----:B------:R-:W-:Y:S02]  /*134d0*/  IMAD.U32 R2, RZ, RZ, UR6 ;  /* 0x00000006ff027e24 */ /* 0x000fe4000f8e00ff */
[----:B-1----:R-:W-:-:S03]  /*134e0*/  MOV R0, UR19 ;  /* 0x0000001300007c02 */ /* 0x002fc60008000f00 */
[----:B------:R-:W-:-:S04]  /*134f0*/  SHF.L.U32 R3, R2, 0x1f, RZ ;  /* 0x0000001f02037819 */ /* 0x000fc800000006ff */
[----:B------:R1:W3:Y:S03]  /*13500*/  SYNCS.PHASECHK.TRANS64.TRYWAIT P0, [R0+URZ+0x120], R3 ;  /* 0x00012003000075a7 */ /* 0x0002e600080011ff */
[----:B---3--:R-:W-:Y:S05]  /*13510*/  @!P0 NANOSLEEP.SYNCS 0x989680 ;  /* 0x009896800000895d */ /* 0x008fea0003900000 */
[----:B------:R-:W3:Y:S02]  /*13520*/  @!P0 SYNCS.PHASECHK.TRANS64 P0, [R0+URZ+0x120], R3 ;  /* 0x00012003000085a7 */ /* 0x000ee400080010ff */
[----:B---3--:R-:W-:Y:S05]  /*13530*/  @P0 BRA `(.L_x_229) ;  /* 0x0000000000200947 */ /* 0x008fea0003800000 */
.L_x_230:
[----:B---3--:R3:W4:Y:S02]  /*13540*/  SYNCS.PHASECHK.TRANS64.TRYWAIT P0, [R0+URZ+0x120], R3 ;  /* 0x00012003000075a7 */ /* 0x00872400080011ff */
[----:B----4-:R-:W-:Y:S05]  /*13550*/  @!P0 NANOSLEEP.SYNCS 0x989680 ;  /* 0x009896800000895d */ /* 0x010fea0003900000 */
[----:B------:R-:W4:Y:S02]  /*13560*/  @!P0 SYNCS.PHASECHK.TRANS64 P0, [R0+URZ+0x120], R3 ;  /* 0x00012003000085a7 */ /* 0x000f2400080010ff */
[----:B----4-:R-:W-:Y:S05]  /*13570*/  @!P0 BRA `(.L_x_230) ;  /* 0xfffffffc00f08947 */ /* 0x010fea000383ffff */
[----:B------:R-:W-:Y:S05]  /*13580*/  BRA `(.L_x_229) ;  /* 0x00000000000c7947 */ /* 0x000fea0003800000 */
.L_x_225:
[----:B------:R-:W-:-:S04]  /*13590*/  UIADD3 UR6, UPT, UPT, UR4, 0x140, URZ ;  /* 0x0000014004067890 */ /* 0x000fc8000fffe0ff */
[----:B------:R-:W-:-:S09]  /*135a0*/  UPRMT UR6, UR43, 0x654, UR6 ;  /* 0x000006542b067896 */ /* 0x000fd20008000006 */
[----:B------:R-:W-:Y:S03]  /*135b0*/  SYNCS.ARRIVE.TRANS64.RED.A1T0 RZ, [UR6], RZ ;  /* 0x000000ffffff79a7 */ /* 0x000fe60008100406 */
.L_x_229:
[----:B-1-3--:R-:W-:Y:S01]  /*135c0*/  SHF.L.U32 R3, RZ, 0x1f, RZ ;  /* 0x0000001fff037819 */ /* 0x00afe200000006ff */
[----:B------:R-:W-:Y:S01]  /*135d0*/  UIADD3 UR6, UPT, UPT, UR4, 0x140, URZ ;  /* 0x0000014004067890 */ /* 0x000fe2000fffe0ff */
[----:B------:R-:W-:Y:S02]  /*135e0*/  PLOP3.LUT P0, PT, PT, PT, UP0, 0x80, 0x8 ;  /* 0x000000000008781c */ /* 0x000fe40003f0f008 */
[----:B------:R-:W1:Y:S02]  /*135f0*/  SYNCS.PHASECHK.TRANS64.TRYWAIT P1, [UR4+0x140], R3 ;  /* 0x00014003ff0075a7 */ /* 0x000e640008021104 */
[----:B-1----:R-:W-:Y:S09]  /*13600*/  @!P1 BRA `(.L_x_231) ;  /* 0x0000000c00b49947 */ /* 0x002ff20003800000 */
.L_x_284:
[----:B------:R-:W-:Y:S01]  /*13610*/  @!UP0 UPRMT UR6, UR43, 0x654, UR6 ;  /* 0x000006542b068896 */ /* 0x000fe20008000006 */
[----:B------:R-:W-:-:S08]  /*13620*/  UMOV UR4, 0x1 ;  /* 0x0000000100047882 */ /* 0x000fd00000000000 */
[----:B------:R-:W-:Y:S01]  /*13630*/  @!P0 SYNCS.ARRIVE.TRANS64.RED.A1T0 RZ, [UR6], RZ ;  /* 0x000000ffffff89a7 */ /* 0x000fe20008100406 */
[----:B------:R-:W-:Y:S01]  /*13640*/  NOP ;  /* 0x0000000000007918 */ /* 0x000fe20000000000 */
[----:B-1----:R-:W1:Y:S01]  /*13650*/  LDS R0, [UR5+0x14] ;  /* 0x00001405ff007984 */ /* 0x002e620008000800 */
[----:B------:R-:W-:-:S03]  /*13660*/  ULOP3.LUT UR6, UR8, 0xffff, URZ, 0xc0, !UPT ;  /* 0x0000ffff08067892 */ /* 0x000fc6000f8ec0ff */
[----:B------:R-:W-:Y:S01]  /*13670*/  UMOV UR8, 0xffff ;  /* 0x0000ffff00087882 */ /* 0x000fe20000000000 */
[----:B------:R-:W-:-:S04]  /*13680*/  USHF.R.U32.HI UR6, URZ, 0x5, UR6 ;  /* 0x00000005ff067899 */ /* 0x000fc80008011606 */
[----:B------:R-:W-:Y:S02]  /*13690*/  USHF.L.U32 UR8, UR8, UR6, URZ ;  /* 0x0000000608087299 */ /* 0x000fe400080006ff */
[----:B------:R-:W-:-:S04]  /*136a0*/  USHF.L.U32 UR4, UR4, UR6, URZ ;  /* 0x0000000604047299 */ /* 0x000fc800080006ff */
[----:B-1----:R-:W-:-:S04]  /*136b0*/  LOP3.LUT R0, R0, UR8, RZ, 0xc0, !PT ;  /* 0x0000000800007c12 */ /* 0x002fc8000f8ec0ff */
[----:B------:R-:W-:-:S13]  /*136c0*/  ISETP.NE.AND P0, PT, R0, UR8, PT ;  /* 0x0000000800007c0c */ /* 0x000fda000bf05270 */
[----:B------:R-:W-:Y:S05]  /*136d0*/  @P0 BRA `(.L_x_232) ;  /* 0x0000000000580947 */ /* 0x000fea0003800000 */
[----:B------:R-:W1:Y:S02]  /*136e0*/  LDS R0, [UR5+0x18] ;  /* 0x00001805ff007984 */ /* 0x000e640008000800 */
[----:B-1----:R-:W-:-:S04]  /*136f0*/  LOP3.LUT R0, R0, UR4, RZ, 0xc0, !PT ;  /* 0x0000000400007c12 */ /* 0x002fc8000f8ec0ff */
[----:B------:R-:W-:-:S13]  /*13700*/  ISETP.NE.AND P0, PT, R0, UR4, PT ;  /* 0x0000000400007c0c */ /* 0x000fda000bf05270 */
[----:B------:R-:W-:Y:S05]  /*13710*/  @P0 BRA `(.L_x_233) ;  /* 0x00000000003c0947 */ /* 0x000fea0003800000 */
[----:B------:R-:W1:Y:S01]  /*13720*/  S2R R2, SR_LANEID ;  /* 0x0000000000027919 */ /* 0x000e620000000000 */
[----:B------:R-:W-:Y:S01]  /*13730*/  ULOP3.LUT UR8, URZ, UR8, URZ, 0x33, !UPT ;  /* 0x00000008ff087292 */ /* 0x000fe2000f8e33ff */
[----:B------:R-:W-:Y:S01]  /*13740*/  LOP3.LUT R4, RZ, UR4, RZ, 0x33, !PT ;  /* 0x00000004ff047c12 */ /* 0x000fe2000f8e33ff */
[----:B------:R-:W-:Y:S02]  /*13750*/  VOTEU.ANY UR7, UPT, PT ;  /* 0x0000000000077886 */ /* 0x000fe400038e0100 */
[----:B------:R-:W-:Y:S01]  /*13760*/  UFLO.U32 UR7, UR7 ;  /* 0x00000007000772bd */ /* 0x000fe200080e0000 */
[----:B------:R-:W3:Y:S01]  /*13770*/  REDUX UR4, R4 ;  /* 0x00000000040473c4 */ /* 0x000ee20000000000 */
[----:B------:R-:W-:-:S06]  /*13780*/  IMAD.U32 R0, RZ, RZ, UR8 ;  /* 0x00000008ff007e24 */ /* 0x000fcc000f8e00ff */
[----:B------:R4:W-:Y:S01]  /*13790*/  UTCATOMSWS.AND URZ, UR8 ;  /* 0x0000000800ff79e3 */ /* 0x0009e20008000000 */
[----:B------:R-:W5:Y:S01]  /*137a0*/  REDUX UR6, R0 ;  /* 0x00000000000673c4 */ /* 0x000f620000000000 */
[----:B-1----:R-:W-:Y:S01]  /*137b0*/  ISETP.EQ.U32.AND P0, PT, R2, UR7, PT ;  /* 0x0000000702007c0c */ /* 0x002fe2000bf02070 */
[----:B---3--:R-:W-:Y:S01]  /*137c0*/  IMAD.U32 R2, RZ, RZ, UR4 ;  /* 0x00000004ff027e24 */ /* 0x008fe2000f8e00ff */
[----:B-----5:R-:W-:-:S11]  /*137d0*/  MOV R3, UR6 ;  /* 0x0000000600037c02 */ /* 0x020fd60008000f00 */
[----:B------:R4:W-:Y:S04]  /*137e0*/  @P0 ATOMS.AND RZ, [UR5+0x14], R3 ;  /* 0x00001403ffff098c */ /* 0x0009e8000a800005 */
[----:B------:R4:W-:Y:S01]  /*137f0*/  @P0 ATOMS.AND RZ, [UR5+0x18], R2 ;  /* 0x00001802ffff098c */ /* 0x0009e2000a800005 */
[----:B------:R-:W-:Y:S05]  /*13800*/  BRA `(.L_x_234) ;  /* 0x0000000000147947 */ /* 0x000fea0003800000 */
.L_x_233:
[----:B------:R-:W-:Y:S02]  /*13810*/  MOV R2, 0x13830 ;  /* 0x0001383000027802 */ /* 0x000fe40000000f00 */
[----:B--2---:R-:W-:Y:S05]  /*13820*/  CALL.REL.NOINC `($__internal_0_$__cuda_sm10x_tcgen05_guardrail_trap_col_being_dealloced_not_returned_by_alloc) ;  /* 0x0000000c00447944 */ /* 0x004fea0003c00000 */
[----:B------:R-:W-:Y:S05]  /*13830*/  BRA `(.L_x_234) ;  /* 0x0000000000087947 */ /* 0x000fea0003800000 */
.L_x_232:
[----:B------:R-:W-:Y:S02]  /*13840*/  MOV R2, 0x13860 ;  /* 0x0001386000027802 */ /* 0x000fe40000000f00 */
[----:B--2---:R-:W-:Y:S05]  /*13850*/  CALL.REL.NOINC `($__internal_2_$__cuda_sm10x_tcgen05_guardrail_trap_unallocated_columns_being_dealloced) ;  /* 0x0000000c00507944 */ /* 0x004fea0003c00000 */
.L_x_234:
[----:B------:R-:W-:Y:S01]  /*13860*/  NOP ;  /* 0x0000000000007918 */ /* 0x000fe20000000000 */
[----:B----4-:R-:W-:Y:S05]  /*13870*/  EXIT ;  /* 0x000000000000794d */ /* 0x010fea0003800000 */
.L_x_34:
[----:B------:R-:W-:-:S07]  /*13880*/  MOV R0, UR9 ;  /* 0x0000000900007c02 */ /* 0x000fce0008000f00 */
.L_x_235:
[----:B--2---:R2:W3:Y:S02]  /*13890*/  SYNCS.PHASECHK.TRANS64.TRYWAIT P0, [R0+URZ+0x20], R3 ;  /* 0x00002003000075a7 */ /* 0x0044e400080011ff */
[----:B---3--:R-:W-:Y:S05]  /*138a0*/  @!P0 NANOSLEEP.SYNCS 0x989680 ;  /* 0x009896800000895d */ /* 0x008fea0003900000 */
[----:B------:R-:W3:Y:S02]  /*138b0*/  @!P0 SYNCS.PHASECHK.TRANS64 P0, [R0+URZ+0x20], R3 ;  /* 0x00002003000085a7 */ /* 0x000ee400080010ff */
[----:B---3--:R-:W-:Y:S05]  /*138c0*/  @!P0 BRA `(.L_x_235) ;  /* 0xfffffffc00f08947 */ /* 0x008fea000383ffff */
[----:B------:R-:W-:Y:S05]  /*138d0*/  BRA `(.L_x_33) ;  /* 0xffffff0800987947 */ /* 0x000fea000383ffff */
.L_x_41:
[----:B--2---:R-:W-:-:S07]  /*138e0*/  MOV R0, UR9 ;  /* 0x0000000900007c02 */ /* 0x004fce0008000f00 */
.L_x_236:
[----:B--2---:R2:W3:Y:S02]  /*138f0*/  SYNCS.PHASECHK.TRANS64.TRYWAIT P0, [R0+URZ+0x20], R3 ;  /* 0x00002003000075a7 */ /* 0x0044e400080011ff */
[----:B---3--:R-:W-:Y:S05]  /*13900*/  @!P0 NANOSLEEP.SYNCS 0x989680 ;  /* 0x009896800000895d */ /* 0x008fea0003900000 */
[----:B------:R-:W3:Y:S02]  /*13910*/  @!P0 SYNCS.PHASECHK.TRANS64 P0, [R0+URZ+0x20], R3 ;  /* 0x00002003000085a7 */ /* 0x000ee400080010ff */
[----:B---3--:R-:W-:Y:S05]  /*13920*/  @!P0 BRA `(.L_x_236) ;  /* 0xfffffffc00f08947 */ /* 0x008fea000383ffff */
[----:B------:R-:W-:Y:S05]  /*13930*/  BRA `(.L_x_40) ;  /* 0xffffff0c00347947 */ /* 0x000fea000383ffff */
.L_x_47:
[----:B--2---:R-:W-:-:S07]  /*13940*/  MOV R0, UR4 ;  /* 0x0000000400007c02 */ /* 0x004fce0008000f00 */
.L_x_237:
[----:B-1----:R1:W2:Y:S02]  /*13950*/  SYNCS.PHASECHK.TRANS64.TRYWAIT P0, [R0+URZ+0x150], R3 ;  /* 0x00015003000075a7 */ /* 0x0022a400080011ff */
[----:B--2---:R-:W-:Y:S05]  /*13960*/  @!P0 NANOSLEEP.SYNCS 0x989680 ;  /* 0x009896800000895d */ /* 0x004fea0003900000 */
[----:B------:R-:W2:Y:S02]  /*13970*/  @!P0 SYNCS.PHASECHK.TRANS64 P0, [R0+URZ+0x150], R3 ;  /* 0x00015003000085a7 */ /* 0x000ea400080010ff */
[----:B--2---:R-:W-:Y:S05]  /*13980*/  @!P0 BRA `(.L_x_237) ;  /* 0xfffffffc00f08947 */ /* 0x004fea000383ffff */
[----:B------:R-:W-:Y:S05]  /*13990*/  BRA `(.L_x_238) ;  /* 0xffffff0c00bc7947 */ /* 0x000fea000383ffff */
.L_x_50:
[----:B------:R-:W-:-:S07]  /*139a0*/  MOV R0, UR4 ;  /* 0x0000000400007c02 */ /* 0x000fce0008000f00 */
.L_x_239:
[----:B-1----:R1:W2:Y:S02]  /*139b0*/  SYNCS.PHASECHK.TRANS64.TRYWAIT P0, [R0+URZ], R3 ;  /* 0x00000003000075a7 */ /* 0x0022a400080011ff */
[----:B--2---:R-:W-:Y:S05]  /*139c0*/  @!P0 NANOSLEEP.SYNCS 0x989680 ;  /* 0x009896800000895d */ /* 0x004fea0003900000 */
[----:B------:R-:W2:Y:S02]  /*139d0*/  @!P0 SYNCS.PHASECHK.TRANS64 P0, [R0+URZ], R3 ;  /* 0x00000003000085a7 */ /* 0x000ea400080010ff */
[----:B--2---:R-:W-:Y:S05]  /*139e0*/  @!P0 BRA `(.L_x_239) ;  /* 0xfffffffc00f08947 */ /* 0x004fea000383ffff */
[----:B------:R-:W-:Y:S05]  /*139f0*/  BRA `(.L_x_240) ;  /* 0xffffff1000247947 */ /* 0x000fea000383ffff */
.L_x_51:
[----:B------:R-:W-:-:S07]  /*13a00*/  MOV R0, UR4 ;  /* 0x0000000400007c02 */ /* 0x000fce0008000f00 */
.L_x_241:
[----:B-1----:R1:W2:Y:S02]  /*13a10*/  SYNCS.PHASECHK.TRANS64.TRYWAIT P0, [R0+URZ], R3 ;  /* 0x00000003000075a7 */ /* 0x0022a400080011ff */
[----:B--2---:R-:W-:Y:S05]  /*13a20*/  @!P0 NANOSLEEP.SYNCS 0x989680 ;  /* 0x009896800000895d */ /* 0x004fea0003900000 */
[----:B------:R-:W2:Y:S02]  /*13a30*/  @!P0 SYNCS.PHASECHK.TRANS64 P0, [R0+URZ], R3 ;  /* 0x00000003000085a7 */ /* 0x000ea400080010ff */
[----:B--2---:R-:W-:Y:S05]  /*13a40*/  @!P0 BRA `(.L_x_241) ;  /* 0xfffffffc00f08947 */ /* 0x004fea000383ffff */
[----:B------:R-:W-:Y:S05]  /*13a50*/  BRA `(.L_x_242) ;  /* 0xffffff1000307947 */ /* 0x000fea000383ffff */
.L_x_52:
[----:B------:R-:W-:-:S07]  /*13a60*/  MOV R0, UR4 ;  /* 0x0000000400007c02 */ /* 0x000fce0008000f00 */
.L_x_243:
[----:B-1----:R1:W2:Y:S02]  /*13a70*/  SYNCS.PHASECHK.TRANS64.TRYWAIT P0, [R0+URZ], R3 ;  /* 0x00000003000075a7 */ /* 0x0022a400080011ff */
[----:B--2---:R-:W-:Y:S05]  /*13a80*/  @!P0 NANOSLEEP.SYNCS 0x989680 ;  /* 0x009896800000895d */ /* 0x004fea0003900000 */
[----:B------:R-:W2:Y:S02]  /*13a90*/  @!P0 SYNCS.PHASECHK.TRANS64 P0, [R0+URZ], R3 ;  /* 0x00000003000085a7 */ /* 0x000ea400080010ff */
[----:B--2---:R-:W-:Y:S05]  /*13aa0*/  @!P0 BRA `(.L_x_243) ;  /* 0xfffffffc00f08947 */ /* 0x004fea000383ffff */
[----:B------:R-:W-:Y:S05]  /*13ab0*/  BRA `(.L_x_244) ;  /* 0xffffff10003c7947 */ /* 0x000fea000383ffff */
.L_x_67:
[----:B------:R-:W-:-:S07]  /*13ac0*/  MOV R16, UR4 ;  /* 0x0000000400107c02 */ /* 0x000fce0008000f00 */
.L_x_245:
[----:B-1----:R1:W2:Y:S02]  /*13ad0*/  SYNCS.PHASECHK.TRANS64.TRYWAIT P0, [R16+URZ+0xd0], R15 ;  /* 0x0000d00f100075a7 */ /* 0x0022a400080011ff */
[----:B--2---:R-:W-:Y:S05]  /*13ae0*/  @!P0 NANOSLEEP.SYNCS 0x989680 ;  /* 0x009896800000895d */ /* 0x004fea0003900000 */
[----:B------:R-:W2:Y:S02]  /*13af0*/  @!P0 SYNCS.PHASECHK.TRANS64 P0, [R16+URZ+0xd0], R15 ;  /* 0x0000d00f100085a7 */ /* 0x000ea400080010ff */
[----:B--2---:R-:W-:Y:S05]  /*13b00*/  @!P0 BRA `(.L_x_245) ;  /* 0xfffffffc00f08947 */ /* 0x004fea000383ffff */
[----:B------:R-:W-:Y:S05]  /*13b10*/  BRA `(.L_x_246) ;  /* 0xffffff2c002c7947 */ /* 0x000fea000383ffff */
.L_x_83:
[----:B------:R-:W-:-:S07]  /*13b20*/  MOV R11, UR4 ;  /* 0x00000004000b7c02 */ /* 0x000fce0008000f00 */
.L_x_247:
[----:B-1----:R1:W2:Y:S02]  /*13b30*/  SYNCS.PHASECHK.TRANS64.TRYWAIT P0, [R11+URZ+0xd0], R2 ;  /* 0x0000d0020b0075a7 */ /* 0x0022a400080011ff */
[----:B--2---:R-:W-:Y:S05]  /*13b40*/  @!P0 NANOSLEEP.SYNCS 0x989680 ;  /* 0x009896800000895d */ /* 0x004fea0003900000 */
[----:B------:R-:W2:Y:S02]  /*13b50*/  @!P0 SYNCS.PHASECHK.TRANS64 P0, [R11+URZ+0xd0], R2 ;  /* 0x0000d0020b0085a7 */ /* 0x000ea400080010ff */
[----:B--2---:R-:W-:Y:S05]  /*13b60*/  @!P0 BRA `(.L_x_247) ;  /* 0xfffffffc00f08947 */ /* 0x004fea000383ffff */
[----:B------:R-:W-:Y:S05]  /*13b70*/  BRA `(.L_x_248) ;  /* 0xffffff48001c7947 */ /* 0x000fea000383ffff */
.L_x_92:
[----:B--2---:R2:W4:Y:S02]  /*13b80*/  SYNCS.PHASECHK.TRANS64.TRYWAIT P0, [R15+URZ+0x88], R6 ;  /* 0x000088060f0075a7 */ /* 0x00452400080011ff */
[----:B----4-:R-:W-:Y:S05]  /*13b90*/  @!P0 NANOSLEEP.SYNCS 0x989680 ;  /* 0x009896800000895d */ /* 0x010fea0003900000 */
[----:B------:R-:W4:Y:S02]  /*13ba0*/  @!P0 SYNCS.PHASECHK.TRANS64 P0, [R15+URZ+0x88], R6 ;  /* 0x000088060f0085a7 */ /* 0x000f2400080010ff */
[----:B----4-:R-:W-:Y:S05]  /*13bb0*/  @!P0 BRA `(.L_x_92) ;  /* 0xfffffffc00f08947 */ /* 0x010fea000383ffff */
[----:B------:R-:W-:Y:S05]  /*13bc0*/  BRA `(.L_x_89) ;  /* 0xffffff5000307947 */ /* 0x000fea000383ffff */
.L_x_96:
[----:B------:R-:W-:Y:S07]  /*13bd0*/  MOV R0, UR24 ;  /* 0x0000001800007c02 */ /* 0x000fee0008000f00 */
.L_x_249:
[----:B------:R1:W1:Y:S02]  /*13be0*/  SYNCS.PHASECHK.TRANS64.TRYWAIT P0, [R0+URZ+0x60], R5 ;  /* 0x00006005000075a7 */ /* 0x00026400080011ff */
[----:B-1----:R-:W-:Y:S05]  /*13bf0*/  @!P0 NANOSLEEP.SYNCS 0x989680 ;  /* 0x009896800000895d */ /* 0x002fea0003900000 */
[----:B------:R-:W1:Y:S02]  /*13c00*/  @!P0 SYNCS.PHASECHK.TRANS64 P0, [R0+URZ+0x60], R5 ;  /* 0x00006005000085a7 */ /* 0x000e6400080010ff */
[----:B-1----:R-:W-:Y:S05]  /*13c10*/  @!P0 BRA `(.L_x_249) ;  /* 0xfffffffc00f08947 */ /* 0x002fea000383ffff */
[----:B------:R-:W-:Y:S05]  /*13c20*/  BRA `(.L_x_250) ;  /* 0xffffff5000b47947 */ /* 0x000fea000383ffff */
.L_x_102:
[----:B------:R-:W-:Y:S07]  /*13c30*/  MOV R0, UR24 ;  /* 0x0000001800007c02 */ /* 0x000fee0008000f00 */
.L_x_251:
[----:B-1----:R1:W4:Y:S02]  /*13c40*/  SYNCS.PHASECHK.TRANS64.TRYWAIT P0, [R0+URZ+0x68], R5 ;  /* 0x00006805000075a7 */ /* 0x00232400080011ff */
[----:B----4-:R-:W-:Y:S05]  /*13c50*/  @!P0 NANOSLEEP.SYNCS 0x989680 ;  /* 0x009896800000895d */ /* 0x010fea0003900000 */
[----:B------:R-:W4:Y:S02]  /*13c60*/  @!P0 SYNCS.PHASECHK.TRANS64 P0, [R0+URZ+0x68], R5 ;  /* 0x00006805000085a7 */ /* 0x000f2400080010ff */
[----:B----4-:R-:W-:Y:S05]  /*13c70*/  @!P0 BRA `(.L_x_251) ;  /* 0xfffffffc00f08947 */ /* 0x010fea000383ffff */
[----:B------:R-:W-:Y:S05]  /*13c80*/  BRA `(.L_x_252) ;  /* 0xffffff5400047947 */ /* 0x000fea000383ffff */
.L_x_108:
[----:B-1--4-:R-:W-:Y:S07]  /*13c90*/  MOV R0, UR24 ;  /* 0x0000001800007c02 */ /* 0x012fee0008000f00 */
.L_x_253:
[----:B-1----:R1:W4:Y:S02]  /*13ca0*/  SYNCS.PHASECHK.TRANS64.TRYWAIT P0, [R0+URZ+0x70], R5 ;  /* 0x00007005000075a7 */ /* 0x00232400080011ff */
[----:B----4-:R-:W-:Y:S05]  /*13cb0*/  @!P0 NANOSLEEP.SYNCS 0x989680 ;  /* 0x009896800000895d */ /* 0x010fea0003900000 */
[----:B------:R-:W4:Y:S02]  /*13cc0*/  @!P0 SYNCS.PHASECHK.TRANS64 P0, [R0+URZ+0x70], R5 ;  /* 0x00007005000085a7 */ /* 0x000f2400080010ff */
[----:B----4-:R-:W-:Y:S05]  /*13cd0*/  @!P0 BRA `(.L_x_253) ;  /* 0xfffffffc00f08947 */ /* 0x010fea000383ffff */
[----:B------:R-:W-:Y:S05]  /*13ce0*/  BRA `(.L_x_254) ;  /* 0xffffff54005c7947 */ /* 0x000fea000383ffff */
.L_x_114:
[----:B-1--4-:R-:W-:Y:S07]  /*13cf0*/  MOV R0, UR24 ;  /* 0x0000001800007c02 */ /* 0x012fee0008000f00 */
.L_x_255:
[----:B-1----:R1:W4:Y:S02]  /*13d00*/  SYNCS.PHASECHK.TRANS64.TRYWAIT P0, [R0+URZ+0x78], R5 ;  /* 0x00007805000075a7 */ /* 0x00232400080011ff */
[----:B----4-:R-:W-:Y:S05]  /*13d10*/  @!P0 NANOSLEEP.SYNCS 0x989680 ;  /* 0x009896800000895d */ /* 0x010fea0003900000 */
[----:B------:R-:W4:Y:S02]  /*13d20*/  @!P0 SYNCS.PHASECHK.TRANS64 P0, [R0+URZ+0x78], R5 ;  /* 0x00007805000085a7 */ /* 0x000f2400080010ff */
[----:B----4-:R-:W-:Y:S05]  /*13d30*/  @!P0 BRA `(.L_x_255) ;  /* 0xfffffffc00f08947 */ /* 0x010fea000383ffff */
[----:B------:R-:W-:Y:S05]  /*13d40*/  BRA `(.L_x_256) ;  /* 0xffffff5400b47947 */ /* 0x000fea000383ffff */
.L_x_120:
[----:B----4-:R-:W-:Y:S07]  /*13d50*/  MOV R0, UR8 ;  /* 0x0000000800007c02 */ /* 0x010fee0008000f00 */
.L_x_257:
[----:B-1----:R1:W4:Y:S02]  /*13d60*/  SYNCS.PHASECHK.TRANS64.TRYWAIT P0, [R0+URZ+0x150], R5 ;  /* 0x00015005000075a7 */ /* 0x00232400080011ff */
[----:B----4-:R-:W-:Y:S05]  /*13d70*/  @!P0 NANOSLEEP.SYNCS 0x989680 ;  /* 0x009896800000895d */ /* 0x010fea0003900000 */
[----:B------:R-:W4:Y:S02]  /*13d80*/  @!P0 SYNCS.PHASECHK.TRANS64 P0, [R0+URZ+0x150], R5 ;  /* 0x00015005000085a7 */ /* 0x000f2400080010ff */
[----:B----4-:R-:W-:Y:S05]  /*13d90*/  @!P0 BRA `(.L_x_257) ;  /* 0xfffffffc00f08947 */ /* 0x010fea000383ffff */
[----:B------:R-:W-:Y:S05]  /*13da0*/  BRA `(.L_x_258) ;  /* 0xffffff58001c7947 */ /* 0x000fea000383ffff */
.L_x_124:
[----:B------:R-:W-:-:S07]  /*13db0*/  MOV R0, UR24 ;  /* 0x0000001800007c02 */ /* 0x000fce0008000f00 */
.L_x_259:
[----:B-1----:R1:W2:Y:S02]  /*13dc0*/  SYNCS.PHASECHK.TRANS64.TRYWAIT P0, [R0+URZ+0x60], R3 ;  /* 0x00006003000075a7 */ /* 0x0022a400080011ff */
[----:B--2---:R-:W-:Y:S05]  /*13dd0*/  @!P0 NANOSLEEP.SYNCS 0x989680 ;  /* 0x009896800000895d */ /* 0x004fea0003900000 */
[----:B------:R-:W2:Y:S02]  /*13de0*/  @!P0 SYNCS.PHASECHK.TRANS64 P0, [R0+URZ+0x60], R3 ;  /* 0x00006003000085a7 */ /* 0x000ea400080010ff */
[----:B--2---:R-:W-:Y:S05]  /*13df0*/  @!P0 BRA `(.L_x_259) ;  /* 0xfffffffc00f08947 */ /* 0x004fea000383ffff */
[----:B------:R-:W-:Y:S05]  /*13e00*/  BRA `(.L_x_260) ;  /* 0xffffff5800887947 */ /* 0x000fea000383ffff */
.L_x_126:
[----:B-1----:R-:W-:-:S07]  /*13e10*/  MOV R0, UR24 ;  /* 0x0000001800007c02 */ /* 0x002fce0008000f00 */
.L_x_261:
[----:B-1----:R1:W2:Y:S02]  /*13e20*/  SYNCS.PHASECHK.TRANS64.TRYWAIT P0, [R0+URZ+0x68], R3 ;  /* 0x00006803000075a7 */ /* 0x0022a400080011ff */
[----:B--2---:R-:W-:Y:S05]  /*13e30*/  @!P0 NANOSLEEP.SYNCS 0x989680 ;  /* 0x009896800000895d */ /* 0x004fea0003900000 */
[----:B------:R-:W2:Y:S02]  /*13e40*/  @!P0 SYNCS.PHASECHK.TRANS64 P0, [R0+URZ+0x68], R3 ;  /* 0x00006803000085a7 */ /* 0x000ea400080010ff */
[----:B--2---:R-:W-:Y:S05]  /*13e50*/  @!P0 BRA `(.L_x_261) ;  /* 0xfffffffc00f08947 */ /* 0x004fea000383ffff */
[----:B------:R-:W-:Y:S05]  /*13e60*/  BRA `(.L_x_262) ;  /* 0xffffff5800807947 */ /* 0x000fea000383ffff */
.L_x_128:
[----:B-1----:R-:W-:-:S07]  /*13e70*/  MOV R0, UR24 ;  /* 0x0000001800007c02 */ /* 0x002fce0008000f00 */
.L_x_263:
[----:B-1----:R1:W2:Y:S02]  /*13e80*/  SYNCS.PHASECHK.TRANS64.TRYWAIT P0, [R0+URZ+0x70], R3 ;  /* 0x00007003000075a7 */ /* 0x0022a400080011ff */
[----:B--2---:R-:W-:Y:S05]  /*13e90*/  @!P0 NANOSLEEP.SYNCS 0x989680 ;  /* 0x009896800000895d */ /* 0x004fea0003900000 */
[----:B------:R-:W2:Y:S02]  /*13ea0*/  @!P0 SYNCS.PHASECHK.TRANS64 P0, [R0+URZ+0x70], R3 ;  /* 0x00007003000085a7 */ /* 0x000ea400080010ff */
[----:B--2---:R-:W-:Y:S05]  /*13eb0*/  @!P0 BRA `(.L_x_263) ;  /* 0xfffffffc00f08947 */ /* 0x004fea000383ffff */
[----:B------:R-:W-:Y:S05]  /*13ec0*/  BRA `(.L_x_264) ;  /* 0xffffff5800787947 */ /* 0x000fea000383ffff */
.L_x_137:
[----:B------:R-:W-:Y:S07]  /*13ed0*/  MOV R0, UR6 ;  /* 0x0000000600007c02 */ /* 0x000fee0008000f00 */
.L_x_265:
[----:B-1----:R1:W3:Y:S02]  /*13ee0*/  SYNCS.PHASECHK.TRANS64.TRYWAIT P0, [R0+URZ+0x150], R3 ;  /* 0x00015003000075a7 */ /* 0x0022e400080011ff */
[----:B---3--:R-:W-:Y:S05]  /*13ef0*/  @!P0 NANOSLEEP.SYNCS 0x989680 ;  /* 0x009896800000895d */ /* 0x008fea0003900000 */
[----:B------:R-:W3:Y:S02]  /*13f00*/  @!P0 SYNCS.PHASECHK.TRANS64 P0, [R0+URZ+0x150], R3 ;  /* 0x00015003000085a7 */ /* 0x000ee400080010ff */
[----:B---3--:R-:W-:Y:S05]  /*13f10*/  @!P0 BRA `(.L_x_265) ;  /* 0xfffffffc00f08947 */ /* 0x008fea000383ffff */
[----:B------:R-:W-:Y:S05]  /*13f20*/  BRA `(.L_x_266) ;  /* 0xffffff6400187947 */ /* 0x000fea000383ffff */
.L_x_146:
[----:B------:R-:W-:Y:S07]  /*13f30*/  MOV R15, 0xffffffff ;  /* 0xffffffff000f7802 */ /* 0x000fee0000000f00 */
[----:B-1-345:R-:W-:Y:S05]  /*13f40*/  WARPSYNC.COLLECTIVE R15, `(.L_x_267) ;  /* 0x000000000f0c7348 */ /* 0x03afea0003c00000 */
[----:B------:R-:W-:Y:S02]  /*13f50*/  ELECT P6, UR79, PT ;  /* 0x00000000004f782f */ /* 0x000fe400038c0000 */
[----:B------:R-:W-:Y:S01]  /*13f60*/  MOV R14, UR79 ;  /* 0x0000004f000e7c02 */ /* 0x000fe20008000f00 */
[----:B-1-345:R-:W-:Y:S10]  /*13f70*/  ENDCOLLECTIVE ;  /* 0x000000000000791b */ /* 0x03aff40003800000 */
.L_x_267:
[----:B------:R-:W-:Y:S05]  /*13f80*/  BRA `(.L_x_268) ;  /* 0xffffff6800287947 */ /* 0x000fea000383ffff */
.L_x_151:
[----:B--2---:R-:W-:Y:S04]  /*13f90*/  MOV R3, UR43 ;  /* 0x0000002b00037c02 */ /* 0x004fe80008000f00 */
[----:B------:R2:W1:Y:S03]  /*13fa0*/  SYNCS.PHASECHK.TRANS64.TRYWAIT P0, [R3+URZ+0x40], R2 ;  /* 0x00004002030075a7 */ /* 0x00046600080011ff */
[----:B-1----:R-:W-:Y:S05]  /*13fb0*/  @!P0 NANOSLEEP.SYNCS 0x989680 ;  /* 0x009896800000895d */ /* 0x002fea0003900000 */
[----:B------:R-:W1:Y:S02]  /*13fc0*/  @!P0 SYNCS.PHASECHK.TRANS64 P0, [R3+URZ+0x40], R2 ;  /* 0x00004002030085a7 */ /* 0x000e6400080010ff */
[----:B-1----:R-:W-:Y:S05]  /*13fd0*/  @!P0 BRA `(.L_x_151) ;  /* 0xfffffffc00ec8947 */ /* 0x002fea000383ffff */
[----:B------:R-:W-:Y:S05]  /*13fe0*/  BRA `(.L_x_150) ;  /* 0xffffff6800d07947 */ /* 0x000fea000383ffff */
.L_x_155:
[----:B-1----:R1:W3:Y:S02]  /*13ff0*/  SYNCS.PHASECHK.TRANS64.TRYWAIT P1, [R145+URZ+0x110], R0 ;  /* 0x00011000910075a7 */ /* 0x0022e400080211ff */
[----:B---3--:R-:W-:Y:S05]  /*14000*/  @!P1 NANOSLEEP.SYNCS 0x989680 ;  /* 0x009896800000995d */ /* 0x008fea0003900000 */
[----:B------:R-:W3:Y:S02]  /*14010*/  @!P1 SYNCS.PHASECHK.TRANS64 P1, [R145+URZ+0x110], R0 ;  /* 0x00011000910095a7 */ /* 0x000ee400080210ff */
[----:B---3--:R-:W-:Y:S05]  /*14020*/  @!P1 BRA `(.L_x_155) ;  /* 0xfffffffc00f09947 */ /* 0x008fea000383ffff */
[----:B------:R-:W-:Y:S05]  /*14030*/  BRA `(.L_x_154) ;  /* 0xffffff6c00d87947 */ /* 0x000fea000383ffff */
.L_x_162:
[----:B-1----:R-:W-:Y:S04]  /*14040*/  MOV R3, UR43 ;  /* 0x0000002b00037c02 */ /* 0x002fe80008000f00 */
[----:B------:R1:W2:Y:S03]  /*14050*/  SYNCS.PHASECHK.TRANS64.TRYWAIT P1, [R3+URZ+0x48], R0 ;  /* 0x00004800030075a7 */ /* 0x0002a600080211ff */
[----:B--2---:R-:W-:Y:S05]  /*14060*/  @!P1 NANOSLEEP.SYNCS 0x989680 ;  /* 0x009896800000995d */ /* 0x004fea0003900000 */
[----:B------:R-:W2:Y:S02]  /*14070*/  @!P1 SYNCS.PHASECHK.TRANS64 P1, [R3+URZ+0x48], R0 ;  /* 0x00004800030095a7 */ /* 0x000ea400080210ff */
[----:B--2---:R-:W-:Y:S05]  /*14080*/  @!P1 BRA `(.L_x_162) ;  /* 0xfffffffc00ec9947 */ /* 0x004fea000383ffff */
[----:B------:R-:W-:Y:S05]  /*14090*/  BRA `(.L_x_161) ;  /* 0xffffff8000c07947 */ /* 0x000fea000383ffff */
.L_x_170:
[----:B-1----:R-:W-:Y:S04]  /*140a0*/  MOV R0, UR43 ;  /* 0x0000002b00007c02 */ /* 0x002fe80008000f00 */
[----:B------:R1:W3:Y:S03]  /*140b0*/  SYNCS.PHASECHK.TRANS64.TRYWAIT P1, [R0+URZ+0x50], R3 ;  /* 0x00005003000075a7 */ /* 0x0002e600080211ff */
[----:B---3--:R-:W-:Y:S05]  /*140c0*/  @!P1 NANOSLEEP.SYNCS 0x989680 ;  /* 0x009896800000995d */ /* 0x008fea0003900000 */
[----:B------:R-:W3:Y:S02]  /*140d0*/  @!P1 SYNCS.PHASECHK.TRANS64 P1, [R0+URZ+0x50], R3 ;  /* 0x00005003000095a7 */ /* 0x000ee400080210ff */
[----:B---3--:R-:W-:Y:S05]  /*140e0*/  @!P1 BRA `(.L_x_170) ;  /* 0xfffffffc00ec9947 */ /* 0x008fea000383ffff */
[----:B------:R-:W-:Y:S05]  /*140f0*/  BRA `(.L_x_169) ;  /* 0xffffff98004c7947 */ /* 0x000fea000383ffff */
.L_x_178:
[----:B--2---:R-:W-:Y:S04]  /*14100*/  MOV R0, UR43 ;  /* 0x0000002b00007c02 */ /* 0x004fe80008000f00 */
[----:B------:R2:W1:Y:S03]  /*14110*/  SYNCS.PHASECHK.TRANS64.TRYWAIT P1, [R0+URZ+0x58], R3 ;  /* 0x00005803000075a7 */ /* 0x00046600080211ff */
[----:B-1----:R-:W-:Y:S05]  /*14120*/  @!P1 NANOSLEEP.SYNCS 0x989680 ;  /* 0x009896800000995d */ /* 0x002fea0003900000 */
[----:B------:R-:W1:Y:S02]  /*14130*/  @!P1 SYNCS.PHASECHK.TRANS64 P1, [R0+URZ+0x58], R3 ;  /* 0x00005803000095a7 */ /* 0x000e6400080210ff */
[----:B-1----:R-:W-:Y:S05]  /*14140*/  @!P1 BRA `(.L_x_178) ;  /* 0xfffffffc00ec9947 */ /* 0x002fea000383ffff */
[----:B------:R-:W-:Y:S05]  /*14150*/  BRA `(.L_x_177) ;  /* 0xffffffac00e47947 */ /* 0x000fea000383ffff */
.L_x_190:
[----:B------:R-:W-:Y:S07]  /*14160*/  MOV R4, UR23 ;  /* 0x0000001700047c02 */ /* 0x000fee0008000f00 */
.L_x_269:
[----:B-1----:R1:W3:Y:S02]  /*14170*/  SYNCS.PHASECHK.TRANS64.TRYWAIT P0, [R4+URZ+0x90], R5 ;  /* 0x00009005040075a7 */ /* 0x0022e400080011ff */
[----:B---3--:R-:W-:Y:S05]  /*14180*/  @!P0 NANOSLEEP.SYNCS 0x989680 ;  /* 0x009896800000895d */ /* 0x008fea0003900000 */
[----:B------:R-:W3:Y:S02]  /*14190*/  @!P0 SYNCS.PHASECHK.TRANS64 P0, [R4+URZ+0x90], R5 ;  /* 0x00009005040085a7 */ /* 0x000ee400080010ff */
[----:B---3--:R-:W-:Y:S05]  /*141a0*/  @!P0 BRA `(.L_x_269) ;  /* 0xfffffffc00f08947 */ /* 0x008fea000383ffff */
[----:B------:R-:W-:Y:S05]  /*141b0*/  BRA `(.L_x_270) ;  /* 0xffffffd000147947 */ /* 0x000fea000383ffff */
.L_x_193:
[----:B------:R-:W-:Y:S07]  /*141c0*/  MOV R4, UR23 ;  /* 0x0000001700047c02 */ /* 0x000fee0008000f00 */
.L_x_271:
[----:B-1----:R1:W3:Y:S02]  /*141d0*/  SYNCS.PHASECHK.TRANS64.TRYWAIT P1, [R4+URZ+0x190], R5 ;  /* 0x00019005040075a7 */ /* 0x0022e400080211ff */
[----:B---3--:R-:W-:Y:S05]  /*141e0*/  @!P1 NANOSLEEP.SYNCS 0x989680 ;  /* 0x009896800000995d */ /* 0x008fea0003900000 */
[----:B------:R-:W3:Y:S02]  /*141f0*/  @!P1 SYNCS.PHASECHK.TRANS64 P1, [R4+URZ+0x190], R5 ;  /* 0x00019005040095a7 */ /* 0x000ee400080210ff */
[----:B---3--:R-:W-:Y:S05]  /*14200*/  @!P1 BRA `(.L_x_271) ;  /* 0xfffffffc00f09947 */ /* 0x008fea000383ffff */
[----:B------:R-:W-:Y:S05]  /*14210*/  BRA `(.L_x_272) ;  /* 0xffffffd000707947 */ /* 0x000fea000383ffff */
.L_x_209:
[----:B-1----:R-:W-:-:S04]  /*14220*/  MOV R0, UR6 ;  /* 0x0000000600007c02 */ /* 0x002fc80008000f00 */
[----:B------:R1:W2:Y:S03]  /*14230*/  SYNCS.PHASECHK.TRANS64.TRYWAIT P0, [R0+URZ+0x8], R5 ;  /* 0x00000805000075a7 */ /* 0x0002a600080011ff */
[----:B--2---:R-:W-:Y:S05]  /*14240*/  @!P0 NANOSLEEP.SYNCS 0x989680 ;  /* 0x009896800000895d */ /* 0x004fea0003900000 */
[----:B------:R-:W2:Y:S02]  /*14250*/  @!P0 SYNCS.PHASECHK.TRANS64 P0, [R0+URZ+0x8], R5 ;  /* 0x00000805000085a7 */ /* 0x000ea400080010ff */
[----:B--2---:R-:W-:Y:S05]  /*14260*/  @!P0 BRA `(.L_x_209) ;  /* 0xfffffffc00ec8947 */ /* 0x004fea000383ffff */
[----:B------:R-:W-:Y:S05]  /*14270*/  BRA `(.L_x_208) ;  /* 0xffffffe400287947 */ /* 0x000fea000383ffff */
.L_x_211:
[----:B------:R-:W-:Y:S01]  /*14280*/  BSSY B0, `(.L_x_273) ;  /* 0x0000006000007945 */ /* 0x000fe20003800000 */
[----:B------:R-:W-:-:S07]  /*14290*/  MOV R15, 0xffffffff ;  /* 0xffffffff000f7802 */ /* 0x000fce0000000f00 */
[----:B-12-45:R-:W-:Y:S05]  /*142a0*/  WARPSYNC.COLLECTIVE R15, `(.L_x_274) ;  /* 0x000000000f0c7348 */ /* 0x036fea0003c00000 */
[----:B------:R-:W-:Y:S02]  /*142b0*/  ELECT P6, UR79, PT ;  /* 0x00000000004f782f */ /* 0x000fe400038c0000 */
[----:B------:R-:W-:Y:S01]  /*142c0*/  MOV R14, UR79 ;  /* 0x0000004f000e7c02 */ /* 0x000fe20008000f00 */
[----:B-12-45:R-:W-:Y:S10]  /*142d0*/  ENDCOLLECTIVE ;  /* 0x000000000000791b */ /* 0x036ff40003800000 */
.L_x_274:
[----:B------:R-:W-:Y:S05]  /*142e0*/  BSYNC B0 ;  /* 0x0000000000007941 */ /* 0x000fea0003800000 */
.L_x_273:
[----:B------:R-:W-:Y:S05]  /*142f0*/  BRA `(.L_x_275) ;  /* 0xffffffe400587947 */ /* 0x000fea000383ffff */
.L_x_213:
[----:B--2---:R-:W-:-:S04]  /*14300*/  MOV R0, UR6 ;  /* 0x0000000600007c02 */ /* 0x004fc80008000f00 */
[----:B------:R2:W3:Y:S03]  /*14310*/  SYNCS.PHASECHK.TRANS64.TRYWAIT P0, [R0+URZ+0x8], R3 ;  /* 0x00000803000075a7 */ /* 0x0004e600080011ff */
[----:B---3--:R-:W-:Y:S05]  /*14320*/  @!P0 NANOSLEEP.SYNCS 0x989680 ;  /* 0x009896800000895d */ /* 0x008fea0003900000 */
[----:B------:R-:W3:Y:S02]  /*14330*/  @!P0 SYNCS.PHASECHK.TRANS64 P0, [R0+URZ+0x8], R3 ;  /* 0x00000803000085a7 */ /* 0x000ee400080010ff */
[----:B---3--:R-:W-:Y:S05]  /*14340*/  @!P0 BRA `(.L_x_213) ;  /* 0xfffffffc00ec8947 */ /* 0x008fea000383ffff */
[----:B------:R-:W-:Y:S05]  /*14350*/  BRA `(.L_x_212) ;  /* 0xffffffe4005c7947 */ /* 0x000fea000383ffff */
.L_x_216:
[----:B-1----:R-:W-:-:S07]  /*14360*/  MOV R3, UR12 ;  /* 0x0000000c00037c02 */ /* 0x002fce0008000f00 */
.L_x_276:
[----:B-1----:R1:W3:Y:S02]  /*14370*/  SYNCS.PHASECHK.TRANS64.TRYWAIT P0, [R3+URZ+0x120], R4 ;  /* 0x00012004030075a7 */ /* 0x0022e400080011ff */
[----:B---3--:R-:W-:Y:S05]  /*14380*/  @!P0 NANOSLEEP.SYNCS 0x989680 ;  /* 0x009896800000895d */ /* 0x008fea0003900000 */
[----:B------:R-:W3:Y:S02]  /*14390*/  @!P0 SYNCS.PHASECHK.TRANS64 P0, [R3+URZ+0x120], R4 ;  /* 0x00012004030085a7 */ /* 0x000ee400080010ff */
[----:B---3--:R-:W-:Y:S05]  /*143a0*/  @!P0 BRA `(.L_x_276) ;  /* 0xfffffffc00f08947 */ /* 0x008fea000383ffff */
[----:B------:R-:W-:Y:S05]  /*143b0*/  BRA `(.L_x_277) ;  /* 0xffffffe800447947 */ /* 0x000fea000383ffff */
.L_x_218:
[----:B------:R-:W-:Y:S07]  /*143c0*/  MOV R3, UR9 ;  /* 0x0000000900037c02 */ /* 0x000fee0008000f00 */
.L_x_278:
[----:B-1----:R1:W2:Y:S02]  /*143d0*/  SYNCS.PHASECHK.TRANS64.TRYWAIT P0, [R3+URZ], R4 ;  /* 0x00000004030075a7 */ /* 0x0022a400080011ff */
[----:B--2---:R-:W-:Y:S05]  /*143e0*/  @!P0 NANOSLEEP.SYNCS 0x989680 ;  /* 0x009896800000895d */ /* 0x004fea0003900000 */
[----:B------:R-:W2:Y:S02]  /*143f0*/  @!P0 SYNCS.PHASECHK.TRANS64 P0, [R3+URZ], R4 ;  /* 0x00000004030085a7 */ /* 0x000ea400080010ff */
[----:B--2---:R-:W-:Y:S05]  /*14400*/  @!P0 BRA `(.L_x_278) ;  /* 0xfffffffc00f08947 */ /* 0x004fea000383ffff */
[----:B------:R-:W-:Y:S05]  /*14410*/  BRA `(.L_x_217) ;  /* 0xffffffe800847947 */ /* 0x000fea000383ffff */
.L_x_222:
[----:B------:R-:W-:-:S07]  /*14420*/  MOV R3, UR9 ;  /* 0x0000000900037c02 */ /* 0x000fce0008000f00 */
.L_x_279:
[----:B-1----:R1:W2:Y:S02]  /*14430*/  SYNCS.PHASECHK.TRANS64.TRYWAIT P0, [R3+URZ+0x150], R4 ;  /* 0x00015004030075a7 */ /* 0x0022a400080011ff */
[----:B--2---:R-:W-:Y:S05]  /*14440*/  @!P0 NANOSLEEP.SYNCS 0x989680 ;  /* 0x009896800000895d */ /* 0x004fea0003900000 */
[----:B------:R-:W2:Y:S02]  /*14450*/  @!P0 SYNCS.PHASECHK.TRANS64 P0, [R3+URZ+0x150], R4 ;  /* 0x00015004030085a7 */ /* 0x000ea400080010ff */
[----:B--2---:R-:W-:Y:S05]  /*14460*/  @!P0 BRA `(.L_x_279) ;  /* 0xfffffffc00f08947 */ /* 0x004fea000383ffff */
[----:B------:R-:W-:Y:S05]  /*14470*/  BRA `(.L_x_280) ;  /* 0xffffffec00607947 */ /* 0x000fea000383ffff */
.L_x_227:
[----:B-1----:R-:W-:-:S07]  /*14480*/  MOV R0, UR6 ;  /* 0x0000000600007c02 */ /* 0x002fce0008000f00 */
.L_x_281:
[----:B-1----:R1:W3:Y:S02]  /*14490*/  SYNCS.PHASECHK.TRANS64.TRYWAIT P0, [R0+URZ+0x120], R3 ;  /* 0x00012003000075a7 */ /* 0x0022e400080011ff */
[----:B---3--:R-:W-:Y:S05]  /*144a0*/  @!P0 NANOSLEEP.SYNCS 0x989680 ;  /* 0x009896800000895d */ /* 0x008fea0003900000 */
[----:B------:R-:W3:Y:S02]  /*144b0*/  @!P0 SYNCS.PHASECHK.TRANS64 P0, [R0+URZ+0x120], R3 ;  /* 0x00012003000085a7 */ /* 0x000ee400080010ff */
[----:B---3--:R-:W-:Y:S05]  /*144c0*/  @!P0 BRA `(.L_x_281) ;  /* 0xfffffffc00f08947 */ /* 0x008fea000383ffff */
[----:B------:R-:W-:Y:S05]  /*144d0*/  BRA `(.L_x_282) ;  /* 0xffffffec00e07947 */ /* 0x000fea000383ffff */
.L_x_231:
[----:B------:R-:W-:-:S07]  /*144e0*/  MOV R0, UR4 ;  /* 0x0000000400007c02 */ /* 0x000fce0008000f00 */
.L_x_283:
[----:B-1----:R1:W3:Y:S02]  /*144f0*/  SYNCS.PHASECHK.TRANS64.TRYWAIT P1, [R0+URZ+0x140], R3 ;  /* 0x00014003000075a7 */ /* 0x0022e400080211ff */
[----:B---3--:R-:W-:Y:S05]  /*14500*/  @!P1 NANOSLEEP.SYNCS 0x989680 ;  /* 0x009896800000995d */ /* 0x008fea0003900000 */
[----:B------:R-:W3:Y:S02]  /*14510*/  @!P1 SYNCS.PHASECHK.TRANS64 P1, [R0+URZ+0x140], R3 ;  /* 0x00014003000095a7 */ /* 0x000ee400080210ff */
[----:B---3--:R-:W-:Y:S05]  /*14520*/  @!P1 BRA `(.L_x_283) ;  /* 0xfffffffc00f09947 */ /* 0x008fea000383ffff */
[----:B------:R-:W-:Y:S05]  /*14530*/  BRA `(.L_x_284) ;  /* 0xfffffff000347947 */ /* 0x000fea000383ffff */
        .weak           $__internal_0_$__cuda_sm10x_tcgen05_guardrail_trap_col_being_dealloced_not_returned_by_alloc
        .type           $__internal_0_$__cuda_sm10x_tcgen05_guardrail_trap_col_being_dealloced_not_returned_by_alloc,@function
        .size           $__internal_0_$__cuda_sm10x_tcgen05_guardrail_trap_col_being_dealloced_not_returned_by_alloc,($__internal_1_$__cuda_sm10x_tcgen05_guardrail_trap_phase_invalid_during_alloc - $__internal_0_$__cuda_sm10x_tcgen05_guardrail_trap_col_being_dealloced_not_returned_by_alloc)
$__internal_0_$__cuda_sm10x_tcgen05_guardrail_trap_col_being_dealloced_not_returned_by_alloc:
[----:B------:R-:W-:Y:S05]  /*14540*/  BPT.TRAP 0x1 ;  /* 0x000000040000795c */ /* 0x000fea0000300000 */
[----:B------:R-:W-:-:S04]  /*14550*/  HFMA2 R3, -RZ, RZ, 0, 0 ;  /* 0x00000000ff037431 */ /* 0x000fc800000001ff */
[----:B------:R-:W-:Y:S05]  /*14560*/  RET.REL.NODEC R2 `(_ZN7cutlass13device_kernelINS_4gemm6kernel13GemmUniversalINS1_17GroupProblemShapeIN4cute5tupleIJiiiEEEEENS1_10collective13CollectiveMmaINS1_40MainloopSm100ArrayTmaUmmaWarpSpecializedILi4ELi8ELi2ENS6_IJNS5_1CILi2EEENSC_ILi1EEESE_EEEEENS6_IJNSC_ILi256EEESH_NSC_ILi128EEEEEENS_12float_e4m3_tEPNS6_IJlSE_NSC_ILi0EEEEEESK_SN_NS5_8TiledMMAINS5_8MMA_AtomIJNS5_10MMA_TraitsINS5_25SM100_MMA_F8F6F4_2x1SM_SSEJSK_SK_fSH_SH_NS5_17integral_constantINS5_4UMMA5MajorELSU_0EEESV_NSS_INST_7ScaleInELSW_0EEESX_EEEEEENS5_6LayoutINS6_IJSE_SE_SE_EEENS6_IJSL_SL_SL_EEEEENS6_IJNS5_10UnderscoreES14_S14_EEEEENS5_18SM100_TMA_2SM_LOADENS5_14ComposedLayoutINS5_7SwizzleILi3ELi4ELi3EEENS5_18smem_ptr_flag_bitsILi8EEENS10_INS6_IJNSC_ILi8EEESI_EEENS6_IJSI_SE_EEEEEEEvNS5_8identityES17_S1H_vS1I_EENS_8epilogue10collective18CollectiveEpilogueINS1K_31Sm100PtrArrayTmaWarpSpecializedILi4ELi2ELi64ELb1ELb0EEEJNS6_IJSI_SH_SI_EEENS6_IJNS10_ISI_SE_EENS10_INSC_ILi64EEESE_EEEEENS_6half_tEPNS6_IJSE_lSL_EEES1U_S1W_NS1K_6fusion15FusionCallbacksIS1O_NS1X_17LinearCombinationIS1U_fS1U_fLNS_15FloatRoundStyleE2EEES1P_S1T_JEEENS5_5SM1004TMEM4LOAD26SM100_TMEM_LOAD_16dp256b8xENS5_13SM90_TMA_LOADENS18_IS1A_NS1B_ILi16EEENS10_INS6_IJS1R_S1D_EEENS6_IJSE_S1R_EEEEEEENS5_17SM75_U16x8_LDSM_TENS5_14SM90_TMA_STOREES2C_NS5_17SM90_U16x8_STSM_TENS5_39AutoVectorizingCopyWithAssumedAlignmentILi128EEEEEEvvEEEEvNT_6ParamsE) ;  /* 0xfffffeb802a47950 */ /* 0x000fea0003c3ffff */
        .weak           $__internal_1_$__cuda_sm10x_tcgen05_guardrail_trap_phase_invalid_during_alloc
        .type           $__internal_1_$__cuda_sm10x_tcgen05_guardrail_trap_phase_invalid_during_alloc,@function
        .size           $__internal_1_$__cuda_sm10x_tcgen05_guardrail_trap_phase_invalid_during_alloc,($__internal_2_$__cuda_sm10x_tcgen05_guardrail_trap_unallocated_columns_being_dealloced - $__internal_1_$__cuda_sm10x_tcgen05_guardrail_trap_phase_invalid_during_alloc)
$__internal_1_$__cuda_sm10x_tcgen05_guardrail_trap_phase_invalid_during_alloc:
[----:B------:R-:W-:Y:S05]  /*14570*/  BPT.TRAP 0x1 ;  /* 0x000000040000795c */ /* 0x000fea0000300000 */
[----:B------:R-:W-:-:S04]  /*14580*/  MOV R3, 0x0 ;  /* 0x0000000000037802 */ /* 0x000fc80000000f00 */
[----:B------:R-:W-:Y:S05]  /*14590*/  RET.REL.NODEC R2 `(_ZN7cutlass13device_kernelINS_4gemm6kernel13GemmUniversalINS1_17GroupProblemShapeIN4cute5tupleIJiiiEEEEENS1_10collective13CollectiveMmaINS1_40MainloopSm100ArrayTmaUmmaWarpSpecializedILi4ELi8ELi2ENS6_IJNS5_1CILi2EEENSC_ILi1EEESE_EEEEENS6_IJNSC_ILi256EEESH_NSC_ILi128EEEEEENS_12float_e4m3_tEPNS6_IJlSE_NSC_ILi0EEEEEESK_SN_NS5_8TiledMMAINS5_8MMA_AtomIJNS5_10MMA_TraitsINS5_25SM100_MMA_F8F6F4_2x1SM_SSEJSK_SK_fSH_SH_NS5_17integral_constantINS5_4UMMA5MajorELSU_0EEESV_NSS_INST_7ScaleInELSW_0EEESX_EEEEEENS5_6LayoutINS6_IJSE_SE_SE_EEENS6_IJSL_SL_SL_EEEEENS6_IJNS5_10UnderscoreES14_S14_EEEEENS5_18SM100_TMA_2SM_LOADENS5_14ComposedLayoutINS5_7SwizzleILi3ELi4ELi3EEENS5_18smem_ptr_flag_bitsILi8EEENS10_INS6_IJNSC_ILi8EEESI_EEENS6_IJSI_SE_EEEEEEEvNS5_8identityES17_S1H_vS1I_EENS_8epilogue10collective18CollectiveEpilogueINS1K_31Sm100PtrArrayTmaWarpSpecializedILi4ELi2ELi64ELb1ELb0EEEJNS6_IJSI_SH_SI_EEENS6_IJNS10_ISI_SE_EENS10_INSC_ILi64EEESE_EEEEENS_6half_tEPNS6_IJSE_lSL_EEES1U_S1W_NS1K_6fusion15FusionCallbacksIS1O_NS1X_17LinearCombinationIS1U_fS1U_fLNS_15FloatRoundStyleE2EEES1P_S1T_JEEENS5_5SM1004TMEM4LOAD26SM100_TMEM_LOAD_16dp256b8xENS5_13SM90_TMA_LOADENS18_IS1A_NS1B_ILi16EEENS10_INS6_IJS1R_S1D_EEENS6_IJSE_S1R_EEEEEEENS5_17SM75_U16x8_LDSM_TENS5_14SM90_TMA_STOREES2C_NS5_17SM90_U16x8_STSM_TENS5_39AutoVectorizingCopyWithAssumedAlignmentILi128EEEEEEvvEEEEvNT_6ParamsE) ;  /* 0xfffffeb802987950 */ /* 0x000fea0003c3ffff */
        .weak           $__internal_2_$__cuda_sm10x_tcgen05_guardrail_trap_unallocated_columns_being_dealloced
        .type           $__internal_2_$__cuda_sm10x_tcgen05_guardrail_trap_unallocated_columns_being_dealloced,@function
        .size           $__internal_2_$__cuda_sm10x_tcgen05_guardrail_trap_unallocated_columns_being_dealloced,($__internal_3_$__cuda_sm20_div_u64 - $__internal_2_$__cuda_sm10x_tcgen05_guardrail_trap_unallocated_columns_being_dealloced)
$__internal_2_$__cuda_sm10x_tcgen05_guardrail_trap_unallocated_columns_being_dealloced:
[----:B------:R-:W-:Y:S05]  /*145a0*/  BPT.TRAP 0x1 ;  /* 0x000000040000795c */ /* 0x000fea0000300000 */
[----:B------:R-:W-:-:S04]  /*145b0*/  HFMA2 R3, -RZ, RZ, 0, 0 ;  /* 0x00000000ff037431 */ /* 0x000fc800000001ff */
[----:B------:R-:W-:Y:S05]  /*145c0*/  RET.REL.NODEC R2 `(_ZN7cutlass13device_kernelINS_4gemm6kernel13GemmUniversalINS1_17GroupProblemShapeIN4cute5tupleIJiiiEEEEENS1_10collective13CollectiveMmaINS1_40MainloopSm100ArrayTmaUmmaWarpSpecializedILi4ELi8ELi2ENS6_IJNS5_1CILi2EEENSC_ILi1EEESE_EEEEENS6_IJNSC_ILi256EEESH_NSC_ILi128EEEEEENS_12float_e4m3_tEPNS6_IJlSE_NSC_ILi0EEEEEESK_SN_NS5_8TiledMMAINS5_8MMA_AtomIJNS5_10MMA_TraitsINS5_25SM100_MMA_F8F6F4_2x1SM_SSEJSK_SK_fSH_SH_NS5_17integral_constantINS5_4UMMA5MajorELSU_0EEESV_NSS_INST_7ScaleInELSW_0EEESX_EEEEEENS5_6LayoutINS6_IJSE_SE_SE_EEENS6_IJSL_SL_SL_EEEEENS6_IJNS5_10UnderscoreES14_S14_EEEEENS5_18SM100_TMA_2SM_LOADENS5_14ComposedLayoutINS5_7SwizzleILi3ELi4ELi3EEENS5_18smem_ptr_flag_bitsILi8EEENS10_INS6_IJNSC_ILi8EEESI_EEENS6_IJSI_SE_EEEEEEEvNS5_8identityES17_S1H_vS1I_EENS_8epilogue10collective18CollectiveEpilogueINS1K_31Sm100PtrArrayTmaWarpSpecializedILi4ELi2ELi64ELb1ELb0EEEJNS6_IJSI_SH_SI_EEENS6_IJNS10_ISI_SE_EENS10_INSC_ILi64EEESE_EEEEENS_6half_tEPNS6_IJSE_lSL_EEES1U_S1W_NS1K_6fusion15FusionCallbacksIS1O_NS1X_17LinearCombinationIS1U_fS1U_fLNS_15FloatRoundStyleE2EEES1P_S1T_JEEENS5_5SM1004TMEM4LOAD26SM100_TMEM_LOAD_16dp256b8xENS5_13SM90_TMA_LOADENS18_IS1A_NS1B_ILi16EEENS10_INS6_IJS1R_S1D_EEENS6_IJSE_S1R_EEEEEEENS5_17SM75_U16x8_LDSM_TENS5_14SM90_TMA_STOREES2C_NS5_17SM90_U16x8_STSM_TENS5_39AutoVectorizingCopyWithAssumedAlignmentILi128EEEEEEvvEEEEvNT_6ParamsE) ;  /* 0xfffffeb8028c7950 */ /* 0x000fea0003c3ffff */
        .weak           $__internal_3_$__cuda_sm20_div_u64
        .type           $__internal_3_$__cuda_sm20_div_u64,@function
        .size           $__internal_3_$__cuda_sm20_div_u64,(.L_x_65 - $__internal_3_$__cuda_sm20_div_u64)
$__internal_3_$__cuda_sm20_div_u64:
[----:B------:R-:W1:Y:S08]  /*145d0*/  I2F.U64.RP R11, UR4 ;  /* 0x00000004000b7d12 */ /* 0x000e700008309000 */
[----:B-1----:R-:W1:Y:S02]  /*145e0*/  MUFU.RCP R3, R11 ;  /* 0x0000000b00037308 */ /* 0x002e640000001000 */
[----:B-1----:R-:W-:-:S06]  /*145f0*/  VIADD R3, R3, 0x1ffffffe ;  /* 0x1ffffffe03037836 */ /* 0x002fcc0000000000 */
[----:B------:R-:W1:Y:S02]  /*14600*/  F2I.U64.TRUNC R16, R3 ;  /* 0x0000000300107311 */ /* 0x000e64000020d800 */
[----:B-1----:R-:W-:Y:S01]  /*14610*/  R2UR UR12, R16 ;  /* 0x00000000100c72ca */ /* 0x002fe200000e0000 */
[----:B------:R-:W-:Y:S01]  /*14620*/  IMAD.MOV.U32 R3, RZ, RZ, 0x0 ;  /* 0x00000000ff037424 */ /* 0x000fe200078e00ff */
[----:B------:R-:W-:-:S11]  /*14630*/  R2UR UR13, R17 ;  /* 0x00000000110d72ca */ /* 0x000fd600000e0000 */
[----:B------:R-:W-:-:S04]  /*14640*/  UIMAD.WIDE.U32 UR14, UR12, UR4, URZ ;  /* 0x000000040c0e72a5 */ /* 0x000fc8000f8e00ff */
[----:B------:R-:W-:Y:S02]  /*14650*/  UIADD3 UR11, UP0, UPT, URZ, -UR14, URZ ;  /* 0x8000000eff0b7290 */ /* 0x000fe4000ff1e0ff */
[----:B------:R-:W-:Y:S02]  /*14660*/  UIMAD UR10, UR12, UR5, UR15 ;  /* 0x000000050c0a72a4 */ /* 0x000fe4000f8e020f */
[----:B------:R-:W-:Y:S02]  /*14670*/  UIMAD.WIDE.U32 UR14, UR12, UR11, URZ ;  /* 0x0000000b0c0e72a5 */ /* 0x000fe4000f8e00ff */
[----:B------:R-:W-:-:S04]  /*14680*/  UIMAD UR10, UR13, UR4, UR10 ;  /* 0x000000040d0a72a4 */ /* 0x000fc8000f8e020a */
[----:B------:R-:W-:Y:S01]  /*14690*/  UIADD3.X UR10, UPT, UPT, URZ, ~UR10, URZ, UP0, !UPT ;  /* 0x8000000aff0a7290 */ /* 0x000fe200087fe4ff */
[----:B------:R-:W-:Y:S01]  /*146a0*/  UMOV UR14, UR15 ;  /* 0x0000000f000e7c82 */ /* 0x000fe20008000000 */
[----:B------:R-:W-:Y:S02]  /*146b0*/  UMOV UR15, UR12 ;  /* 0x0000000c000f7c82 */ /* 0x000fe40008000000 */
[----:B------:R-:W-:Y:S02]  /*146c0*/  UIMAD.WIDE.U32 UR18, UR13, UR10, URZ ;  /* 0x0000000a0d1272a5 */ /* 0x000fe4000f8e00ff */
[----:B------:R-:W-:Y:S02]  /*146d0*/  UIMAD.WIDE.U32 UR14, UP2, UR12, UR10, UR14 ;  /* 0x0000000a0c0e72a5 */ /* 0x000fe4000f84000e */
[----:B------:R-:W-:Y:S02]  /*146e0*/  UIMAD UR10, UR13, UR10, URZ ;  /* 0x0000000a0d0a72a4 */ /* 0x000fe4000f8e02ff */
[----:B------:R-:W-:-:S03]  /*146f0*/  UIMAD.WIDE.U32 UR14, UP1, UR13, UR11, UR14 ;  /* 0x0000000b0d0e72a5 */ /* 0x000fc6000f82000e */
[----:B------:R-:W-:Y:S01]  /*14700*/  UMOV UR11, UR19 ;  /* 0x00000013000b7c82 */ /* 0x000fe20008000000 */
[----:B------:R-:W-:Y:S02]  /*14710*/  UIADD3 UR15, UP0, UPT, UR10, UR15, URZ ;  /* 0x0000000f0a0f7290 */ /* 0x000fe4000ff1e0ff */
[----:B------:R-:W-:Y:S02]  /*14720*/  UIADD3.X UR11, UPT, UPT, UR11, UR13, URZ, UP2, !UPT ;  /* 0x0000000d0b0b7290 */ /* 0x000fe400097fe4ff */
[----:B------:R-:W-:Y:S02]  /*14730*/  UIMAD.WIDE.U32 UR18, UR15, UR4, URZ ;  /* 0x000000040f1272a5 */ /* 0x000fe4000f8e00ff */
[----:B------:R-:W-:Y:S02]  /*14740*/  UIADD3.X UR12, UPT, UPT, URZ, URZ, UR11, UP0, UP1 ;  /* 0x000000ffff0c7290 */ /* 0x000fe400087e240b */
[----:B------:R-:W-:Y:S02]  /*14750*/  UIADD3 UR10, UP0, UPT, URZ, -UR18, URZ ;  /* 0x80000012ff0a7290 */ /* 0x000fe4000ff1e0ff */
[----:B------:R-:W-:-:S02]  /*14760*/  UIMAD UR11, UR15, UR5, UR19 ;  /* 0x000000050f0b72a4 */ /* 0x000fc4000f8e0213 */
[----:B------:R-:W-:Y:S02]  /*14770*/  UIMAD.WIDE.U32 UR18, UR15, UR10, URZ ;  /* 0x0000000a0f1272a5 */ /* 0x000fe4000f8e00ff */
[----:B------:R-:W-:-:S04]  /*14780*/  UIMAD UR11, UR12, UR4, UR11 ;  /* 0x000000040c0b72a4 */ /* 0x000fc8000f8e020b */
[----:B------:R-:W-:Y:S01]  /*14790*/  UIADD3.X UR11, UPT, UPT, URZ, ~UR11, URZ, UP0, !UPT ;  /* 0x8000000bff0b7290 */ /* 0x000fe200087fe4ff */
[----:B------:R-:W-:-:S03]  /*147a0*/  UMOV UR14, UR19 ;  /* 0x00000013000e7c82 */ /* 0x000fc60008000000 */
[----:B------:R-:W-:Y:S02]  /*147b0*/  UIMAD.WIDE.U32 UR18, UP2, UR15, UR11, UR14 ;  /* 0x0000000b0f1272a5 */ /* 0x000fe4000f84000e */
[----:B------:R-:W-:Y:S02]  /*147c0*/  UIMAD.WIDE.U32 UR14, UR12, UR11, URZ ;  /* 0x0000000b0c0e72a5 */ /* 0x000fe4000f8e00ff */
[----:B------:R-:W-:Y:S02]  /*147d0*/  UIMAD.WIDE.U32 UR18, UP1, UR12, UR10, UR18 ;  /* 0x0000000a0c1272a5 */ /* 0x000fe4000f820012 */
[----:B------:R-:W-:-:S05]  /*147e0*/  UIMAD UR10, UR12, UR11, URZ ;  /* 0x0000000b0c0a72a4 */ /* 0x000fca000f8e02ff */
[----:B------:R-:W-:Y:S02]  /*147f0*/  UMOV UR11, UR19 ;  /* 0x00000013000b7c82 */ /* 0x000fe40008000000 */
[----:B------:R-:W-:-:S03]  /*14800*/  UIADD3 UR10, UP0, UPT, UR10, UR11, URZ ;  /* 0x0000000b0a0a7290 */ /* 0x000fc6000ff1e0ff */
[----:B------:R-:W-:Y:S01]  /*14810*/  UMOV UR11, UR15 ;  /* 0x0000000f000b7c82 */ /* 0x000fe20008000000 */
[----:B------:R-:W-:Y:S02]  /*14820*/  UIMAD.WIDE.U32 UR18, UR10, UR6, URZ ;  /* 0x000000060a1272a5 */ /* 0x000fe4000f8e00ff */
[----:B------:R-:W-:-:S04]  /*14830*/  UIADD3.X UR11, UPT, UPT, UR11, UR12, URZ, UP2, !UPT ;  /* 0x0000000c0b0b7290 */ /* 0x000fc800097fe4ff */
[----:B------:R-:W-:Y:S01]  /*14840*/  UIADD3.X UR14, UPT, UPT, URZ, URZ, UR11, UP0, UP1 ;  /* 0x000000ffff0e7290 */ /* 0x000fe200087e240b */
[----:B------:R-:W-:Y:S01]  /*14850*/  UMOV UR18, UR19 ;  /* 0x0000001300127c82 */ /* 0x000fe20008000000 */
[----:B------:R-:W-:Y:S02]  /*14860*/  UMOV UR19, URZ ;  /* 0x000000ff00137c82 */ /* 0x000fe40008000000 */
[----:B------:R-:W-:Y:S02]  /*14870*/  UIMAD.WIDE.U32 UR12, UR14, UR9, URZ ;  /* 0x000000090e0c72a5 */ /* 0x000fe4000f8e00ff */
[----:B------:R-:W-:-:S04]  /*14880*/  UIMAD.WIDE.U32 UR10, UR10, UR9, UR18 ;  /* 0x000000090a0a72a5 */ /* 0x000fc8000f8e0012 */
[----:B------:R-:W-:Y:S02]  /*14890*/  UIMAD.WIDE.U32 UR10, UP1, UR14, UR6, UR10 ;  /* 0x000000060e0a72a5 */ /* 0x000fe4000f82000a */
[----:B------:R-:W-:-:S04]  /*148a0*/  UIMAD UR14, UR14, UR9, URZ ;  /* 0x000000090e0e72a4 */ /* 0x000fc8000f8e02ff */
[----:B------:R-:W-:-:S03]  /*148b0*/  UIADD3 UR14, UP0, UPT, UR14, UR11, URZ ;  /* 0x0000000b0e0e7290 */ /* 0x000fc6000ff1e0ff */
[----:B------:R-:W-:Y:S01]  /*148c0*/  UMOV UR11, UR13 ;  /* 0x0000000d000b7c82 */ /* 0x000fe20008000000 */
[----:B------:R-:W-:Y:S02]  /*148d0*/  UIMAD.WIDE.U32 UR18, UR14, UR4, URZ ;  /* 0x000000040e1272a5 */ /* 0x000fe4000f8e00ff */
[----:B------:R-:W-:Y:S02]  /*148e0*/  UIADD3.X UR11, UPT, UPT, UR11, URZ, URZ, UP1, !UPT ;  /* 0x000000ff0b0b7290 */ /* 0x000fe40008ffe4ff */
[----:B------:R-:W-:Y:S02]  /*148f0*/  UIADD3 UR13, UPT, UPT, UR14, 0x1, URZ ;  /* 0x000000010e0d7890 */ /* 0x000fe4000fffe0ff */
[----:B------:R-:W-:Y:S02]  /*14900*/  UIADD3.X UR12, UPT, UPT, URZ, UR11, URZ, UP0, !UPT ;  /* 0x0000000bff0c7290 */ /* 0x000fe400087fe4ff */
[----:B------:R-:W-:Y:S02]  /*14910*/  UIMAD UR11, UR14, UR5, UR19 ;  /* 0x000000050e0b72a4 */ /* 0x000fe4000f8e0213 */
[----:B------:R-:W-:-:S02]  /*14920*/  UIADD3 UR10, UP0, UPT, -UR18, UR6, URZ ;  /* 0x00000006120a7290 */ /* 0x000fc4000ff1e1ff */
[----:B------:R-:W-:Y:S02]  /*14930*/  UIMAD UR11, UR12, UR4, UR11 ;  /* 0x000000040c0b72a4 */ /* 0x000fe4000f8e020b */
[----:B------:R-:W-:Y:S02]  /*14940*/  UISETP.GE.U32.AND UP1, UPT, UR10, UR4, UPT ;  /* 0x000000040a00728c */ /* 0x000fe4000bf26070 */
[----:B------:R-:W-:Y:S02]  /*14950*/  UIADD3.X UR9, UPT, UPT, ~UR11, UR9, URZ, UP0, !UPT ;  /* 0x000000090b097290 */ /* 0x000fe400087fe5ff */
[----:B------:R-:W-:Y:S02]  /*14960*/  UIADD3 UR12, UP0, UPT, -UR4, UR10, URZ ;  /* 0x0000000a040c7290 */ /* 0x000fe4000ff1e1ff */
[----:B------:R-:W-:Y:S02]  /*14970*/  UISETP.GE.U32.AND.EX UP1, UPT, UR9, UR5, UPT, UP1 ;  /* 0x000000050900728c */ /* 0x000fe4000bf26110 */
[----:B------:R-:W-:-:S02]  /*14980*/  UIADD3.X UR11, UPT, UPT, ~UR5, UR9, URZ, UP0, !UPT ;  /* 0x00000009050b7290 */ /* 0x000fc400087fe5ff */
[----:B------:R-:W-:Y:S02]  /*14990*/  USEL UR12, UR12, UR10, UP1 ;  /* 0x0000000a0c0c7287 */ /* 0x000fe40008800000 */
[----:B------:R-:W-:Y:S02]  /*149a0*/  USEL UR11, UR11, UR9, UP1 ;  /* 0x000000090b0b7287 */ /* 0x000fe40008800000 */
[----:B------:R-:W-:Y:S02]  /*149b0*/  USEL UR13, UR13, UR14, UP1 ;  /* 0x0000000e0d0d7287 */ /* 0x000fe40008800000 */
[----:B------:R-:W-:Y:S02]  /*149c0*/  UISETP.GE.U32.AND UP1, UPT, UR12, UR4, UPT ;  /* 0x000000040c00728c */ /* 0x000fe4000bf26070 */
[----:B------:R-:W-:Y:S02]  /*149d0*/  UISETP.NE.U32.AND UP0, UPT, UR4, URZ, UPT ;  /* 0x000000ff0400728c */ /* 0x000fe4000bf05070 */
[----:B------:R-:W-:-:S02]  /*149e0*/  UIADD3 UR9, UPT, UPT, UR13, 0x1, URZ ;  /* 0x000000010d097890 */ /* 0x000fc4000fffe0ff */
[----:B------:R-:W-:Y:S02]  /*149f0*/  UISETP.GE.U32.AND.EX UP1, UPT, UR11, UR5, UPT, UP1 ;  /* 0x000000050b00728c */ /* 0x000fe4000bf26110 */
[----:B------:R-:W-:Y:S02]  /*14a00*/  UISETP.NE.AND.EX UP0, UPT, UR5, URZ, UPT, UP0 ;  /* 0x000000ff0500728c */ /* 0x000fe4000bf05300 */
[----:B------:R-:W-:-:S04]  /*14a10*/  USEL UR9, UR9, UR13, UP1 ;  /* 0x0000000d09097287 */ /* 0x000fc80008800000 */
[----:B------:R-:W-:Y:S01]  /*14a20*/  USEL UR12, UR9, 0xffffffff, UP0 ;  /* 0xffffffff090c7887 */ /* 0x000fe20008000000 */
[----:B------:R-:W-:Y:S11]  /*14a30*/  RET.REL.NODEC R2 `(_ZN7cutlass13device_kernelINS_4gemm6kernel13GemmUniversalINS1_17GroupProblemShapeIN4cute5tupleIJiiiEEEEENS1_10collective13CollectiveMmaINS1_40MainloopSm100ArrayTmaUmmaWarpSpecializedILi4ELi8ELi2ENS6_IJNS5_1CILi2EEENSC_ILi1EEESE_EEEEENS6_IJNSC_ILi256EEESH_NSC_ILi128EEEEEENS_12float_e4m3_tEPNS6_IJlSE_NSC_ILi0EEEEEESK_SN_NS5_8TiledMMAINS5_8MMA_AtomIJNS5_10MMA_TraitsINS5_25SM100_MMA_F8F6F4_2x1SM_SSEJSK_SK_fSH_SH_NS5_17integral_constantINS5_4UMMA5MajorELSU_0EEESV_NSS_INST_7ScaleInELSW_0EEESX_EEEEEENS5_6LayoutINS6_IJSE_SE_SE_EEENS6_IJSL_SL_SL_EEEEENS6_IJNS5_10UnderscoreES14_S14_EEEEENS5_18SM100_TMA_2SM_LOADENS5_14ComposedLayoutINS5_7SwizzleILi3ELi4ELi3EEENS5_18smem_ptr_flag_bitsILi8EEENS10_INS6_IJNSC_ILi8EEESI_EEENS6_IJSI_SE_EEEEEEEvNS5_8identityES17_S1H_vS1I_EENS_8epilogue10collective18CollectiveEpilogueINS1K_31Sm100PtrArrayTmaWarpSpecializedILi4ELi2ELi64ELb1ELb0EEEJNS6_IJSI_SH_SI_EEENS6_IJNS10_ISI_SE_EENS10_INSC_ILi64EEESE_EEEEENS_6half_tEPNS6_IJSE_lSL_EEES1U_S1W_NS1K_6fusion15FusionCallbacksIS1O_NS1X_17LinearCombinationIS1U_fS1U_fLNS_15FloatRoundStyleE2EEES1P_S1T_JEEENS5_5SM1004TMEM4LOAD26SM100_TMEM_LOAD_16dp256b8xENS5_13SM90_TMA_LOADENS18_IS1A_NS1B_ILi16EEENS10_INS6_IJS1R_S1D_EEENS6_IJSE_S1R_EEEEEEENS5_17SM75_U16x8_LDSM_TENS5_14SM90_TMA_STOREES2C_NS5_17SM90_U16x8_STSM_TENS5_39AutoVectorizingCopyWithAssumedAlignmentILi128EEEEEEvvEEEEvNT_6ParamsE) ;  /* 0xfffffeb402707950 */ /* 0x000ff60003c3ffff */
.L_x_65:
[----:B------:R-:W-:Y:S01]  /*14a40*/  MOV R28, R20 ;  /* 0x00000014001c7202 */ /* 0x000fe20000000f00 */
[----:B------:R-:W-:-:S05]  /*14a50*/  IMAD.MOV.U32 R29, RZ, RZ, R3 ;  /* 0x000000ffff1d7224 */ /* 0x000fca00078e0003 */
[----:B------:R-:W1:Y:S08]  /*14a60*/  I2F.U64.RP R28, R28 ;  /* 0x0000001c001c7312 */ /* 0x000e700000309000 */
[----:B-1----:R-:W1:Y:S02]  /*14a70*/  MUFU.RCP R22, R28 ;  /* 0x0000001c00167308 */ /* 0x002e640000001000 */
[----:B-1----:R-:W-:-:S06]  /*14a80*/  IADD3 R22, PT, PT, R22, 0x1ffffffe, RZ ;  /* 0x1ffffffe16167810 */ /* 0x002fcc0007ffe0ff */
[----:B------:R-:W1:Y:S02]  /*14a90*/  F2I.U64.TRUNC R22, R22 ;  /* 0x0000001600167311 */ /* 0x000e64000020d800 */
[----:B-1----:R-:W-:Y:S01]  /*14aa0*/  IMAD.WIDE.U32 R24, R22, R20, RZ ;  /* 0x0000001416187225 */ /* 0x002fe200078e00ff */
[----:B------:R-:W-:-:S03]  /*14ab0*/  MOV R27, R22 ;  /* 0x00000016001b7202 */ /* 0x000fc60000000f00 */
[----:B------:R-:W-:Y:S01]  /*14ac0*/  IMAD R21, R22, R3, R25 ;  /* 0x0000000316157224 */ /* 0x000fe200078e0219 */
[----:B------:R-:W-:-:S03]  /*14ad0*/  IADD3 R25, P0, PT, RZ, -R24, RZ ;  /* 0x80000018ff197210 */ /* 0x000fc60007f1e0ff */
[----:B------:R-:W-:Y:S02]  /*14ae0*/  IMAD R21, R23, R20, R21 ;  /* 0x0000001417157224 */ /* 0x000fe400078e0215 */
[----:B------:R-:W-:-:S04]  /*14af0*/  IMAD.HI.U32 R26, R22, R25, RZ ;  /* 0x00000019161a7227 */ /* 0x000fc800078e00ff */
[----:B------:R-:W-:-:S04]  /*14b00*/  IMAD.X R21, RZ, RZ, ~R21, P0 ;  /* 0x000000ffff157224 */ /* 0x000fc800000e0e15 */
[----:B------:R-:W-:-:S04]  /*14b10*/  IMAD.WIDE.U32 R26, P2, R22, R21, R26 ;  /* 0x00000015161a7225 */ /* 0x000fc8000784001a */
[C---:B------:R-:W-:Y:S02]  /*14b20*/  IMAD R24, R23.reuse, R21, RZ ;  /* 0x0000001517187224 */ /* 0x040fe400078e02ff */
[----:B------:R-:W-:-:S04]  /*14b30*/  IMAD.HI.U32 R25, P1, R23, R25, R26 ;  /* 0x0000001917197227 */ /* 0x000fc8000782001a */
[----:B------:R-:W-:Y:S01]  /*14b40*/  IMAD.HI.U32 R21, R23, R21, RZ ;  /* 0x0000001517157227 */ /* 0x000fe200078e00ff */
[----:B------:R-:W-:-:S03]  /*14b50*/  IADD3 R25, P0, PT, R24, R25, RZ ;  /* 0x0000001918197210 */ /* 0x000fc60007f1e0ff */
[----:B------:R-:W-:Y:S02]  /*14b60*/  IMAD.X R23, R21, 0x1, R23, P2 ;  /* 0x0000000115177824 */ /* 0x000fe400010e0617 */
[----:B------:R-:W-:-:S03]  /*14b70*/  IMAD.WIDE.U32 R26, R25, R20, RZ ;  /* 0x00000014191a7225 */ /* 0x000fc600078e00ff */
[----:B------:R-:W-:Y:S01]  /*14b80*/  IADD3.X R23, PT, PT, RZ, RZ, R23, P0, P1 ;  /* 0x000000ffff177210 */ /* 0x000fe200007e2417 */
[----:B------:R-:W-:Y:S01]  /*14b90*/  IMAD R21, R25, R3, R27 ;  /* 0x0000000319157224 */ /* 0x000fe200078e021b */
[----:B------:R-:W-:-:S03]  /*14ba0*/  IADD3 R22, P0, PT, RZ, -R26, RZ ;  /* 0x8000001aff167210 */ /* 0x000fc60007f1e0ff */
[----:B------:R-:W-:Y:S02]  /*14bb0*/  IMAD R21, R23, R20, R21 ;  /* 0x0000001417157224 */ /* 0x000fe400078e0215 */
[----:B------:R-:W-:-:S03]  /*14bc0*/  IMAD.HI.U32 R24, R25, R22, RZ ;  /* 0x0000001619187227 */ /* 0x000fc600078e00ff */
[----:B------:R-:W-:-:S05]  /*14bd0*/  IADD3.X R21, PT, PT, RZ, ~R21, RZ, P0, !PT ;  /* 0x80000015ff157210 */ /* 0x000fca00007fe4ff */
[----:B------:R-:W-:-:S04]  /*14be0*/  IMAD.WIDE.U32 R26, P2, R25, R21, R24 ;  /* 0x00000015191a7225 */ /* 0x000fc80007840018 */
[C---:B------:R-:W-:Y:S02]  /*14bf0*/  IMAD R24, R23.reuse, R21, RZ ;  /* 0x0000001517187224 */ /* 0x040fe400078e02ff */
[----:B------:R-:W-:-:S04]  /*14c00*/  IMAD.HI.U32 R25, P1, R23, R22, R26 ;  /* 0x0000001617197227 */ /* 0x000fc8000782001a */
[----:B------:R-:W-:Y:S02]  /*14c10*/  HFMA2 R27, -RZ, RZ, 0, 0 ;  /* 0x00000000ff1b7431 */ /* 0x000fe400000001ff */
[----:B------:R-:W-:Y:S01]  /*14c20*/  IMAD.HI.U32 R22, R23, R21, RZ ;  /* 0x0000001517167227 */ /* 0x000fe200078e00ff */
[----:B------:R-:W-:-:S03]  /*14c30*/  IADD3 R24, P0, PT, R24, R25, RZ ;  /* 0x0000001918187210 */ /* 0x000fc60007f1e0ff */
[----:B------:R-:W-:Y:S02]  /*14c40*/  IMAD.X R22, R22, 0x1, R23, P2 ;  /* 0x0000000116167824 */ /* 0x000fe400010e0617 */
[----:B------:R-:W-:-:S03]  /*14c50*/  IMAD.HI.U32 R26, R24, R17, RZ ;  /* 0x00000011181a7227 */ /* 0x000fc600078e00ff */
[----:B------:R-:W-:Y:S01]  /*14c60*/  IADD3.X R22, PT, PT, RZ, RZ, R22, P0, P1 ;  /* 0x000000ffff167210 */ /* 0x000fe200007e2416 */
[----:B------:R-:W-:-:S04]  /*14c70*/  IMAD.WIDE.U32 R24, R24, R15, R26 ;  /* 0x0000000f18187225 */ /* 0x000fc800078e001a */
[C---:B------:R-:W-:Y:S02]  /*14c80*/  IMAD R21, R22.reuse, R15, RZ ;  /* 0x0000000f16157224 */ /* 0x040fe400078e02ff */
[----:B------:R-:W-:-:S04]  /*14c90*/  IMAD.HI.U32 R24, P1, R22, R17, R24 ;  /* 0x0000001116187227 */ /* 0x000fc80007820018 */
[----:B------:R-:W-:Y:S01]  /*14ca0*/  IMAD.HI.U32 R22, R22, R15, RZ ;  /* 0x0000000f16167227 */ /* 0x000fe200078e00ff */
[----:B------:R-:W-:-:S04]  /*14cb0*/  IADD3 R21, P0, PT, R21, R24, RZ ;  /* 0x0000001815157210 */ /* 0x000fc80007f1e0ff */
[----:B------:R-:W-:Y:S01]  /*14cc0*/  IADD3.X R22, PT, PT, R22, RZ, RZ, P1, !PT ;  /* 0x000000ff16167210 */ /* 0x000fe20000ffe4ff */
[----:B------:R-:W-:-:S04]  /*14cd0*/  IMAD.WIDE.U32 R24, R21, R20, RZ ;  /* 0x0000001415187225 */ /* 0x000fc800078e00ff */
[----:B------:R-:W-:Y:S01]  /*14ce0*/  IMAD.X R22, RZ, RZ, R22, P0 ;  /* 0x000000ffff167224 */ /* 0x000fe200000e0616 */
[----:B------:R-:W-:Y:S01]  /*14cf0*/  IADD3 R17, P0, PT, -R24, R17, RZ ;  /* 0x0000001118117210 */ /* 0x000fe20007f1e1ff */
[C---:B------:R-:W-:Y:S02]  /*14d00*/  IMAD R23, R21.reuse, R3, R25 ;  /* 0x0000000315177224 */ /* 0x040fe400078e0219 */
[----:B------:R-:W-:Y:S01]  /*14d10*/  VIADD R26, R21, 0x1 ;  /* 0x00000001151a7836 */ /* 0x000fe20000000000 */
[-C--:B------:R-:W-:Y:S01]  /*14d20*/  ISETP.GE.U32.AND P2, PT, R17, R20.reuse, PT ;  /* 0x000000141100720c */ /* 0x080fe20003f46070 */
[----:B------:R-:W-:Y:S01]  /*14d30*/  IMAD R22, R22, R20, R23 ;  /* 0x0000001416167224 */ /* 0x000fe200078e0217 */
[----:B------:R-:W-:-:S04]  /*14d40*/  IADD3 R24, P1, PT, -R20, R17, RZ ;  /* 0x0000001114187210 */ /* 0x000fc80007f3e1ff */
[----:B------:R-:W-:-:S04]  /*14d50*/  IADD3.X R22, PT, PT, ~R22, R15, RZ, P0, !PT ;  /* 0x0000000f16167210 */ /* 0x000fc800007fe5ff */
[----:B------:R-:W-:Y:S02]  /*14d60*/  ISETP.GE.U32.AND.EX P0, PT, R22, R3, PT, P2 ;  /* 0x000000031600720c */ /* 0x000fe40003f06120 */
[-C--:B------:R-:W-:Y:S02]  /*14d70*/  IADD3.X R15, PT, PT, ~R3, R22.reuse, RZ, P1, !PT ;  /* 0x00000016030f7210 */ /* 0x080fe40000ffe5ff */
[----:B------:R-:W-:Y:S02]  /*14d80*/  SEL R17, R24, R17, P0 ;  /* 0x0000001118117207 */ /* 0x000fe40000000000 */
[----:B------:R-:W-:Y:S02]  /*14d90*/  SEL R22, R15, R22, P0 ;  /* 0x000000160f167207 */ /* 0x000fe40000000000 */
[----:B------:R-:W-:Y:S02]  /*14da0*/  SEL R26, R26, R21, P0 ;  /* 0x000000151a1a7207 */ /* 0x000fe40000000000 */
[----:B------:R-:W-:-:S02]  /*14db0*/  ISETP.GE.U32.AND P1, PT, R17, R20, PT ;  /* 0x000000141100720c */ /* 0x000fc40003f26070 */
[----:B------:R-:W-:Y:S02]  /*14dc0*/  ISETP.NE.U32.AND P0, PT, R20, RZ, PT ;  /* 0x000000ff1400720c */ /* 0x000fe40003f05070 */
[----:B------:R-:W-:Y:S02]  /*14dd0*/  IADD3 R15, PT, PT, R26, 0x1, RZ ;  /* 0x000000011a0f7810 */ /* 0x000fe40007ffe0ff */
[----:B------:R-:W-:Y:S02]  /*14de0*/  ISETP.GE.U32.AND.EX P1, PT, R22, R3, PT, P1 ;  /* 0x000000031600720c */ /* 0x000fe40003f26110 */
[----:B------:R-:W-:Y:S02]  /*14df0*/  ISETP.NE.AND.EX P0, PT, R3, RZ, PT, P0 ;  /* 0x000000ff0300720c */ /* 0x000fe40003f05300 */
[----:B------:R-:W-:Y:S02]  /*14e00*/  MOV R3, 0x0 ;  /* 0x0000000000037802 */ /* 0x000fe40000000f00 */
[----:B------:R-:W-:-:S04]  /*14e10*/  SEL R15, R15, R26, P1 ;  /* 0x0000001a0f0f7207 */ /* 0x000fc80000800000 */
[----:B------:R-:W-:Y:S01]  /*14e20*/  SEL R15, R15, 0xffffffff, P0 ;  /* 0xffffffff0f0f7807 */ /* 0x000fe20000000000 */
[----:B------:R-:W-:Y:S06]  /*14e30*/  RET.REL.NODEC R2 `(_ZN7cutlass13device_kernelINS_4gemm6kernel13GemmUniversalINS1_17GroupProblemShapeIN4cute5tupleIJiiiEEEEENS1_10collective13CollectiveMmaINS1_40MainloopSm100ArrayTmaUmmaWarpSpecializedILi4ELi8ELi2ENS6_IJNS5_1CILi2EEENSC_ILi1EEESE_EEEEENS6_IJNSC_ILi256EEESH_NSC_ILi128EEEEEENS_12float_e4m3_tEPNS6_IJlSE_NSC_ILi0EEEEEESK_SN_NS5_8TiledMMAINS5_8MMA_AtomIJNS5_10MMA_TraitsINS5_25SM100_MMA_F8F6F4_2x1SM_SSEJSK_SK_fSH_SH_NS5_17integral_constantINS5_4UMMA5MajorELSU_0EEESV_NSS_INST_7ScaleInELSW_0EEESX_EEEEEENS5_6LayoutINS6_IJSE_SE_SE_EEENS6_IJSL_SL_SL_EEEEENS6_IJNS5_10UnderscoreES14_S14_EEEEENS5_18SM100_TMA_2SM_LOADENS5_14ComposedLayoutINS5_7SwizzleILi3ELi4ELi3EEENS5_18smem_ptr_flag_bitsILi8EEENS10_INS6_IJNSC_ILi8EEESI_EEENS6_IJSI_SE_EEEEEEEvNS5_8identityES17_S1H_vS1I_EENS_8epilogue10collective18CollectiveEpilogueINS1K_31Sm100PtrArrayTmaWarpSpecializedILi4ELi2ELi64ELb1ELb0EEEJNS6_IJSI_SH_SI_EEENS6_IJNS10_ISI_SE_EENS10_INSC_ILi64EEESE_EEEEENS_6half_tEPNS6_IJSE_lSL_EEES1U_S1W_NS1K_6fusion15FusionCallbacksIS1O_NS1X_17LinearCombinationIS1U_fS1U_fLNS_15FloatRoundStyleE2EEES1P_S1T_JEEENS5_5SM1004TMEM4LOAD26SM100_TMEM_LOAD_16dp256b8xENS5_13SM90_TMA_LOADENS18_IS1A_NS1B_ILi16EEENS10_INS6_IJS1R_S1D_EEENS6_IJSE_S1R_EEEEEEENS5_17SM75_U16x8_LDSM_TENS5_14SM90_TMA_STOREES2C_NS5_17SM90_U16x8_STSM_TENS5_39AutoVectorizingCopyWithAssumedAlignmentILi128EEEEEEvvEEEEvNT_6ParamsE) ;  /* 0xfffffeb002707950 */ /* 0x000fec0003c3ffff */
.L_x_285:
[----:B------:R-:W-:-:S00]  /*14e40*/  BRA `(.L_x_285) ;  /* 0xfffffffc00fc7947 */ /* 0x000fc0000383ffff */
[----:B------:R-:W-:-:S00]  /*14e50*/  NOP ;  /* 0x0000000000007918 */ /* 0x000fc00000000000 */
        /* <DEDUP_REMOVED lines=10> */
.L_x_297:


//--------------------- .nv.global.init           --------------------------
	.section	.nv.global.init,"aw",@progbits
.nv.global.init:
	.type		$str$26,@object
	.size		$str$26,($str$27 - $str$26)
$str$26:
        /*0000*/ 	.byte	0x28, 0x61, 0x64, 0x64, 0x72, 0x65, 0x73, 0x73, 0x20, 0x26, 0x20, 0x6d, 0x61, 0x73, 0x6b, 0x29
        /*0010*/ 	.byte	0x20, 0x3d, 0x3d, 0x20, 0x30, 0x00
	.type		$str$27,@object
	.size		$str$27,($str$25 - $str$27)
$str$27:
        /*0016*/ 	.byte	0x2f, 0x74, 0x6d, 0x70, 0x2f, 0x63, 0x75, 0x74, 0x6c, 0x61, 0x73, 0x73, 0x5f, 0x73, 0x77, 0x65
        /*0026*/ 	.byte	0x65, 0x70, 0x5f, 0x73, 0x72, 0x63, 0x2f, 0x69, 0x6e, 0x63, 0x6c, 0x75, 0x64, 0x65, 0x2f, 0x63
        /*0036*/ 	.byte	0x75, 0x74, 0x65, 0x2f, 0x70, 0x6f, 0x69, 0x6e, 0x74, 0x65, 0x72, 0x5f, 0x66, 0x6c, 0x61, 0x67
        /*0046*/ 	.byte	0x67, 0x65, 0x64, 0x2e, 0x68, 0x70, 0x70, 0x00
	.type		$str$25,@object
	.size		$str$25,($str$24 - $str$25)
$str$25:
        /*004e*/ 	.byte	0x2f, 0x74, 0x6d, 0x70, 0x2f, 0x63, 0x75, 0x74, 0x6c, 0x61, 0x73, 0x73, 0x5f, 0x73, 0x77, 0x65
        /*005e*/ 	.byte	0x65, 0x70, 0x5f, 0x73, 0x72, 0x63, 0x2f, 0x69, 0x6e, 0x63, 0x6c, 0x75, 0x64, 0x65, 0x2f, 0x63
        /*006e*/ 	.byte	0x75, 0x74, 0x65, 0x2f, 0x61, 0x74, 0x6f, 0x6d, 0x2f, 0x63, 0x6f, 0x70, 0x79, 0x5f, 0x74, 0x72
        /*007e*/ 	.byte	0x61, 0x69, 0x74, 0x73, 0x5f, 0x73, 0x6d, 0x31, 0x30, 0x30, 0x2e, 0x68, 0x70, 0x70, 0x00
	.type		$str$24,@object
	.size		$str$24,(__unnamed_1 - $str$24)
$str$24:
        /*008d*/ 	.byte	0x28, 0x28, 0x75, 0x69, 0x6e, 0x74, 0x33, 0x32, 0x5f, 0x74, 0x28, 0x74, 0x68, 0x72, 0x65, 0x61
        /*009d*/ 	.byte	0x64, 0x49, 0x64, 0x78, 0x2e, 0x78, 0x29, 0x20, 0x2f, 0x20, 0x33, 0x32, 0x29, 0x20, 0x25, 0x20
        /*00ad*/ 	.byte	0x34, 0x29, 0x20, 0x3d, 0x3d, 0x20, 0x28, 0x28, 0x28, 0x74, 0x6d, 0x65, 0x6d, 0x5f, 0x61, 0x64
        /*00bd*/ 	.byte	0x64, 0x72, 0x20, 0x3e, 0x3e, 0x20, 0x31, 0x36, 0x29, 0x20, 0x2f, 0x20, 0x33, 0x32, 0x29, 0x20
        /*00cd*/ 	.byte	0x25, 0x20, 0x34, 0x29, 0x00
	.type		__unnamed_1,@object
	.size		__unnamed_1,(__unnamed_2 - __unnamed_1)
__unnamed_1:
        /*00d2*/ 	.byte	0x61, 0x75, 0x74, 0x6f, 0x20, 0x63, 0x75, 0x74, 0x65, 0x3a, 0x3a, 0x61, 0x73, 0x5f, 0x70, 0x6f
        /* <DEDUP_REMOVED lines=24> */
        /*0262*/ 	.byte	0x39, 0x32, 0x3e, 0x3e, 0x3e, 0x3e, 0x5d, 0x00
	.type		__unnamed_2,@object
	.size		__unnamed_2,(.L_2 - __unnamed_2)
__unnamed_2:
        /* <DEDUP_REMOVED lines=42> */
        /*050a*/ 	.byte	0x3e, 0x5d, 0x00
.L_2:


//--------------------- .nv.shared._ZN7cutlass13device_kernelINS_4gemm6kernel13GemmUniversalINS1_17GroupProblemShapeIN4cute5tupleIJiiiEEEEENS1_10collective13CollectiveMmaINS1_40MainloopSm100ArrayTmaUmmaWarpSpecializedILi4ELi8ELi2ENS6_IJNS5_1CILi2EEENSC_ILi1EEESE_EEEEENS6_IJNSC_ILi256EEESH_NSC_ILi128EEEEEENS_12float_e4m3_tEPNS6_IJlSE_NSC_ILi0EEEEEESK_SN_NS5_8TiledMMAINS5_8MMA_AtomIJNS5_10MMA_TraitsINS5_25SM100_MMA_F8F6F4_2x1SM_SSEJSK_SK_fSH_SH_NS5_17integral_constantINS5_4UMMA5MajorELSU_0EEESV_NSS_INST_7ScaleInELSW_0EEESX_EEEEEENS5_6LayoutINS6_IJSE_SE_SE_EEENS6_IJSL_SL_SL_EEEEENS6_IJNS5_10UnderscoreES14_S14_EEEEENS5_18SM100_TMA_2SM_LOADENS5_14ComposedLayoutINS5_7SwizzleILi3ELi4ELi3EEENS5_18smem_ptr_flag_bitsILi8EEENS10_INS6_IJNSC_ILi8EEESI_EEENS6_IJSI_SE_EEEEEEEvNS5_8identityES17_S1H_vS1I_EENS_8epilogue10collective18CollectiveEpilogueINS1K_31Sm100PtrArrayTmaWarpSpecializedILi4ELi2ELi64ELb1ELb0EEEJNS6_IJSI_SH_SI_EEENS6_IJNS10_ISI_SE_EENS10_INSC_ILi64EEESE_EEEEENS_6half_tEPNS6_IJSE_lSL_EEES1U_S1W_NS1K_6fusion15FusionCallbacksIS1O_NS1X_17LinearCombinationIS1U_fS1U_fLNS_15FloatRoundStyleE2EEES1P_S1T_JEEENS5_5SM1004TMEM4LOAD26SM100_TMEM_LOAD_16dp256b8xENS5_13SM90_TMA_LOADENS18_IS1A_NS1B_ILi16EEENS10_INS6_IJS1R_S1D_EEENS6_IJSE_S1R_EEEEEEENS5_17SM75_U16x8_LDSM_TENS5_14SM90_TMA_STOREES2C_NS5_17SM90_U16x8_STSM_TENS5_39AutoVectorizingCopyWithAssumedAlignmentILi128EEEEEEvvEEEEvNT_6ParamsE --------------------------
	.section	.nv.shared._ZN7cutlass13device_kernelINS_4gemm6kernel13GemmUniversalINS1_17GroupProblemShapeIN4cute5tupleIJiiiEEEEENS1_10collective13CollectiveMmaINS1_40MainloopSm100ArrayTmaUmmaWarpSpecializedILi4ELi8ELi2ENS6_IJNS5_1CILi2EEENSC_ILi1EEESE_EEEEENS6_IJNSC_ILi256EEESH_NSC_ILi128EEEEEENS_12float_e4m3_tEPNS6_IJlSE_NSC_ILi0EEEEEESK_SN_NS5_8TiledMMAINS5_8MMA_AtomIJNS5_10MMA_TraitsINS5_25SM100_MMA_F8F6F4_2x1SM_SSEJSK_SK_fSH_SH_NS5_17integral_constantINS5_4UMMA5MajorELSU_0EEESV_NSS_INST_7ScaleInELSW_0EEESX_EEEEEENS5_6LayoutINS6_IJSE_SE_SE_EEENS6_IJSL_SL_SL_EEEEENS6_IJNS5_10UnderscoreES14_S14_EEEEENS5_18SM100_TMA_2SM_LOADENS5_14ComposedLayoutINS5_7SwizzleILi3ELi4ELi3EEENS5_18smem_ptr_flag_bitsILi8EEENS10_INS6_IJNSC_ILi8EEESI_EEENS6_IJSI_SE_EEEEEEEvNS5_8identityES17_S1H_vS1I_EENS_8epilogue10collective18CollectiveEpilogueINS1K_31Sm100PtrArrayTmaWarpSpecializedILi4ELi2ELi64ELb1ELb0EEEJNS6_IJSI_SH_SI_EEENS6_IJNS10_ISI_SE_EENS10_INSC_ILi64EEESE_EEEEENS_6half_tEPNS6_IJSE_lSL_EEES1U_S1W_NS1K_6fusion15FusionCallbacksIS1O_NS1X_17LinearCombinationIS1U_fS1U_fLNS_15FloatRoundStyleE2EEES1P_S1T_JEEENS5_5SM1004TMEM4LOAD26SM100_TMEM_LOAD_16dp256b8xENS5_13SM90_TMA_LOADENS18_IS1A_NS1B_ILi16EEENS10_INS6_IJS1R_S1D_EEENS6_IJSE_S1R_EEEEEEENS5_17SM75_U16x8_LDSM_TENS5_14SM90_TMA_STOREES2C_NS5_17SM90_U16x8_STSM_TENS5_39AutoVectorizingCopyWithAssumedAlignmentILi128EEEEEEvvEEEEvNT_6ParamsE,"aw",@nobits
	.sectionflags	@""
	.align	16
	.zero		1024


//--------------------- .nv.shared.reserved.0     --------------------------
	.section	.nv.shared.reserved.0,"aw",@nobits
	.weak		__nv_reservedSMEM_offset_0_alias
	.size		__nv_reservedSMEM_offset_0_alias, 0, 64
	.other		__nv_reservedSMEM_offset_0_alias,@"STO_CUDA_RESERVED_SHARED STV_DEFAULT"
__nv_reservedSMEM_offset_0_alias:
	.zero		0
.nv.shared.reserved.0:
	.zero		64
	.weak		__nv_reservedSMEM_tcgen05_partition
	.type		__nv_reservedSMEM_tcgen05_partition,@object
	.size		__nv_reservedSMEM_tcgen05_partition,(.L_0 - __nv_reservedSMEM_tcgen05_partition)
__nv_reservedSMEM_tcgen05_partition:
	.zero		32
.L_0:


//--------------------- .nv.global                --------------------------
	.section	.nv.global,"aw",@nobits
.nv.global:
	.type		_ZN39_INTERNAL_dc19371e_4_k_cu_27d9792a_41004cute1_E,@object
	.size		_ZN39_INTERNAL_dc19371e_4_k_cu_27d9792a_41004cute1_E,(_ZN39_INTERNAL_dc19371e_4_k_cu_27d9792a_41004cuda3std3__45__cpo6cbeginE - _ZN39_INTERNAL_dc19371e_4_k_cu_27d9792a_41004cute1_E)
_ZN39_INTERNAL_dc19371e_4_k_cu_27d9792a_41004cute1_E:
	.zero		1
	.type		_ZN39_INTERNAL_dc19371e_4_k_cu_27d9792a_41004cuda3std3__45__cpo6cbeginE,@object
	.size		_ZN39_INTERNAL_dc19371e_4_k_cu_27d9792a_41004cuda3std3__45__cpo6cbeginE,(_ZN39_INTERNAL_dc19371e_4_k_cu_27d9792a_41004cuda3std3__48in_placeE - _ZN39_INTERNAL_dc19371e_4_k_cu_27d9792a_41004cuda3std3__45__cpo6cbeginE)
_ZN39_INTERNAL_dc19371e_4_k_cu_27d9792a_41004cuda3std3__45__cpo6cbeginE:
	.zero		1
	.type		_ZN39_INTERNAL_dc19371e_4_k_cu_27d9792a_41004cuda3std3__48in_placeE,@object
	.size		_ZN39_INTERNAL_dc19371e_4_k_cu_27d9792a_41004cuda3std3__48in_placeE,(_ZN39_INTERNAL_dc19371e_4_k_cu_27d9792a_41004cuda3std6ranges3__45__cpo9iter_moveE - _ZN39_INTERNAL_dc19371e_4_k_cu_27d9792a_41004cuda3std3__48in_placeE)
_ZN39_INTERNAL_dc19371e_4_k_cu_27d9792a_41004cuda3std3__48in_placeE:
	.zero		1
	.type		_ZN39_INTERNAL_dc19371e_4_k_cu_27d9792a_41004cuda3std6ranges3__45__cpo9iter_moveE,@object
	.size		_ZN39_INTERNAL_dc19371e_4_k_cu_27d9792a_41004cuda3std6ranges3__45__cpo9iter_moveE,(_ZN39_INTERNAL_dc19371e_4_k_cu_27d9792a_41004cuda3std3__45__cpo5beginE - _ZN39_INTERNAL_dc19371e_4_k_cu_27d9792a_41004cuda3std6ranges3__45__cpo9iter_moveE)
_ZN39_INTERNAL_dc19371e_4_k_cu_27d9792a_41004cuda3std6ranges3__45__cpo9iter_moveE:
	.zero		1
	.type		_ZN39_INTERNAL_dc19371e_4_k_cu_27d9792a_41004cuda3std3__45__cpo5beginE,@object
	.size		_ZN39_INTERNAL_dc19371e_4_k_cu_27d9792a_41004cuda3std3__45__cpo5beginE,(_ZN39_INTERNAL_dc19371e_4_k_cu_27d9792a_41004cuda3std3__441_GLOBAL__N__dc19371e_4_k_cu_27d9792a_41006ignoreE - _ZN39_INTERNAL_dc19371e_4_k_cu_27d9792a_41004cuda3std3__45__cpo5beginE)
_ZN39_INTERNAL_dc19371e_4_k_cu_27d9792a_41004cuda3std3__45__cpo5beginE:
	.zero		1
	.type		_ZN39_INTERNAL_dc19371e_4_k_cu_27d9792a_41004cuda3std3__441_GLOBAL__N__dc19371e_4_k_cu_27d9792a_41006ignoreE,@object
	.size		_ZN39_INTERNAL_dc19371e_4_k_cu_27d9792a_41004cuda3std3__441_GLOBAL__N__dc19371e_4_k_cu_27d9792a_41006ignoreE,(_ZN39_INTERNAL_dc19371e_4_k_cu_27d9792a_41004cute7productE - _ZN39_INTERNAL_dc19371e_4_k_cu_27d9792a_41004cuda3std3__441_GLOBAL__N__dc19371e_4_k_cu_27d9792a_41006ignoreE)
_ZN39_INTERNAL_dc19371e_4_k_cu_27d9792a_41004cuda3std3__441_GLOBAL__N__dc19371e_4_k_cu_27d9792a_41006ignoreE:
	.zero		1
	.type		_ZN39_INTERNAL_dc19371e_4_k_cu_27d9792a_41004cute7productE,@object
	.size		_ZN39_INTERNAL_dc19371e_4_k_cu_27d9792a_41004cute7productE,(_ZN39_INTERNAL_dc19371e_4_k_cu_27d9792a_41004cuda3std3__45__cpo3endE - _ZN39_INTERNAL_dc19371e_4_k_cu_27d9792a_41004cute7productE)
_ZN39_INTERNAL_dc19371e_4_k_cu_27d9792a_41004cute7productE:
	.zero		1
	.type		_ZN39_INTERNAL_dc19371e_4_k_cu_27d9792a_41004cuda3std3__45__cpo3endE,@object
	.size		_ZN39_INTERNAL_dc19371e_4_k_cu_27d9792a_41004cuda3std3__45__cpo3endE,(_ZN39_INTERNAL_dc19371e_4_k_cu_27d9792a_41004cuda3std3__419piecewise_constructE - _ZN39_INTERNAL_dc19371e_4_k_cu_27d9792a_41004cuda3std3__45__cpo3endE)
_ZN39_INTERNAL_dc19371e_4_k_cu_27d9792a_41004cuda3std3__45__cpo3endE:
	.zero		1
	.type		_ZN39_INTERNAL_dc19371e_4_k_cu_27d9792a_41004cuda3std3__419piecewise_constructE,@object
	.size		_ZN39_INTERNAL_dc19371e_4_k_cu_27d9792a_41004cuda3std3__419piecewise_constructE,(_ZN39_INTERNAL_dc19371e_4_k_cu_27d9792a_41004cuda3std3__45__cpo4cendE - _ZN39_INTERNAL_dc19371e_4_k_cu_27d9792a_41004cuda3std3__419piecewise_constructE)
_ZN39_INTERNAL_dc19371e_4_k_cu_27d9792a_41004cuda3std3__419piecewise_constructE:
	.zero		1
	.type		_ZN39_INTERNAL_dc19371e_4_k_cu_27d9792a_41004cuda3std3__45__cpo4cendE,@object
	.size		_ZN39_INTERNAL_dc19371e_4_k_cu_27d9792a_41004cuda3std3__45__cpo4cendE,(_ZN39_INTERNAL_dc19371e_4_k_cu_27d9792a_41004cuda3std6ranges3__45__cpo4swapE - _ZN39_INTERNAL_dc19371e_4_k_cu_27d9792a_41004cuda3std3__45__cpo4cendE)
_ZN39_INTERNAL_dc19371e_4_k_cu_27d9792a_41004cuda3std3__45__cpo4cendE:
	.zero		1
	.type		_ZN39_INTERNAL_dc19371e_4_k_cu_27d9792a_41004cuda3std6ranges3__45__cpo4swapE,@object
	.size		_ZN39_INTERNAL_dc19371e_4_k_cu_27d9792a_41004cuda3std6ranges3__45__cpo4swapE,(.L_10 - _ZN39_INTERNAL_dc19371e_4_k_cu_27d9792a_41004cuda3std6ranges3__45__cpo4swapE)
_ZN39_INTERNAL_dc19371e_4_k_cu_27d9792a_41004cuda3std6ranges3__45__cpo4swapE:
	.zero		1
.L_10:


//--------------------- .nv.constant0._ZN7cutlass13device_kernelINS_4gemm6kernel13GemmUniversalINS1_17GroupProblemShapeIN4cute5tupleIJiiiEEEEENS1_10collective13CollectiveMmaINS1_40MainloopSm100ArrayTmaUmmaWarpSpecializedILi4ELi8ELi2ENS6_IJNS5_1CILi2EEENSC_ILi1EEESE_EEEEENS6_IJNSC_ILi256EEESH_NSC_ILi128EEEEEENS_12float_e4m3_tEPNS6_IJlSE_NSC_ILi0EEEEEESK_SN_NS5_8TiledMMAINS5_8MMA_AtomIJNS5_10MMA_TraitsINS5_25SM100_MMA_F8F6F4_2x1SM_SSEJSK_SK_fSH_SH_NS5_17integral_constantINS5_4UMMA5MajorELSU_0EEESV_NSS_INST_7ScaleInELSW_0EEESX_EEEEEENS5_6LayoutINS6_IJSE_SE_SE_EEENS6_IJSL_SL_SL_EEEEENS6_IJNS5_10UnderscoreES14_S14_EEEEENS5_18SM100_TMA_2SM_LOADENS5_14ComposedLayoutINS5_7SwizzleILi3ELi4ELi3EEENS5_18smem_ptr_flag_bitsILi8EEENS10_INS6_IJNSC_ILi8EEESI_EEENS6_IJSI_SE_EEEEEEEvNS5_8identityES17_S1H_vS1I_EENS_8epilogue10collective18CollectiveEpilogueINS1K_31Sm100PtrArrayTmaWarpSpecializedILi4ELi2ELi64ELb1ELb0EEEJNS6_IJSI_SH_SI_EEENS6_IJNS10_ISI_SE_EENS10_INSC_ILi64EEESE_EEEEENS_6half_tEPNS6_IJSE_lSL_EEES1U_S1W_NS1K_6fusion15FusionCallbacksIS1O_NS1X_17LinearCombinationIS1U_fS1U_fLNS_15FloatRoundStyleE2EEES1P_S1T_JEEENS5_5SM1004TMEM4LOAD26SM100_TMEM_LOAD_16dp256b8xENS5_13SM90_TMA_LOADENS18_IS1A_NS1B_ILi16EEENS10_INS6_IJS1R_S1D_EEENS6_IJSE_S1R_EEEEEEENS5_17SM75_U16x8_LDSM_TENS5_14SM90_TMA_STOREES2C_NS5_17SM90_U16x8_STSM_TENS5_39AutoVectorizingCopyWithAssumedAlignmentILi128EEEEEEvvEEEEvNT_6ParamsE --------------------------
	.section	.nv.constant0._ZN7cutlass13device_kernelINS_4gemm6kernel13GemmUniversalINS1_17GroupProblemShapeIN4cute5tupleIJiiiEEEEENS1_10collective13CollectiveMmaINS1_40MainloopSm100ArrayTmaUmmaWarpSpecializedILi4ELi8ELi2ENS6_IJNS5_1CILi2EEENSC_ILi1EEESE_EEEEENS6_IJNSC_ILi256EEESH_NSC_ILi128EEEEEENS_12float_e4m3_tEPNS6_IJlSE_NSC_ILi0EEEEEESK_SN_NS5_8TiledMMAINS5_8MMA_AtomIJNS5_10MMA_TraitsINS5_25SM100_MMA_F8F6F4_2x1SM_SSEJSK_SK_fSH_SH_NS5_17integral_constantINS5_4UMMA5MajorELSU_0EEESV_NSS_INST_7ScaleInELSW_0EEESX_EEEEEENS5_6LayoutINS6_IJSE_SE_SE_EEENS6_IJSL_SL_SL_EEEEENS6_IJNS5_10UnderscoreES14_S14_EEEEENS5_18SM100_TMA_2SM_LOADENS5_14ComposedLayoutINS5_7SwizzleILi3ELi4ELi3EEENS5_18smem_ptr_flag_bitsILi8EEENS10_INS6_IJNSC_ILi8EEESI_EEENS6_IJSI_SE_EEEEEEEvNS5_8identityES17_S1H_vS1I_EENS_8epilogue10collective18CollectiveEpilogueINS1K_31Sm100PtrArrayTmaWarpSpecializedILi4ELi2ELi64ELb1ELb0EEEJNS6_IJSI_SH_SI_EEENS6_IJNS10_ISI_SE_EENS10_INSC_ILi64EEESE_EEEEENS_6half_tEPNS6_IJSE_lSL_EEES1U_S1W_NS1K_6fusion15FusionCallbacksIS1O_NS1X_17LinearCombinationIS1U_fS1U_fLNS_15FloatRoundStyleE2EEES1P_S1T_JEEENS5_5SM1004TMEM4LOAD26SM100_TMEM_LOAD_16dp256b8xENS5_13SM90_TMA_LOADENS18_IS1A_NS1B_ILi16EEENS10_INS6_IJS1R_S1D_EEENS6_IJSE_S1R_EEEEEEENS5_17SM75_U16x8_LDSM_TENS5_14SM90_TMA_STOREES2C_NS5_17SM90_U16x8_STSM_TENS5_39AutoVectorizingCopyWithAssumedAlignmentILi128EEEEEEvvEEEEvNT_6ParamsE,"a",@progbits
	.sectionflags	@""
	.align	4
.nv.constant0._ZN7cutlass13device_kernelINS_4gemm6kernel13GemmUniversalINS1_17GroupProblemShapeIN4cute5tupleIJiiiEEEEENS1_10collective13CollectiveMmaINS1_40MainloopSm100ArrayTmaUmmaWarpSpecializedILi4ELi8ELi2ENS6_IJNS5_1CILi2EEENSC_ILi1EEESE_EEEEENS6_IJNSC_ILi256EEESH_NSC_ILi128EEEEEENS_12float_e4m3_tEPNS6_IJlSE_NSC_ILi0EEEEEESK_SN_NS5_8TiledMMAINS5_8MMA_AtomIJNS5_10MMA_TraitsINS5_25SM100_MMA_F8F6F4_2x1SM_SSEJSK_SK_fSH_SH_NS5_17integral_constantINS5_4UMMA5MajorELSU_0EEESV_NSS_INST_7ScaleInELSW_0EEESX_EEEEEENS5_6LayoutINS6_IJSE_SE_SE_EEENS6_IJSL_SL_SL_EEEEENS6_IJNS5_10UnderscoreES14_S14_EEEEENS5_18SM100_TMA_2SM_LOADENS5_14ComposedLayoutINS5_7SwizzleILi3ELi4ELi3EEENS5_18smem_ptr_flag_bitsILi8EEENS10_INS6_IJNSC_ILi8EEESI_EEENS6_IJSI_SE_EEEEEEEvNS5_8identityES17_S1H_vS1I_EENS_8epilogue10collective18CollectiveEpilogueINS1K_31Sm100PtrArrayTmaWarpSpecializedILi4ELi2ELi64ELb1ELb0EEEJNS6_IJSI_SH_SI_EEENS6_IJNS10_ISI_SE_EENS10_INSC_ILi64EEESE_EEEEENS_6half_tEPNS6_IJSE_lSL_EEES1U_S1W_NS1K_6fusion15FusionCallbacksIS1O_NS1X_17LinearCombinationIS1U_fS1U_fLNS_15FloatRoundStyleE2EEES1P_S1T_JEEENS5_5SM1004TMEM4LOAD26SM100_TMEM_LOAD_16dp256b8xENS5_13SM90_TMA_LOADENS18_IS1A_NS1B_ILi16EEENS10_INS6_IJS1R_S1D_EEENS6_IJSE_S1R_EEEEEEENS5_17SM75_U16x8_LDSM_TENS5_14SM90_TMA_STOREES2C_NS5_17SM90_U16x8_STSM_TENS5_39AutoVectorizingCopyWithAssumedAlignmentILi128EEEEEEvvEEEEvNT_6ParamsE:
	.zero		3200


//--------------------- SYMBOLS --------------------------

	.type		.nv.reservedSmem.offset0,@object
	.size		.nv.reservedSmem.offset0,0x4
	.type		.nv.reservedSmem.cap,@object
	.size		.nv.reservedSmem.cap,0x4
	.type		__assertfail,@function
